	.target	sm_100a

	.elftype	@"ET_EXEC"


//--------------------- .note.nv.tkinfo           --------------------------
	.section	.note.nv.tkinfo,"",@"SHT_NOTE"
	.sectionflags	@"SHF_NOTE_NV_TKINFO"
	.tkinfo
        /*0018*/ 	.word	0x00000002
        /*0030*/ 	.string	""
        /*0030*/ 	.string	"ptxas"
        /*0030*/ 	.string	"Cuda compilation tools, release 13.0, V13.0.88"
        /*0030*/ 	.string	"Build cuda_13.0.r13.0/compiler.36424714_0"
        /*0030*/ 	.string	"-arch sm_100a -m 64 "



//--------------------- .note.nv.cuinfo           --------------------------
	.section	.note.nv.cuinfo,"",@"SHT_NOTE"
	.sectionflags	@"SHF_NOTE_NV_CUINFO"
        /*0018*/ 	.short	0x0002
        /*001a*/ 	.short	0x0064
        /*001c*/ 	.short	0x0082
	.zero		2


//--------------------- .nv.info                  --------------------------
	.section	.nv.info,"",@"SHT_CUDA_INFO"
	.align	4


	//----- nvinfo : EIATTR_REGCOUNT
	.align		4
        /*0000*/ 	.byte	0x04, 0x2f
        /*0002*/ 	.short	(.L_19 - .L_18)
	.align		4
.L_18:
        /*0004*/ 	.word	index@(_ZN7cutlass13device_kernelINS_4gemm6kernel13GemmUniversalIN4cute5tupleIJiiiiEEENS1_10collective13CollectiveMmaINS1_46MainloopSm100TmaUmmaWarpSpecializedBlockScaledILi3ELi2ELi1ENS5_IJNS4_1CILi4EEESB_NSA_ILi1EEEEEEEENS5_IJNSA_ILi128EEENSA_ILi256EEESF_EEENS5_IJNS_12float_e5m2_tENS_13float_ue8m0_tEEEENS5_IJNS5_IJlSC_lEEENS4_6LayoutINS5_IJNS5_IJNS5_IJNSA_ILi32EEESB_EEEiEEESP_NS5_IJSC_iEEEEEENS5_IJNS5_IJNS5_IJNSA_ILi16EEESB_EEEiEEENS5_IJNS5_IJNSA_ILi0EEESC_EEENSA_ILi512EEEEEENS5_IJSV_iEEEEEEEEEEESK_S12_NS4_8TiledMMAINS4_8MMA_AtomIJNS4_21SM100_MMA_MXF8F6F4_SSISI_SI_fSJ_Li128ELi256ELNS4_4UMMA5MajorE0ELS17_0ELNS16_7ScaleInE0ELS18_0EEEEEENSM_INS5_IJSC_SC_SC_EEENS5_IJSV_SV_SV_EEEEENS5_IJNS4_10UnderscoreES1E_S1E_EEEEENS5_IJNS4_23SM90_TMA_LOAD_MULTICASTES1H_EEENS5_IJNS4_14ComposedLayoutINS4_7SwizzleILi3ELi4ELi3EEENS4_18smem_ptr_flag_bitsILi8EEENSM_INS5_IJNSA_ILi8EEESF_EEENS5_IJSF_SC_EEEEEEENSM_INS5_IJNS5_IJNS5_IJSO_SC_EEENS5_IJSN_SC_EEEEEESC_NS5_IJSB_SC_EEEEEENS5_IJNS5_IJNS5_IJST_SX_EEESW_EEESV_NS5_IJSC_SX_EEEEEEEEEEEvNS4_8identityES1I_NS5_IJS1S_NSM_INS5_IJNS5_IJNS5_IJSO_NSA_ILi2EEEEEES1U_EEESC_S1W_EEENS5_IJS1Z_SV_NS5_IJSC_NSA_ILi1024EEEEEEEEEEEEEEvS24_EENS_8epilogue10collective18CollectiveEpilogueINS2F_23Sm100TmaWarpSpecializedILi4ELi2ELi32ELb1ELb0EEEJNS5_IJNSA_ILi64EEESG_SF_EEENS5_IJNSM_IS2K_SC_EENSM_INS5_IJSN_S25_EEENS5_IJSC_SF_EEEEEEEENS_10bfloat16_tESL_S2R_SL_NS2F_6fusion15FusionCallbacksIS2J_NS2S_17LinearCombinationIS2R_fS2R_fLNS_15FloatRoundStyleE2EEES2L_S2Q_JEEENS4_5SM1004TMEM4LOAD26SM100_TMEM_LOAD_32dp32b32xENS4_13SM90_TMA_LOADENS1J_INS1K_ILi2ELi4ELi3EEENS1M_ILi16EEENSM_INS5_IJS1O_SN_EEES1U_EEEENS4_39AutoVectorizingCopyWithAssumedAlignmentILi128EEENS4_14SM90_TMA_STOREES37_S39_S39_EEEvvEEEEvNT_6ParamsE)
        /*0008*/ 	.word	0x000000de


	//----- nvinfo : EIATTR_FRAME_SIZE
	.align		4
.L_19:
        /*000c*/ 	.byte	0x04, 0x11
        /*000e*/ 	.short	(.L_21 - .L_20)
	.align		4
.L_20:
        /*0010*/ 	.word	index@($__internal_2_$__cuda_sm10x_tcgen05_guardrail_trap_unallocated_columns_being_dealloced)
        /*0014*/ 	.word	0x00000000


	//----- nvinfo : EIATTR_FRAME_SIZE
	.align		4
.L_21:
        /*0018*/ 	.byte	0x04, 0x11
        /*001a*/ 	.short	(.L_23 - .L_22)
	.align		4
.L_22:
        /*001c*/ 	.word	index@($__internal_1_$__cuda_sm10x_tcgen05_guardrail_trap_phase_invalid_during_alloc)
        /*0020*/ 	.word	0x00000000


	//----- nvinfo : EIATTR_FRAME_SIZE
	.align		4
.L_23:
        /*0024*/ 	.byte	0x04, 0x11
        /*0026*/ 	.short	(.L_25 - .L_24)
	.align		4
.L_24:
        /*0028*/ 	.word	index@($__internal_0_$__cuda_sm10x_tcgen05_guardrail_trap_col_being_dealloced_not_returned_by_alloc)
        /*002c*/ 	.word	0x00000000


	//----- nvinfo : EIATTR_FRAME_SIZE
	.align		4
.L_25:
        /*0030*/ 	.byte	0x04, 0x11
        /*0032*/ 	.short	(.L_27 - .L_26)
	.align		4
.L_26:
        /*0034*/ 	.word	index@(_ZN7cutlass13device_kernelINS_4gemm6kernel13GemmUniversalIN4cute5tupleIJiiiiEEENS1_10collective13CollectiveMmaINS1_46MainloopSm100TmaUmmaWarpSpecializedBlockScaledILi3ELi2ELi1ENS5_IJNS4_1CILi4EEESB_NSA_ILi1EEEEEEEENS5_IJNSA_ILi128EEENSA_ILi256EEESF_EEENS5_IJNS_12float_e5m2_tENS_13float_ue8m0_tEEEENS5_IJNS5_IJlSC_lEEENS4_6LayoutINS5_IJNS5_IJNS5_IJNSA_ILi32EEESB_EEEiEEESP_NS5_IJSC_iEEEEEENS5_IJNS5_IJNS5_IJNSA_ILi16EEESB_EEEiEEENS5_IJNS5_IJNSA_ILi0EEESC_EEENSA_ILi512EEEEEENS5_IJSV_iEEEEEEEEEEESK_S12_NS4_8TiledMMAINS4_8MMA_AtomIJNS4_21SM100_MMA_MXF8F6F4_SSISI_SI_fSJ_Li128ELi256ELNS4_4UMMA5MajorE0ELS17_0ELNS16_7ScaleInE0ELS18_0EEEEEENSM_INS5_IJSC_SC_SC_EEENS5_IJSV_SV_SV_EEEEENS5_IJNS4_10UnderscoreES1E_S1E_EEEEENS5_IJNS4_23SM90_TMA_LOAD_MULTICASTES1H_EEENS5_IJNS4_14ComposedLayoutINS4_7SwizzleILi3ELi4ELi3EEENS4_18smem_ptr_flag_bitsILi8EEENSM_INS5_IJNSA_ILi8EEESF_EEENS5_IJSF_SC_EEEEEEENSM_INS5_IJNS5_IJNS5_IJSO_SC_EEENS5_IJSN_SC_EEEEEESC_NS5_IJSB_SC_EEEEEENS5_IJNS5_IJNS5_IJST_SX_EEESW_EEESV_NS5_IJSC_SX_EEEEEEEEEEEvNS4_8identityES1I_NS5_IJS1S_NSM_INS5_IJNS5_IJNS5_IJSO_NSA_ILi2EEEEEES1U_EEESC_S1W_EEENS5_IJS1Z_SV_NS5_IJSC_NSA_ILi1024EEEEEEEEEEEEEEvS24_EENS_8epilogue10collective18CollectiveEpilogueINS2F_23Sm100TmaWarpSpecializedILi4ELi2ELi32ELb1ELb0EEEJNS5_IJNSA_ILi64EEESG_SF_EEENS5_IJNSM_IS2K_SC_EENSM_INS5_IJSN_S25_EEENS5_IJSC_SF_EEEEEEEENS_10bfloat16_tESL_S2R_SL_NS2F_6fusion15FusionCallbacksIS2J_NS2S_17LinearCombinationIS2R_fS2R_fLNS_15FloatRoundStyleE2EEES2L_S2Q_JEEENS4_5SM1004TMEM4LOAD26SM100_TMEM_LOAD_32dp32b32xENS4_13SM90_TMA_LOADENS1J_INS1K_ILi2ELi4ELi3EEENS1M_ILi16EEENSM_INS5_IJS1O_SN_EEES1U_EEEENS4_39AutoVectorizingCopyWithAssumedAlignmentILi128EEENS4_14SM90_TMA_STOREES37_S39_S39_EEEvvEEEEvNT_6ParamsE)
        /*0038*/ 	.word	0x00000000


	//----- nvinfo : EIATTR_MIN_STACK_SIZE
	.align		4
.L_27:
        /*003c*/ 	.byte	0x04, 0x12
        /*003e*/ 	.short	(.L_29 - .L_28)
	.align		4
.L_28:
        /*0040*/ 	.word	index@(_ZN7cutlass13device_kernelINS_4gemm6kernel13GemmUniversalIN4cute5tupleIJiiiiEEENS1_10collective13CollectiveMmaINS1_46MainloopSm100TmaUmmaWarpSpecializedBlockScaledILi3ELi2ELi1ENS5_IJNS4_1CILi4EEESB_NSA_ILi1EEEEEEEENS5_IJNSA_ILi128EEENSA_ILi256EEESF_EEENS5_IJNS_12float_e5m2_tENS_13float_ue8m0_tEEEENS5_IJNS5_IJlSC_lEEENS4_6LayoutINS5_IJNS5_IJNS5_IJNSA_ILi32EEESB_EEEiEEESP_NS5_IJSC_iEEEEEENS5_IJNS5_IJNS5_IJNSA_ILi16EEESB_EEEiEEENS5_IJNS5_IJNSA_ILi0EEESC_EEENSA_ILi512EEEEEENS5_IJSV_iEEEEEEEEEEESK_S12_NS4_8TiledMMAINS4_8MMA_AtomIJNS4_21SM100_MMA_MXF8F6F4_SSISI_SI_fSJ_Li128ELi256ELNS4_4UMMA5MajorE0ELS17_0ELNS16_7ScaleInE0ELS18_0EEEEEENSM_INS5_IJSC_SC_SC_EEENS5_IJSV_SV_SV_EEEEENS5_IJNS4_10UnderscoreES1E_S1E_EEEEENS5_IJNS4_23SM90_TMA_LOAD_MULTICASTES1H_EEENS5_IJNS4_14ComposedLayoutINS4_7SwizzleILi3ELi4ELi3EEENS4_18smem_ptr_flag_bitsILi8EEENSM_INS5_IJNSA_ILi8EEESF_EEENS5_IJSF_SC_EEEEEEENSM_INS5_IJNS5_IJNS5_IJSO_SC_EEENS5_IJSN_SC_EEEEEESC_NS5_IJSB_SC_EEEEEENS5_IJNS5_IJNS5_IJST_SX_EEESW_EEESV_NS5_IJSC_SX_EEEEEEEEEEEvNS4_8identityES1I_NS5_IJS1S_NSM_INS5_IJNS5_IJNS5_IJSO_NSA_ILi2EEEEEES1U_EEESC_S1W_EEENS5_IJS1Z_SV_NS5_IJSC_NSA_ILi1024EEEEEEEEEEEEEEvS24_EENS_8epilogue10collective18CollectiveEpilogueINS2F_23Sm100TmaWarpSpecializedILi4ELi2ELi32ELb1ELb0EEEJNS5_IJNSA_ILi64EEESG_SF_EEENS5_IJNSM_IS2K_SC_EENSM_INS5_IJSN_S25_EEENS5_IJSC_SF_EEEEEEEENS_10bfloat16_tESL_S2R_SL_NS2F_6fusion15FusionCallbacksIS2J_NS2S_17LinearCombinationIS2R_fS2R_fLNS_15FloatRoundStyleE2EEES2L_S2Q_JEEENS4_5SM1004TMEM4LOAD26SM100_TMEM_LOAD_32dp32b32xENS4_13SM90_TMA_LOADENS1J_INS1K_ILi2ELi4ELi3EEENS1M_ILi16EEENSM_INS5_IJS1O_SN_EEES1U_EEEENS4_39AutoVectorizingCopyWithAssumedAlignmentILi128EEENS4_14SM90_TMA_STOREES37_S39_S39_EEEvvEEEEvNT_6ParamsE)
        /*0044*/ 	.word	0x00000000
.L_29:


//--------------------- .nv.compat                --------------------------
	.section	.nv.compat,"",@"SHT_CUDA_COMPAT_INFO"
	.align	4
        /*0000*/ 	.byte	0x02, 0x09, 0x01, 0x00, 0x02, 0x02, 0x02, 0x00, 0x02, 0x05, 0x05, 0x00, 0x03, 0x07, 0x01, 0x01
        /*0010*/ 	.byte	0x02, 0x03, 0x01, 0x00, 0x02, 0x06, 0x01, 0x00, 0x04, 0x0b, 0x08, 0x00, 0x09, 0x00, 0x00, 0x00
        /*0020*/ 	.byte	0x00, 0x00, 0x00, 0x00


//--------------------- .nv.info._ZN7cutlass13device_kernelINS_4gemm6kernel13GemmUniversalIN4cute5tupleIJiiiiEEENS1_10collective13CollectiveMmaINS1_46MainloopSm100TmaUmmaWarpSpecializedBlockScaledILi3ELi2ELi1ENS5_IJNS4_1CILi4EEESB_NSA_ILi1EEEEEEEENS5_IJNSA_ILi128EEENSA_ILi256EEESF_EEENS5_IJNS_12float_e5m2_tENS_13float_ue8m0_tEEEENS5_IJNS5_IJlSC_lEEENS4_6LayoutINS5_IJNS5_IJNS5_IJNSA_ILi32EEESB_EEEiEEESP_NS5_IJSC_iEEEEEENS5_IJNS5_IJNS5_IJNSA_ILi16EEESB_EEEiEEENS5_IJNS5_IJNSA_ILi0EEESC_EEENSA_ILi512EEEEEENS5_IJSV_iEEEEEEEEEEESK_S12_NS4_8TiledMMAINS4_8MMA_AtomIJNS4_21SM100_MMA_MXF8F6F4_SSISI_SI_fSJ_Li128ELi256ELNS4_4UMMA5MajorE0ELS17_0ELNS16_7ScaleInE0ELS18_0EEEEEENSM_INS5_IJSC_SC_SC_EEENS5_IJSV_SV_SV_EEEEENS5_IJNS4_10UnderscoreES1E_S1E_EEEEENS5_IJNS4_23SM90_TMA_LOAD_MULTICASTES1H_EEENS5_IJNS4_14ComposedLayoutINS4_7SwizzleILi3ELi4ELi3EEENS4_18smem_ptr_flag_bitsILi8EEENSM_INS5_IJNSA_ILi8EEESF_EEENS5_IJSF_SC_EEEEEEENSM_INS5_IJNS5_IJNS5_IJSO_SC_EEENS5_IJSN_SC_EEEEEESC_NS5_IJSB_SC_EEEEEENS5_IJNS5_IJNS5_IJST_SX_EEESW_EEESV_NS5_IJSC_SX_EEEEEEEEEEEvNS4_8identityES1I_NS5_IJS1S_NSM_INS5_IJNS5_IJNS5_IJSO_NSA_ILi2EEEEEES1U_EEESC_S1W_EEENS5_IJS1Z_SV_NS5_IJSC_NSA_ILi1024EEEEEEEEEEEEEEvS24_EENS_8epilogue10collective18CollectiveEpilogueINS2F_23Sm100TmaWarpSpecializedILi4ELi2ELi32ELb1ELb0EEEJNS5_IJNSA_ILi64EEESG_SF_EEENS5_IJNSM_IS2K_SC_EENSM_INS5_IJSN_S25_EEENS5_IJSC_SF_EEEEEEEENS_10bfloat16_tESL_S2R_SL_NS2F_6fusion15FusionCallbacksIS2J_NS2S_17LinearCombinationIS2R_fS2R_fLNS_15FloatRoundStyleE2EEES2L_S2Q_JEEENS4_5SM1004TMEM4LOAD26SM100_TMEM_LOAD_32dp32b32xENS4_13SM90_TMA_LOADENS1J_INS1K_ILi2ELi4ELi3EEENS1M_ILi16EEENSM_INS5_IJS1O_SN_EEES1U_EEEENS4_39AutoVectorizingCopyWithAssumedAlignmentILi128EEENS4_14SM90_TMA_STOREES37_S39_S39_EEEvvEEEEvNT_6ParamsE --------------------------
	.section	.nv.info._ZN7cutlass13device_kernelINS_4gemm6kernel13GemmUniversalIN4cute5tupleIJiiiiEEENS1_10collective13CollectiveMmaINS1_46MainloopSm100TmaUmmaWarpSpecializedBlockScaledILi3ELi2ELi1ENS5_IJNS4_1CILi4EEESB_NSA_ILi1EEEEEEEENS5_IJNSA_ILi128EEENSA_ILi256EEESF_EEENS5_IJNS_12float_e5m2_tENS_13float_ue8m0_tEEEENS5_IJNS5_IJlSC_lEEENS4_6LayoutINS5_IJNS5_IJNS5_IJNSA_ILi32EEESB_EEEiEEESP_NS5_IJSC_iEEEEEENS5_IJNS5_IJNS5_IJNSA_ILi16EEESB_EEEiEEENS5_IJNS5_IJNSA_ILi0EEESC_EEENSA_ILi512EEEEEENS5_IJSV_iEEEEEEEEEEESK_S12_NS4_8TiledMMAINS4_8MMA_AtomIJNS4_21SM100_MMA_MXF8F6F4_SSISI_SI_fSJ_Li128ELi256ELNS4_4UMMA5MajorE0ELS17_0ELNS16_7ScaleInE0ELS18_0EEEEEENSM_INS5_IJSC_SC_SC_EEENS5_IJSV_SV_SV_EEEEENS5_IJNS4_10UnderscoreES1E_S1E_EEEEENS5_IJNS4_23SM90_TMA_LOAD_MULTICASTES1H_EEENS5_IJNS4_14ComposedLayoutINS4_7SwizzleILi3ELi4ELi3EEENS4_18smem_ptr_flag_bitsILi8EEENSM_INS5_IJNSA_ILi8EEESF_EEENS5_IJSF_SC_EEEEEEENSM_INS5_IJNS5_IJNS5_IJSO_SC_EEENS5_IJSN_SC_EEEEEESC_NS5_IJSB_SC_EEEEEENS5_IJNS5_IJNS5_IJST_SX_EEESW_EEESV_NS5_IJSC_SX_EEEEEEEEEEEvNS4_8identityES1I_NS5_IJS1S_NSM_INS5_IJNS5_IJNS5_IJSO_NSA_ILi2EEEEEES1U_EEESC_S1W_EEENS5_IJS1Z_SV_NS5_IJSC_NSA_ILi1024EEEEEEEEEEEEEEvS24_EENS_8epilogue10collective18CollectiveEpilogueINS2F_23Sm100TmaWarpSpecializedILi4ELi2ELi32ELb1ELb0EEEJNS5_IJNSA_ILi64EEESG_SF_EEENS5_IJNSM_IS2K_SC_EENSM_INS5_IJSN_S25_EEENS5_IJSC_SF_EEEEEEEENS_10bfloat16_tESL_S2R_SL_NS2F_6fusion15FusionCallbacksIS2J_NS2S_17LinearCombinationIS2R_fS2R_fLNS_15FloatRoundStyleE2EEES2L_S2Q_JEEENS4_5SM1004TMEM4LOAD26SM100_TMEM_LOAD_32dp32b32xENS4_13SM90_TMA_LOADENS1J_INS1K_ILi2ELi4ELi3EEENS1M_ILi16EEENSM_INS5_IJS1O_SN_EEES1U_EEEENS4_39AutoVectorizingCopyWithAssumedAlignmentILi128EEENS4_14SM90_TMA_STOREES37_S39_S39_EEEvvEEEEvNT_6ParamsE,"",@"SHT_CUDA_INFO"
	.sectionflags	@""
	.align	4


	//----- nvinfo : EIATTR_CUDA_API_VERSION
	.align		4
        /*0000*/ 	.byte	0x04, 0x37
        /*0002*/ 	.short	(.L_31 - .L_30)
.L_30:
        /*0004*/ 	.word	0x00000082


	//----- nvinfo : EIATTR_KPARAM_INFO
	.align		4
.L_31:
        /*0008*/ 	.byte	0x04, 0x17
        /*000a*/ 	.short	(.L_33 - .L_32)
.L_32:
        /*000c*/ 	.word	0x00000000
        /*0010*/ 	.short	0x0000
        /*0012*/ 	.short	0x0000
        /*0014*/ 	.byte	0x00, 0xf0, 0x01, 0x30


	//----- nvinfo : EIATTR_AT_ENTRY_FRAGMENTS
	.align		4
.L_33:
        /*0018*/ 	.byte	0x04, 0x4f
        /*001a*/ 	.short	(.L_35 - .L_34)


	//   ....[0]....
.L_34:
        /*001c*/ 	.word	0x00000006


	//----- nvinfo : EIATTR_RESERVED_SMEM_USED
	.align		4
.L_35:
        /*0020*/ 	.byte	0x01, 0x41
	.zero		2


	//----- nvinfo : EIATTR_SPARSE_MMA_MASK
	.align		4
        /*0024*/ 	.byte	0x03, 0x50
        /*0026*/ 	.short	0x0000


	//----- nvinfo : EIATTR_TCGEN05_1CTA_USED
	.align		4
        /*0028*/ 	.byte	0x01, 0x51
	.zero		2


	//----- nvinfo : EIATTR_MAXREG_COUNT
	.align		4
        /*002c*/ 	.byte	0x03, 0x1b
        /*002e*/ 	.short	0x00ff


	//----- nvinfo : EIATTR_NUM_BARRIERS
	.align		4
        /*0030*/ 	.byte	0x02, 0x4c
        /*0032*/ 	.byte	0x07
	.zero		1


	//----- nvinfo : EIATTR_EXTERNS
	.align		4
        /*0034*/ 	.byte	0x04, 0x0f
        /*0036*/ 	.short	(.L_37 - .L_36)


	//   ....[0]....
	.align		4
.L_36:
        /*0038*/ 	.word	index@(__assertfail)


	//----- nvinfo : EIATTR_MERCURY_ISA_VERSION
	.align		4
.L_37:
        /*003c*/ 	.byte	0x03, 0x5f
        /*003e*/ 	.short	0x0101


	//----- nvinfo : EIATTR_INT_WARP_WIDE_INSTR_OFFSETS
	.align		4
        /*0040*/ 	.byte	0x04, 0x31
        /*0042*/ 	.short	(.L_39 - .L_38)


	//   ....[0]....
.L_38:
        /*0044*/ 	.word	0x00000d60


	//   ....[1]....
        /*0048*/ 	.word	0x00000e30


	//   ....[2]....
        /*004c*/ 	.word	0x000048b0


	//   ....[3]....
        /*0050*/ 	.word	0x000048d0


	//   ....[4]....
        /*0054*/ 	.word	0x00004900


	//   ....[5]....
        /*0058*/ 	.word	0x000054b0


	//   ....[6]....
        /*005c*/ 	.word	0x00005550


	//   ....[7]....
        /*0060*/ 	.word	0x000055f0


	//   ....[8]....
        /*0064*/ 	.word	0x00005670


	//   ....[9]....
        /*0068*/ 	.word	0x00005730


	//   ....[10]....
        /*006c*/ 	.word	0x000057d0


	//   ....[11]....
        /*0070*/ 	.word	0x00005870


	//   ....[12]....
        /*0074*/ 	.word	0x00005990


	//   ....[13]....
        /*0078*/ 	.word	0x000059b0


	//   ....[14]....
        /*007c*/ 	.word	0x00005a30


	//   ....[15]....
        /*0080*/ 	.word	0x00005af0


	//   ....[16]....
        /*0084*/ 	.word	0x00005ba0


	//   ....[17]....
        /*0088*/ 	.word	0x00005c20


	//   ....[18]....
        /*008c*/ 	.word	0x00005cb0


	//   ....[19]....
        /*0090*/ 	.word	0x00005d90


	//   ....[20]....
        /*0094*/ 	.word	0x00005e00


	//   ....[21]....
        /*0098*/ 	.word	0x00005ec0


	//   ....[22]....
        /*009c*/ 	.word	0x00005f60


	//   ....[23]....
        /*00a0*/ 	.word	0x00005ff0


	//   ....[24]....
        /*00a4*/ 	.word	0x00006090


	//   ....[25]....
        /*00a8*/ 	.word	0x00006150


	//   ....[26]....
        /*00ac*/ 	.word	0x000061f0


	//   ....[27]....
        /*00b0*/ 	.word	0x000062b0


	//   ....[28]....
        /*00b4*/ 	.word	0x000063a0


	//----- nvinfo : EIATTR_COOP_GROUP_MASK_REGIDS
	.align		4
.L_39:
        /*00b8*/ 	.byte	0x04, 0x29
        /*00ba*/ 	.short	(.L_41 - .L_40)


	//   ....[0]....
.L_40:
        /*00bc*/ 	.word	0xffffffff


	//   ....[1]....
        /*00c0*/ 	.word	0xffffffff


	//   ....[2]....
        /*00c4*/ 	.word	0xffffffff


	//   ....[3]....
        /*00c8*/ 	.word	0xffffffff


	//   ....[4]....
        /*00cc*/ 	.word	0xffffffff


	//   ....[5]....
        /*00d0*/ 	.word	0xffffffff


	//   ....[6]....
        /*00d4*/ 	.word	0xffffffff


	//   ....[7]....
        /*00d8*/ 	.word	0xffffffff


	//   ....[8]....
        /*00dc*/ 	.word	0xffffffff


	//   ....[9]....
        /*00e0*/ 	.word	0xffffffff


	//   ....[10]....
        /*00e4*/ 	.word	0xffffffff


	//   ....[11]....
        /*00e8*/ 	.word	0xffffffff


	//   ....[12]....
        /*00ec*/ 	.word	0xffffffff


	//   ....[13]....
        /*00f0*/ 	.word	0xffffffff


	//----- nvinfo : EIATTR_COOP_GROUP_INSTR_OFFSETS
	.align		4
.L_41:
        /*00f4*/ 	.byte	0x04, 0x28
        /*00f6*/ 	.short	(.L_43 - .L_42)


	//   ....[0]....
.L_42:
        /*00f8*/ 	.word	0x00000080


	//   ....[1]....
        /*00fc*/ 	.word	0x00000540


	//   ....[2]....
        /*0100*/ 	.word	0x000006d0


	//   ....[3]....
        /*0104*/ 	.word	0x00000870


	//   ....[4]....
        /*0108*/ 	.word	0x00000970


	//   ....[5]....
        /*010c*/ 	.word	0x00000ae0


	//   ....[6]....
        /*0110*/ 	.word	0x00000c20


	//   ....[7]....
        /*0114*/ 	.word	0x00000e90


	//   ....[8]....
        /*0118*/ 	.word	0x00002790


	//   ....[9]....
        /*011c*/ 	.word	0x000035f0


	//   ....[10]....
        /*0120*/ 	.word	0x00003800


	//   ....[11]....
        /*0124*/ 	.word	0x00003830


	//   ....[12]....
        /*0128*/ 	.word	0x00004790


	//   ....[13]....
        /*012c*/ 	.word	0x000049c0


	//----- nvinfo : EIATTR_VRC_CTA_INIT_COUNT
	.align		4
.L_43:
        /*0130*/ 	.byte	0x02, 0x4a
        /*0132*/ 	.byte	0x80
	.zero		1


	//----- nvinfo : EIATTR_SYSCALL_OFFSETS
	.align		4
        /*0134*/ 	.byte	0x04, 0x46
        /*0136*/ 	.short	(.L_45 - .L_44)


	//   ....[0]....
.L_44:
        /*0138*/ 	.word	0x00006f90


	//   ....[1]....
        /*013c*/ 	.word	0x00007080


	//   ....[2]....
        /*0140*/ 	.word	0x00007be0


	//   ....[3]....
        /*0144*/ 	.word	0x00007d50


	//   ....[4]....
        /*0148*/ 	.word	0x00009210


	//   ....[5]....
        /*014c*/ 	.word	0x00009380


	//   ....[6]....
        /*0150*/ 	.word	0x0000a8a0


	//   ....[7]....
        /*0154*/ 	.word	0x0000aa10


	//   ....[8]....
        /*0158*/ 	.word	0x0000bec0


	//   ....[9]....
        /*015c*/ 	.word	0x0000c030


	//   ....[10]....
        /*0160*/ 	.word	0x0000d540


	//   ....[11]....
        /*0164*/ 	.word	0x0000d6b0


	//   ....[12]....
        /*0168*/ 	.word	0x0000eb80


	//   ....[13]....
        /*016c*/ 	.word	0x0000ecf0


	//   ....[14]....
        /*0170*/ 	.word	0x000101f0


	//   ....[15]....
        /*0174*/ 	.word	0x00010360


	//   ....[16]....
        /*0178*/ 	.word	0x000117c0


	//   ....[17]....
        /*017c*/ 	.word	0x00011930


	//----- nvinfo : EIATTR_MBARRIER_INSTR_OFFSETS
	.align		4
.L_45:
        /*0180*/ 	.byte	0x04, 0x39
        /*0182*/ 	.short	(.L_47 - .L_46)


	//   ....[0]....
.L_46:
        /*0184*/ 	.word	0x00000660
        /*0188*/ 	.word	0x000000ff
        /*018c*/ 	.word	0x00000000
        /*0190*/ 	.short	0x0100
        /*0192*/ 	.byte	0x04
	.zero		1


	//   ....[1]....
        /*0194*/ 	.word	0x00000670
        /*0198*/ 	.word	0x000000ff
        /*019c*/ 	.word	0x00000018
        /*01a0*/ 	.short	0x0100
        /*01a2*/ 	.byte	0x04
	.zero		1


	//   ....[2]....
        /*01a4*/ 	.word	0x00000680
        /*01a8*/ 	.word	0x000000ff
        /*01ac*/ 	.word	0x00000008
        /*01b0*/ 	.short	0x0100
        /*01b2*/ 	.byte	0x04
	.zero		1


	//   ....[3]....
        /*01b4*/ 	.word	0x00000690
        /*01b8*/ 	.word	0x000000ff
        /*01bc*/ 	.word	0x00000020
        /*01c0*/ 	.short	0x0100
        /*01c2*/ 	.byte	0x04
	.zero		1


	//   ....[4]....
        /*01c4*/ 	.word	0x000006a0
        /*01c8*/ 	.word	0x000000ff
        /*01cc*/ 	.word	0x00000010
        /*01d0*/ 	.short	0x0100
        /*01d2*/ 	.byte	0x04
	.zero		1


	//   ....[5]....
        /*01d4*/ 	.word	0x000006b0
        /*01d8*/ 	.word	0x000000ff
        /*01dc*/ 	.word	0x00000028
        /*01e0*/ 	.short	0x0100
        /*01e2*/ 	.byte	0x04
	.zero		1


	//   ....[6]....
        /*01e4*/ 	.word	0x000007e0
        /*01e8*/ 	.word	0x000000ff
        /*01ec*/ 	.word	0x00000030
        /*01f0*/ 	.short	0x0100
        /*01f2*/ 	.byte	0x04
	.zero		1


	//   ....[7]....
        /*01f4*/ 	.word	0x000007f0
        /*01f8*/ 	.word	0x000000ff
        /*01fc*/ 	.word	0x00000050
        /*0200*/ 	.short	0x0100
        /*0202*/ 	.byte	0x04
	.zero		1


	//   ....[8]....
        /*0204*/ 	.word	0x00000800
        /*0208*/ 	.word	0x000000ff
        /*020c*/ 	.word	0x00000038
        /*0210*/ 	.short	0x0100
        /*0212*/ 	.byte	0x04
	.zero		1


	//   ....[9]....
        /*0214*/ 	.word	0x00000810
        /*0218*/ 	.word	0x000000ff
        /*021c*/ 	.word	0x00000058
        /*0220*/ 	.short	0x0100
        /*0222*/ 	.byte	0x04
	.zero		1


	//   ....[10]....
        /*0224*/ 	.word	0x00000820
        /*0228*/ 	.word	0x000000ff
        /*022c*/ 	.word	0x00000040
        /*0230*/ 	.short	0x0100
        /*0232*/ 	.byte	0x04
	.zero		1


	//   ....[11]....
        /*0234*/ 	.word	0x00000830
        /*0238*/ 	.word	0x000000ff
        /*023c*/ 	.word	0x00000060
        /*0240*/ 	.short	0x0100
        /*0242*/ 	.byte	0x04
	.zero		1


	//   ....[12]....
        /*0244*/ 	.word	0x00000840
        /*0248*/ 	.word	0x000000ff
        /*024c*/ 	.word	0x00000048
        /*0250*/ 	.short	0x0100
        /*0252*/ 	.byte	0x04
	.zero		1


	//   ....[13]....
        /*0254*/ 	.word	0x00000850
        /*0258*/ 	.word	0x000000ff
        /*025c*/ 	.word	0x00000068
        /*0260*/ 	.short	0x0100
        /*0262*/ 	.byte	0x04
	.zero		1


	//   ....[14]....
        /*0264*/ 	.word	0x00000940
        /*0268*/ 	.word	0x000000ff
        /*026c*/ 	.word	0x00000070
        /*0270*/ 	.short	0x0100
        /*0272*/ 	.byte	0x06
	.zero		1


	//   ....[15]....
        /*0274*/ 	.word	0x00000950
        /*0278*/ 	.word	0x000000ff
        /*027c*/ 	.word	0x00000078
        /*0280*/ 	.short	0x0100
        /*0282*/ 	.byte	0x06
	.zero		1


	//   ....[16]....
        /*0284*/ 	.word	0x00000a90
        /*0288*/ 	.word	0x000000ff
        /*028c*/ 	.word	0x00000080
        /*0290*/ 	.short	0x0100
        /*0292*/ 	.byte	0x06
	.zero		1


	//   ....[17]....
        /*0294*/ 	.word	0x00000aa0
        /*0298*/ 	.word	0x000000ff
        /*029c*/ 	.word	0x00000090
        /*02a0*/ 	.short	0x0100
        /*02a2*/ 	.byte	0x06
	.zero		1


	//   ....[18]....
        /*02a4*/ 	.word	0x00000ab0
        /*02a8*/ 	.word	0x000000ff
        /*02ac*/ 	.word	0x00000088
        /*02b0*/ 	.short	0x0100
        /*02b2*/ 	.byte	0x06
	.zero		1


	//   ....[19]....
        /*02b4*/ 	.word	0x00000ac0
        /*02b8*/ 	.word	0x000000ff
        /*02bc*/ 	.word	0x00000098
        /*02c0*/ 	.short	0x0100
        /*02c2*/ 	.byte	0x06
	.zero		1


	//   ....[20]....
        /*02c4*/ 	.word	0x00000bf0
        /*02c8*/ 	.word	0x000000ff
        /*02cc*/ 	.word	0x000000a0
        /*02d0*/ 	.short	0x0100
        /*02d2*/ 	.byte	0x04
	.zero		1


	//   ....[21]....
        /*02d4*/ 	.word	0x00000c00
        /*02d8*/ 	.word	0x000000ff
        /*02dc*/ 	.word	0x000000a8
        /*02e0*/ 	.short	0x0100
        /*02e2*/ 	.byte	0x04
	.zero		1


	//   ....[22]....
        /*02e4*/ 	.word	0x00000d00
        /*02e8*/ 	.word	0x000000ff
        /*02ec*/ 	.word	0x000000b0
        /*02f0*/ 	.short	0x0100
        /*02f2*/ 	.byte	0x04
	.zero		1


	//   ....[23]....
        /*02f4*/ 	.word	0x00000d10
        /*02f8*/ 	.word	0x000000ff
        /*02fc*/ 	.word	0x000000c0
        /*0300*/ 	.short	0x0100
        /*0302*/ 	.byte	0x04
	.zero		1


	//   ....[24]....
        /*0304*/ 	.word	0x00000d20
        /*0308*/ 	.word	0x000000ff
        /*030c*/ 	.word	0x000000b8
        /*0310*/ 	.short	0x0100
        /*0312*/ 	.byte	0x04
	.zero		1


	//   ....[25]....
        /*0314*/ 	.word	0x00000d30
        /*0318*/ 	.word	0x000000ff
        /*031c*/ 	.word	0x000000c8
        /*0320*/ 	.short	0x0100
        /*0322*/ 	.byte	0x04
	.zero		1


	//   ....[26]....
        /*0324*/ 	.word	0x00000e50
        /*0328*/ 	.word	0x000000ff
        /*032c*/ 	.word	0x000000d0
        /*0330*/ 	.short	0x0100
        /*0332*/ 	.byte	0x06
	.zero		1


	//   ....[27]....
        /*0334*/ 	.word	0x00001db0
        /*0338*/ 	.word	0x00000000
        /*033c*/ 	.word	0x000000c0
        /*0340*/ 	.short	0x010a
        /*0342*/ 	.byte	0xff
	.zero		1


	//   ....[28]....
        /*0344*/ 	.word	0x00001dd0
        /*0348*/ 	.word	0x00000000
        /*034c*/ 	.word	0x000000b0
        /*0350*/ 	.short	0x0101
        /*0352*/ 	.byte	0xff
	.zero		1


	//   ....[29]....
        /*0354*/ 	.word	0x00001e90
        /*0358*/ 	.word	0x000000ff
        /*035c*/ 	.word	0x00000018
        /*0360*/ 	.short	0x010a
        /*0362*/ 	.byte	0x04
	.zero		1


	//   ....[30]....
        /*0364*/ 	.word	0x00001f30
        /*0368*/ 	.word	0x000000ff
        /*036c*/ 	.word	0x00000018
        /*0370*/ 	.short	0x010a
        /*0372*/ 	.byte	0x29
	.zero		1


	//   ....[31]....
        /*0374*/ 	.word	0x00002070
        /*0378*/ 	.word	0x000000ff
        /*037c*/ 	.word	0x00000018
        /*0380*/ 	.short	0x010a
        /*0382*/ 	.byte	0x05
	.zero		1


	//   ....[32]....
        /*0384*/ 	.word	0x00002330
        /*0388*/ 	.word	0x000000ff
        /*038c*/ 	.word	0x00000078
        /*0390*/ 	.short	0x0101
        /*0392*/ 	.byte	0x06
	.zero		1


	//   ....[33]....
        /*0394*/ 	.word	0x00002350
        /*0398*/ 	.word	0x000000ff
        /*039c*/ 	.word	0x00000018
        /*03a0*/ 	.short	0x010a
        /*03a2*/ 	.byte	0x04
	.zero		1


	//   ....[34]....
        /*03a4*/ 	.word	0x000023d0
        /*03a8*/ 	.word	0x000000ff
        /*03ac*/ 	.word	0x00000018
        /*03b0*/ 	.short	0x010a
        /*03b2*/ 	.byte	0x29
	.zero		1


	//   ....[35]....
        /*03b4*/ 	.word	0x00002510
        /*03b8*/ 	.word	0x000000ff
        /*03bc*/ 	.word	0x00000018
        /*03c0*/ 	.short	0x010a
        /*03c2*/ 	.byte	0x05
	.zero		1


	//   ....[36]....
        /*03c4*/ 	.word	0x000027c0
        /*03c8*/ 	.word	0x00000003
        /*03cc*/ 	.word	0x00000080
        /*03d0*/ 	.short	0x010a
        /*03d2*/ 	.byte	0xff
	.zero		1


	//   ....[37]....
        /*03d4*/ 	.word	0x00002910
        /*03d8*/ 	.word	0x00000000
        /*03dc*/ 	.word	0x00000000
        /*03e0*/ 	.short	0x0101
        /*03e2*/ 	.byte	0xff
	.zero		1


	//   ....[38]....
        /*03e4*/ 	.word	0x00002ed0
        /*03e8*/ 	.word	0x000000ff
        /*03ec*/ 	.word	0x00000000
        /*03f0*/ 	.short	0x010a
        /*03f2*/ 	.byte	0x04
	.zero		1


	//   ....[39]....
        /*03f4*/ 	.word	0x00002f60
        /*03f8*/ 	.word	0x000000ff
        /*03fc*/ 	.word	0x00000000
        /*0400*/ 	.short	0x010a
        /*0402*/ 	.byte	0x05
	.zero		1


	//   ....[40]....
        /*0404*/ 	.word	0x00003000
        /*0408*/ 	.word	0x00000000
        /*040c*/ 	.word	0x00000000
        /*0410*/ 	.short	0x010a
        /*0412*/ 	.byte	0xff
	.zero		1


	//   ....[41]....
        /*0414*/ 	.word	0x00003140
        /*0418*/ 	.word	0x00000002
        /*041c*/ 	.word	0x000000b0
        /*0420*/ 	.short	0x010a
        /*0422*/ 	.byte	0xff
	.zero		1


	//   ....[42]....
        /*0424*/ 	.word	0x000031a0
        /*0428*/ 	.word	0x00000004
        /*042c*/ 	.word	0x00000000
        /*0430*/ 	.short	0x0101
        /*0432*/ 	.byte	0xff
	.zero		1


	//   ....[43]....
        /*0434*/ 	.word	0x000031c0
        /*0438*/ 	.word	0x000000ff
        /*043c*/ 	.word	0x00000090
        /*0440*/ 	.short	0x010a
        /*0442*/ 	.byte	0x04
	.zero		1


	//   ....[44]....
        /*0444*/ 	.word	0x000032e0
        /*0448*/ 	.word	0x00000002
        /*044c*/ 	.word	0x00000080
        /*0450*/ 	.short	0x010a
        /*0452*/ 	.byte	0xff
	.zero		1


	//   ....[45]....
        /*0454*/ 	.word	0x000033f0
        /*0458*/ 	.word	0x00000002
        /*045c*/ 	.word	0x00000000
        /*0460*/ 	.short	0x0101
        /*0462*/ 	.byte	0xff
	.zero		1


	//   ....[46]....
        /*0464*/ 	.word	0x00003480
        /*0468*/ 	.word	0x000000ff
        /*046c*/ 	.word	0x00000090
        /*0470*/ 	.short	0x0106
        /*0472*/ 	.byte	0x04
	.zero		1


	//   ....[47]....
        /*0474*/ 	.word	0x000034a0
        /*0478*/ 	.word	0x000000ff
        /*047c*/ 	.word	0x00000090
        /*0480*/ 	.short	0x010a
        /*0482*/ 	.byte	0x04
	.zero		1


	//   ....[48]....
        /*0484*/ 	.word	0x00003530
        /*0488*/ 	.word	0x000000ff
        /*048c*/ 	.word	0x00000090
        /*0490*/ 	.short	0x0106
        /*0492*/ 	.byte	0x07
	.zero		1


	//   ....[49]....
        /*0494*/ 	.word	0x00003570
        /*0498*/ 	.word	0x00000000
        /*049c*/ 	.word	0x00000090
        /*04a0*/ 	.short	0x010a
        /*04a2*/ 	.byte	0xff
	.zero		1


	//   ....[50]....
        /*04a4*/ 	.word	0x00003d90
        /*04a8*/ 	.word	0x00000000
        /*04ac*/ 	.word	0x00000080
        /*04b0*/ 	.short	0x010a
        /*04b2*/ 	.byte	0xff
	.zero		1


	//   ....[51]....
        /*04b4*/ 	.word	0x00003ea0
        /*04b8*/ 	.word	0x00000000
        /*04bc*/ 	.word	0x00000000
        /*04c0*/ 	.short	0x0101
        /*04c2*/ 	.byte	0xff
	.zero		1


	//   ....[52]....
        /*04c4*/ 	.word	0x00003ef0
        /*04c8*/ 	.word	0x000000ff
        /*04cc*/ 	.word	0x00000000
        /*04d0*/ 	.short	0x010a
        /*04d2*/ 	.byte	0x07
	.zero		1


	//   ....[53]....
        /*04d4*/ 	.word	0x00003f10
        /*04d8*/ 	.word	0x000000ff
        /*04dc*/ 	.word	0x00000000
        /*04e0*/ 	.short	0x010a
        /*04e2*/ 	.byte	0x07
	.zero		1


	//   ....[54]....
        /*04e4*/ 	.word	0x00004030
        /*04e8*/ 	.word	0x000000ff
        /*04ec*/ 	.word	0x00000000
        /*04f0*/ 	.short	0x010a
        /*04f2*/ 	.byte	0x09
	.zero		1


	//   ....[55]....
        /*04f4*/ 	.word	0x00004080
        /*04f8*/ 	.word	0x000000ff
        /*04fc*/ 	.word	0x000000a8
        /*0500*/ 	.short	0x010a
        /*0502*/ 	.byte	0x22
	.zero		1


	//   ....[56]....
        /*0504*/ 	.word	0x00004300
        /*0508*/ 	.word	0x000000ff
        /*050c*/ 	.word	0x00000000
        /*0510*/ 	.short	0x010a
        /*0512*/ 	.byte	0x07
	.zero		1


	//   ....[57]....
        /*0514*/ 	.word	0x00004440
        /*0518*/ 	.word	0x000000ff
        /*051c*/ 	.word	0x00000000
        /*0520*/ 	.short	0x010a
        /*0522*/ 	.byte	0x04
	.zero		1


	//   ....[58]....
        /*0524*/ 	.word	0x00004770
        /*0528*/ 	.word	0x000000ff
        /*052c*/ 	.word	0x000000d0
        /*0530*/ 	.short	0x010a
        /*0532*/ 	.byte	0x22
	.zero		1


	//   ....[59]....
        /*0534*/ 	.word	0x00004c80
        /*0538*/ 	.word	0x0000000c
        /*053c*/ 	.word	0x00000080
        /*0540*/ 	.short	0x010a
        /*0542*/ 	.byte	0xff
	.zero		1


	//   ....[60]....
        /*0544*/ 	.word	0x00004df0
        /*0548*/ 	.word	0x00000000
        /*054c*/ 	.word	0x00000000
        /*0550*/ 	.short	0x0101
        /*0552*/ 	.byte	0xff
	.zero		1


	//   ....[61]....
        /*0554*/ 	.word	0x00005280
        /*0558*/ 	.word	0x000000ff
        /*055c*/ 	.word	0x00000078
        /*0560*/ 	.short	0x010a
        /*0562*/ 	.byte	0x15
	.zero		1


	//   ....[62]....
        /*0564*/ 	.word	0x00005400
        /*0568*/ 	.word	0x000000ff
        /*056c*/ 	.word	0x00000050
        /*0570*/ 	.short	0x010a
        /*0572*/ 	.byte	0x15
	.zero		1


	//   ....[63]....
        /*0574*/ 	.word	0x00005610
        /*0578*/ 	.word	0x000000ff
        /*057c*/ 	.word	0x00000030
        /*0580*/ 	.short	0x010b
        /*0582*/ 	.byte	0x15
	.zero		1


	//   ....[64]....
        /*0584*/ 	.word	0x00005620
        /*0588*/ 	.word	0x000000ff
        /*058c*/ 	.word	0x00000000
        /*0590*/ 	.short	0x0101
        /*0592*/ 	.byte	0x2e
	.zero		1


	//   ....[65]....
        /*0594*/ 	.word	0x00005640
        /*0598*/ 	.word	0x000000ff
        /*059c*/ 	.word	0x00000058
        /*05a0*/ 	.short	0x010a
        /*05a2*/ 	.byte	0x15
	.zero		1


	//   ....[66]....
        /*05a4*/ 	.word	0x000057f0
        /*05a8*/ 	.word	0x000000ff
        /*05ac*/ 	.word	0x00000038
        /*05b0*/ 	.short	0x010b
        /*05b2*/ 	.byte	0x15
	.zero		1


	//   ....[67]....
        /*05b4*/ 	.word	0x00005800
        /*05b8*/ 	.word	0x000000ff
        /*05bc*/ 	.word	0x00000000
        /*05c0*/ 	.short	0x0101
        /*05c2*/ 	.byte	0x2d
	.zero		1


	//   ....[68]....
        /*05c4*/ 	.word	0x00005820
        /*05c8*/ 	.word	0x000000ff
        /*05cc*/ 	.word	0x00000060
        /*05d0*/ 	.short	0x010a
        /*05d2*/ 	.byte	0x15
	.zero		1


	//   ....[69]....
        /*05d4*/ 	.word	0x000059d0
        /*05d8*/ 	.word	0x000000ff
        /*05dc*/ 	.word	0x00000040
        /*05e0*/ 	.short	0x010b
        /*05e2*/ 	.byte	0x15
	.zero		1


	//   ....[70]....
        /*05e4*/ 	.word	0x000059e0
        /*05e8*/ 	.word	0x000000ff
        /*05ec*/ 	.word	0x00000000
        /*05f0*/ 	.short	0x0101
        /*05f2*/ 	.byte	0x26
	.zero		1


	//   ....[71]....
        /*05f4*/ 	.word	0x00005a00
        /*05f8*/ 	.word	0x000000ff
        /*05fc*/ 	.word	0x00000068
        /*0600*/ 	.short	0x010a
        /*0602*/ 	.byte	0x15
	.zero		1


	//   ....[72]....
        /*0604*/ 	.word	0x00005bc0
        /*0608*/ 	.word	0x000000ff
        /*060c*/ 	.word	0x00000048
        /*0610*/ 	.short	0x010b
        /*0612*/ 	.byte	0x15
	.zero		1


	//   ....[73]....
        /*0614*/ 	.word	0x00005bd0
        /*0618*/ 	.word	0x000000ff
        /*061c*/ 	.word	0x00000000
        /*0620*/ 	.short	0x0101
        /*0622*/ 	.byte	0x25
	.zero		1


	//   ....[74]....
        /*0624*/ 	.word	0x00005be0
        /*0628*/ 	.word	0x000000ff
        /*062c*/ 	.word	0x00000050
        /*0630*/ 	.short	0x010a
        /*0632*/ 	.byte	0x15
	.zero		1


	//   ....[75]....
        /*0634*/ 	.word	0x00005db0
        /*0638*/ 	.word	0x000000ff
        /*063c*/ 	.word	0x00000030
        /*0640*/ 	.short	0x010b
        /*0642*/ 	.byte	0x15
	.zero		1


	//   ....[76]....
        /*0644*/ 	.word	0x00005dc0
        /*0648*/ 	.word	0x000000ff
        /*064c*/ 	.word	0x00000000
        /*0650*/ 	.short	0x0101
        /*0652*/ 	.byte	0x2e
	.zero		1


	//   ....[77]....
        /*0654*/ 	.word	0x00005dd0
        /*0658*/ 	.word	0x000000ff
        /*065c*/ 	.word	0x00000058
        /*0660*/ 	.short	0x010a
        /*0662*/ 	.byte	0x15
	.zero		1


	//   ....[78]....
        /*0664*/ 	.word	0x00005f80
        /*0668*/ 	.word	0x000000ff
        /*066c*/ 	.word	0x00000038
        /*0670*/ 	.short	0x010b
        /*0672*/ 	.byte	0x15
	.zero		1


	//   ....[79]....
        /*0674*/ 	.word	0x00005fb0
        /*0678*/ 	.word	0x000000ff
        /*067c*/ 	.word	0x00000000
        /*0680*/ 	.short	0x0101
        /*0682*/ 	.byte	0x2d
	.zero		1


	//   ....[80]....
        /*0684*/ 	.word	0x00005fc0
        /*0688*/ 	.word	0x000000ff
        /*068c*/ 	.word	0x00000060
        /*0690*/ 	.short	0x010a
        /*0692*/ 	.byte	0x15
	.zero		1


	//   ....[81]....
        /*0694*/ 	.word	0x00006170
        /*0698*/ 	.word	0x000000ff
        /*069c*/ 	.word	0x00000040
        /*06a0*/ 	.short	0x010b
        /*06a2*/ 	.byte	0x15
	.zero		1


	//   ....[82]....
        /*06a4*/ 	.word	0x00006180
        /*06a8*/ 	.word	0x000000ff
        /*06ac*/ 	.word	0x00000000
        /*06b0*/ 	.short	0x0101
        /*06b2*/ 	.byte	0x26
	.zero		1


	//   ....[83]....
        /*06b4*/ 	.word	0x00006190
        /*06b8*/ 	.word	0x000000ff
        /*06bc*/ 	.word	0x00000068
        /*06c0*/ 	.short	0x010a
        /*06c2*/ 	.byte	0x15
	.zero		1


	//   ....[84]....
        /*06c4*/ 	.word	0x000063c0
        /*06c8*/ 	.word	0x000000ff
        /*06cc*/ 	.word	0x00000048
        /*06d0*/ 	.short	0x010b
        /*06d2*/ 	.byte	0x15
	.zero		1


	//   ....[85]....
        /*06d4*/ 	.word	0x000063d0
        /*06d8*/ 	.word	0x000000ff
        /*06dc*/ 	.word	0x00000000
        /*06e0*/ 	.short	0x0101
        /*06e2*/ 	.byte	0x25
	.zero		1


	//   ....[86]....
        /*06e4*/ 	.word	0x00006410
        /*06e8*/ 	.word	0x000000ff
        /*06ec*/ 	.word	0x00000050
        /*06f0*/ 	.short	0x010a
        /*06f2*/ 	.byte	0x15
	.zero		1


	//   ....[87]....
        /*06f4*/ 	.word	0x00006430
        /*06f8*/ 	.word	0x000000ff
        /*06fc*/ 	.word	0x00000058
        /*0700*/ 	.short	0x010a
        /*0702*/ 	.byte	0x15
	.zero		1


	//   ....[88]....
        /*0704*/ 	.word	0x00006450
        /*0708*/ 	.word	0x000000ff
        /*070c*/ 	.word	0x00000060
        /*0710*/ 	.short	0x010a
        /*0712*/ 	.byte	0x15
	.zero		1


	//   ....[89]....
        /*0714*/ 	.word	0x000064a0
        /*0718*/ 	.word	0x00000002
        /*071c*/ 	.word	0x00000068
        /*0720*/ 	.short	0x010a
        /*0722*/ 	.byte	0xff
	.zero		1


	//   ....[90]....
        /*0724*/ 	.word	0x00006800
        /*0728*/ 	.word	0x00000000
        /*072c*/ 	.word	0x00000080
        /*0730*/ 	.short	0x010a
        /*0732*/ 	.byte	0xff
	.zero		1


	//   ....[91]....
        /*0734*/ 	.word	0x000068d0
        /*0738*/ 	.word	0x00000000
        /*073c*/ 	.word	0x00000000
        /*0740*/ 	.short	0x0101
        /*0742*/ 	.byte	0xff
	.zero		1


	//   ....[92]....
        /*0744*/ 	.word	0x00007520
        /*0748*/ 	.word	0x000000ff
        /*074c*/ 	.word	0x00000030
        /*0750*/ 	.short	0x010a
        /*0752*/ 	.byte	0x2d
	.zero		1


	//   ....[93]....
        /*0754*/ 	.word	0x00007600
        /*0758*/ 	.word	0x000000ff
        /*075c*/ 	.word	0x000000a0
        /*0760*/ 	.short	0x010a
        /*0762*/ 	.byte	0x2d
	.zero		1


	//   ....[94]....
        /*0764*/ 	.word	0x00007770
        /*0768*/ 	.word	0x000000ff
        /*076c*/ 	.word	0x00000030
        /*0770*/ 	.short	0x010a
        /*0772*/ 	.byte	0x2d
	.zero		1


	//   ....[95]....
        /*0774*/ 	.word	0x00007890
        /*0778*/ 	.word	0x000000ff
        /*077c*/ 	.word	0x000000a0
        /*0780*/ 	.short	0x010a
        /*0782*/ 	.byte	0x2d
	.zero		1


	//   ....[96]....
        /*0784*/ 	.word	0x00008ed0
        /*0788*/ 	.word	0x00000000
        /*078c*/ 	.word	0x00000000
        /*0790*/ 	.short	0x0101
        /*0792*/ 	.byte	0xff
	.zero		1


	//   ....[97]....
        /*0794*/ 	.word	0x00008ee0
        /*0798*/ 	.word	0x00000003
        /*079c*/ 	.word	0x00000030
        /*07a0*/ 	.short	0x010a
        /*07a2*/ 	.byte	0xff
	.zero		1


	//   ....[98]....
        /*07a4*/ 	.word	0x00008fb0
        /*07a8*/ 	.word	0x00000003
        /*07ac*/ 	.word	0x00000030
        /*07b0*/ 	.short	0x010a
        /*07b2*/ 	.byte	0xff
	.zero		1


	//   ....[99]....
        /*07b4*/ 	.word	0x000096e0
        /*07b8*/ 	.word	0x000000ff
        /*07bc*/ 	.word	0x00000000
        /*07c0*/ 	.short	0x0101
        /*07c2*/ 	.byte	0x04
	.zero		1


	//   ....[100]....
        /*07c4*/ 	.word	0x0000a510
        /*07c8*/ 	.word	0x0000000c
        /*07cc*/ 	.word	0x00000000
        /*07d0*/ 	.short	0x0101
        /*07d2*/ 	.byte	0xff
	.zero		1


	//   ....[101]....
        /*07d4*/ 	.word	0x0000a570
        /*07d8*/ 	.word	0x0000000b
        /*07dc*/ 	.word	0x00000030
        /*07e0*/ 	.short	0x010a
        /*07e2*/ 	.byte	0xff
	.zero		1


	//   ....[102]....
        /*07e4*/ 	.word	0x0000a670
        /*07e8*/ 	.word	0x0000000b
        /*07ec*/ 	.word	0x00000030
        /*07f0*/ 	.short	0x010a
        /*07f2*/ 	.byte	0xff
	.zero		1


	//   ....[103]....
        /*07f4*/ 	.word	0x0000bb40
        /*07f8*/ 	.word	0x00000004
        /*07fc*/ 	.word	0x00000000
        /*0800*/ 	.short	0x0101
        /*0802*/ 	.byte	0xff
	.zero		1


	//   ....[104]....
        /*0804*/ 	.word	0x0000bb60
        /*0808*/ 	.word	0x00000000
        /*080c*/ 	.word	0x00000030
        /*0810*/ 	.short	0x010a
        /*0812*/ 	.byte	0xff
	.zero		1


	//   ....[105]....
        /*0814*/ 	.word	0x0000bc20
        /*0818*/ 	.word	0x00000000
        /*081c*/ 	.word	0x00000030
        /*0820*/ 	.short	0x010a
        /*0822*/ 	.byte	0xff
	.zero		1


	//   ....[106]....
        /*0824*/ 	.word	0x0000d160
        /*0828*/ 	.word	0x00000000
        /*082c*/ 	.word	0x00000000
        /*0830*/ 	.short	0x0101
        /*0832*/ 	.byte	0xff
	.zero		1


	//   ....[107]....
        /*0834*/ 	.word	0x0000d1c0
        /*0838*/ 	.word	0x00000009
        /*083c*/ 	.word	0x00000030
        /*0840*/ 	.short	0x010a
        /*0842*/ 	.byte	0xff
	.zero		1


	//   ....[108]....
        /*0844*/ 	.word	0x0000d2c0
        /*0848*/ 	.word	0x00000009
        /*084c*/ 	.word	0x00000030
        /*0850*/ 	.short	0x010a
        /*0852*/ 	.byte	0xff
	.zero		1


	//   ....[109]....
        /*0854*/ 	.word	0x0000e7f0
        /*0858*/ 	.word	0x00000000
        /*085c*/ 	.word	0x00000000
        /*0860*/ 	.short	0x0101
        /*0862*/ 	.byte	0xff
	.zero		1


	//   ....[110]....
        /*0864*/ 	.word	0x0000e810
        /*0868*/ 	.word	0x00000009
        /*086c*/ 	.word	0x00000030
        /*0870*/ 	.short	0x010a
        /*0872*/ 	.byte	0xff
	.zero		1


	//   ....[111]....
        /*0874*/ 	.word	0x0000e8d0
        /*0878*/ 	.word	0x00000009
        /*087c*/ 	.word	0x00000030
        /*0880*/ 	.short	0x010a
        /*0882*/ 	.byte	0xff
	.zero		1


	//   ....[112]....
        /*0884*/ 	.word	0x0000fe90
        /*0888*/ 	.word	0x00000004
        /*088c*/ 	.word	0x00000000
        /*0890*/ 	.short	0x0101
        /*0892*/ 	.byte	0xff
	.zero		1


	//   ....[113]....
        /*0894*/ 	.word	0x0000feb0
        /*0898*/ 	.word	0x00000000
        /*089c*/ 	.word	0x00000030
        /*08a0*/ 	.short	0x010a
        /*08a2*/ 	.byte	0xff
	.zero		1


	//   ....[114]....
        /*08a4*/ 	.word	0x0000ff70
        /*08a8*/ 	.word	0x00000000
        /*08ac*/ 	.word	0x00000030
        /*08b0*/ 	.short	0x010a
        /*08b2*/ 	.byte	0xff
	.zero		1


	//   ....[115]....
        /*08b4*/ 	.word	0x00011480
        /*08b8*/ 	.word	0x00000000
        /*08bc*/ 	.word	0x00000000
        /*08c0*/ 	.short	0x0101
        /*08c2*/ 	.byte	0xff
	.zero		1


	//   ....[116]....
        /*08c4*/ 	.word	0x000114a0
        /*08c8*/ 	.word	0x00000003
        /*08cc*/ 	.word	0x00000030
        /*08d0*/ 	.short	0x010a
        /*08d2*/ 	.byte	0xff
	.zero		1


	//   ....[117]....
        /*08d4*/ 	.word	0x00011550
        /*08d8*/ 	.word	0x00000003
        /*08dc*/ 	.word	0x00000030
        /*08e0*/ 	.short	0x010a
        /*08e2*/ 	.byte	0xff
	.zero		1


	//   ....[118]....
        /*08e4*/ 	.word	0x00012a70
        /*08e8*/ 	.word	0x00000000
        /*08ec*/ 	.word	0x00000000
        /*08f0*/ 	.short	0x0101
        /*08f2*/ 	.byte	0xff
	.zero		1


	//   ....[119]....
        /*08f4*/ 	.word	0x00012b70
        /*08f8*/ 	.word	0x000000ff
        /*08fc*/ 	.word	0x000000d0
        /*0900*/ 	.short	0x0101
        /*0902*/ 	.byte	0x2d
	.zero		1


	//   ....[120]....
        /*0904*/ 	.word	0x00012d20
        /*0908*/ 	.word	0x000000ff
        /*090c*/ 	.word	0x00000000
        /*0910*/ 	.short	0x0101
        /*0912*/ 	.byte	0x06
	.zero		1


	//   ....[121]....
        /*0914*/ 	.word	0x00012d40
        /*0918*/ 	.word	0x00000000
        /*091c*/ 	.word	0x000000c0
        /*0920*/ 	.short	0x010a
        /*0922*/ 	.byte	0xff
	.zero		1


	//   ....[122]....
        /*0924*/ 	.word	0x00012da0
        /*0928*/ 	.word	0x00000000
        /*092c*/ 	.word	0x00000018
        /*0930*/ 	.short	0x010a
        /*0932*/ 	.byte	0xff
	.zero		1


	//   ....[123]....
        /*0934*/ 	.word	0x00012e00
        /*0938*/ 	.word	0x00000000
        /*093c*/ 	.word	0x00000018
        /*0940*/ 	.short	0x010a
        /*0942*/ 	.byte	0xff
	.zero		1


	//   ....[124]....
        /*0944*/ 	.word	0x00012e50
        /*0948*/ 	.word	0x00000003
        /*094c*/ 	.word	0x00000080
        /*0950*/ 	.short	0x010a
        /*0952*/ 	.byte	0xff
	.zero		1


	//   ....[125]....
        /*0954*/ 	.word	0x00012eb0
        /*0958*/ 	.word	0x00000000
        /*095c*/ 	.word	0x00000000
        /*0960*/ 	.short	0x010a
        /*0962*/ 	.byte	0xff
	.zero		1


	//   ....[126]....
        /*0964*/ 	.word	0x00012f10
        /*0968*/ 	.word	0x00000000
        /*096c*/ 	.word	0x00000000
        /*0970*/ 	.short	0x010a
        /*0972*/ 	.byte	0xff
	.zero		1


	//   ....[127]....
        /*0974*/ 	.word	0x00012f60
        /*0978*/ 	.word	0x00000002
        /*097c*/ 	.word	0x000000b0
        /*0980*/ 	.short	0x010a
        /*0982*/ 	.byte	0xff
	.zero		1


	//   ....[128]....
        /*0984*/ 	.word	0x00012fc0
        /*0988*/ 	.word	0x00000002
        /*098c*/ 	.word	0x00000090
        /*0990*/ 	.short	0x010a
        /*0992*/ 	.byte	0xff
	.zero		1


	//   ....[129]....
        /*0994*/ 	.word	0x00013010
        /*0998*/ 	.word	0x00000002
        /*099c*/ 	.word	0x00000080
        /*09a0*/ 	.short	0x010a
        /*09a2*/ 	.byte	0xff
	.zero		1


	//   ....[130]....
        /*09a4*/ 	.word	0x00013070
        /*09a8*/ 	.word	0x00000000
        /*09ac*/ 	.word	0x00000090
        /*09b0*/ 	.short	0x010a
        /*09b2*/ 	.byte	0xff
	.zero		1


	//   ....[131]....
        /*09b4*/ 	.word	0x000130c0
        /*09b8*/ 	.word	0x00000000
        /*09bc*/ 	.word	0x00000080
        /*09c0*/ 	.short	0x010a
        /*09c2*/ 	.byte	0xff
	.zero		1


	//   ....[132]....
        /*09c4*/ 	.word	0x00013120
        /*09c8*/ 	.word	0x00000000
        /*09cc*/ 	.word	0x00000000
        /*09d0*/ 	.short	0x010a
        /*09d2*/ 	.byte	0xff
	.zero		1


	//   ....[133]....
        /*09d4*/ 	.word	0x00013180
        /*09d8*/ 	.word	0x00000000
        /*09dc*/ 	.word	0x000000a8
        /*09e0*/ 	.short	0x010a
        /*09e2*/ 	.byte	0xff
	.zero		1


	//   ....[134]....
        /*09e4*/ 	.word	0x000131e0
        /*09e8*/ 	.word	0x00000000
        /*09ec*/ 	.word	0x00000000
        /*09f0*/ 	.short	0x010a
        /*09f2*/ 	.byte	0xff
	.zero		1


	//   ....[135]....
        /*09f4*/ 	.word	0x00013240
        /*09f8*/ 	.word	0x00000000
        /*09fc*/ 	.word	0x000000d0
        /*0a00*/ 	.short	0x010a
        /*0a02*/ 	.byte	0xff
	.zero		1


	//   ....[136]....
        /*0a04*/ 	.word	0x00013290
        /*0a08*/ 	.word	0x0000000c
        /*0a0c*/ 	.word	0x00000080
        /*0a10*/ 	.short	0x010a
        /*0a12*/ 	.byte	0xff
	.zero		1


	//   ....[137]....
        /*0a14*/ 	.word	0x000132f0
        /*0a18*/ 	.word	0x00000000
        /*0a1c*/ 	.word	0x00000078
        /*0a20*/ 	.short	0x010a
        /*0a22*/ 	.byte	0xff
	.zero		1


	//   ....[138]....
        /*0a24*/ 	.word	0x00013350
        /*0a28*/ 	.word	0x00000009
        /*0a2c*/ 	.word	0x00000050
        /*0a30*/ 	.short	0x010a
        /*0a32*/ 	.byte	0xff
	.zero		1


	//   ....[139]....
        /*0a34*/ 	.word	0x000133b0
        /*0a38*/ 	.word	0x00000009
        /*0a3c*/ 	.word	0x00000058
        /*0a40*/ 	.short	0x010a
        /*0a42*/ 	.byte	0xff
	.zero		1


	//   ....[140]....
        /*0a44*/ 	.word	0x00013410
        /*0a48*/ 	.word	0x00000009
        /*0a4c*/ 	.word	0x00000060
        /*0a50*/ 	.short	0x010a
        /*0a52*/ 	.byte	0xff
	.zero		1


	//   ....[141]....
        /*0a54*/ 	.word	0x00013470
        /*0a58*/ 	.word	0x00000009
        /*0a5c*/ 	.word	0x00000068
        /*0a60*/ 	.short	0x010a
        /*0a62*/ 	.byte	0xff
	.zero		1


	//   ....[142]....
        /*0a64*/ 	.word	0x000134d0
        /*0a68*/ 	.word	0x00000000
        /*0a6c*/ 	.word	0x00000050
        /*0a70*/ 	.short	0x010a
        /*0a72*/ 	.byte	0xff
	.zero		1


	//   ....[143]....
        /*0a74*/ 	.word	0x00013530
        /*0a78*/ 	.word	0x00000000
        /*0a7c*/ 	.word	0x00000058
        /*0a80*/ 	.short	0x010a
        /*0a82*/ 	.byte	0xff
	.zero		1


	//   ....[144]....
        /*0a84*/ 	.word	0x00013590
        /*0a88*/ 	.word	0x00000000
        /*0a8c*/ 	.word	0x00000060
        /*0a90*/ 	.short	0x010a
        /*0a92*/ 	.byte	0xff
	.zero		1


	//   ....[145]....
        /*0a94*/ 	.word	0x000135f0
        /*0a98*/ 	.word	0x00000000
        /*0a9c*/ 	.word	0x00000068
        /*0aa0*/ 	.short	0x010a
        /*0aa2*/ 	.byte	0xff
	.zero		1


	//   ....[146]....
        /*0aa4*/ 	.word	0x00013650
        /*0aa8*/ 	.word	0x00000003
        /*0aac*/ 	.word	0x00000050
        /*0ab0*/ 	.short	0x010a
        /*0ab2*/ 	.byte	0xff
	.zero		1


	//   ....[147]....
        /*0ab4*/ 	.word	0x000136b0
        /*0ab8*/ 	.word	0x00000003
        /*0abc*/ 	.word	0x00000058
        /*0ac0*/ 	.short	0x010a
        /*0ac2*/ 	.byte	0xff
	.zero		1


	//   ....[148]....
        /*0ac4*/ 	.word	0x00013710
        /*0ac8*/ 	.word	0x00000003
        /*0acc*/ 	.word	0x00000060
        /*0ad0*/ 	.short	0x010a
        /*0ad2*/ 	.byte	0xff
	.zero		1


	//   ....[149]....
        /*0ad4*/ 	.word	0x00013760
        /*0ad8*/ 	.word	0x00000000
        /*0adc*/ 	.word	0x00000080
        /*0ae0*/ 	.short	0x010a
        /*0ae2*/ 	.byte	0xff
	.zero		1


	//   ....[150]....
        /*0ae4*/ 	.word	0x000137c0
        /*0ae8*/ 	.word	0x00000003
        /*0aec*/ 	.word	0x00000030
        /*0af0*/ 	.short	0x010a
        /*0af2*/ 	.byte	0xff
	.zero		1


	//   ....[151]....
        /*0af4*/ 	.word	0x00013820
        /*0af8*/ 	.word	0x00000003
        /*0afc*/ 	.word	0x000000a0
        /*0b00*/ 	.short	0x010a
        /*0b02*/ 	.byte	0xff
	.zero		1


	//   ....[152]....
        /*0b04*/ 	.word	0x00013870
        /*0b08*/ 	.word	0x00000003
        /*0b0c*/ 	.word	0x00000030
        /*0b10*/ 	.short	0x010a
        /*0b12*/ 	.byte	0xff
	.zero		1


	//   ....[153]....
        /*0b14*/ 	.word	0x000138c0
        /*0b18*/ 	.word	0x0000000b
        /*0b1c*/ 	.word	0x00000030
        /*0b20*/ 	.short	0x010a
        /*0b22*/ 	.byte	0xff
	.zero		1


	//   ....[154]....
        /*0b24*/ 	.word	0x00013910
        /*0b28*/ 	.word	0x00000000
        /*0b2c*/ 	.word	0x00000030
        /*0b30*/ 	.short	0x010a
        /*0b32*/ 	.byte	0xff
	.zero		1


	//   ....[155]....
        /*0b34*/ 	.word	0x00013960
        /*0b38*/ 	.word	0x00000009
        /*0b3c*/ 	.word	0x00000030
        /*0b40*/ 	.short	0x010a
        /*0b42*/ 	.byte	0xff
	.zero		1


	//   ....[156]....
        /*0b44*/ 	.word	0x000139b0
        /*0b48*/ 	.word	0x00000009
        /*0b4c*/ 	.word	0x00000030
        /*0b50*/ 	.short	0x010a
        /*0b52*/ 	.byte	0xff
	.zero		1


	//   ....[157]....
        /*0b54*/ 	.word	0x00013a00
        /*0b58*/ 	.word	0x00000000
        /*0b5c*/ 	.word	0x00000030
        /*0b60*/ 	.short	0x010a
        /*0b62*/ 	.byte	0xff
	.zero		1


	//   ....[158]....
        /*0b64*/ 	.word	0x00013a50
        /*0b68*/ 	.word	0x00000003
        /*0b6c*/ 	.word	0x00000030
        /*0b70*/ 	.short	0x010a
        /*0b72*/ 	.byte	0xff
	.zero		1


	//----- nvinfo : EIATTR_NUM_MBARRIERS
	.align		4
.L_47:
        /*0b74*/ 	.byte	0x03, 0x38
        /*0b76*/ 	.short	0x001b


	//----- nvinfo : EIATTR_EXIT_INSTR_OFFSETS
	.align		4
        /*0b78*/ 	.byte	0x04, 0x1c
        /*0b7a*/ 	.short	(.L_49 - .L_48)


	//   ....[0]....
.L_48:
        /*0b7c*/ 	.word	0x00003030


	//   ....[1]....
        /*0b80*/ 	.word	0x00003540


	//   ....[2]....
        /*0b84*/ 	.word	0x000035a0


	//   ....[3]....
        /*0b88*/ 	.word	0x000049d0


	//   ....[4]....
        /*0b8c*/ 	.word	0x000064d0


	//   ....[5]....
        /*0b90*/ 	.word	0x00006510


	//   ....[6]....
        /*0b94*/ 	.word	0x00012c10


	//   ....[7]....
        /*0b98*/ 	.word	0x00012c80


	//   ....[8]....
        /*0b9c*/ 	.word	0x00012cb0


	//   ....[9]....
        /*0ba0*/ 	.word	0x00012d30


	//----- nvinfo : EIATTR_MAX_THREADS
	.align		4
.L_49:
        /*0ba4*/ 	.byte	0x04, 0x05
        /*0ba6*/ 	.short	(.L_51 - .L_50)
.L_50:
        /*0ba8*/ 	.word	0x00000100
        /*0bac*/ 	.word	0x00000001
        /*0bb0*/ 	.word	0x00000001


	//----- nvinfo : EIATTR_CRS_STACK_SIZE
	.align		4
.L_51:
        /*0bb4*/ 	.byte	0x04, 0x1e
        /*0bb6*/ 	.short	(.L_53 - .L_52)
.L_52:
        /*0bb8*/ 	.word	0x00000000


	//----- nvinfo : EIATTR_CBANK_PARAM_SIZE
	.align		4
.L_53:
        /*0bbc*/ 	.byte	0x03, 0x19
        /*0bbe*/ 	.short	0x0c00


	//----- nvinfo : EIATTR_PARAM_CBANK
	.align		4
        /*0bc0*/ 	.byte	0x04, 0x0a
        /*0bc2*/ 	.short	(.L_55 - .L_54)
	.align		4
.L_54:
        /*0bc4*/ 	.word	index@(.nv.constant0._ZN7cutlass13device_kernelINS_4gemm6kernel13GemmUniversalIN4cute5tupleIJiiiiEEENS1_10collective13CollectiveMmaINS1_46MainloopSm100TmaUmmaWarpSpecializedBlockScaledILi3ELi2ELi1ENS5_IJNS4_1CILi4EEESB_NSA_ILi1EEEEEEEENS5_IJNSA_ILi128EEENSA_ILi256EEESF_EEENS5_IJNS_12float_e5m2_tENS_13float_ue8m0_tEEEENS5_IJNS5_IJlSC_lEEENS4_6LayoutINS5_IJNS5_IJNS5_IJNSA_ILi32EEESB_EEEiEEESP_NS5_IJSC_iEEEEEENS5_IJNS5_IJNS5_IJNSA_ILi16EEESB_EEEiEEENS5_IJNS5_IJNSA_ILi0EEESC_EEENSA_ILi512EEEEEENS5_IJSV_iEEEEEEEEEEESK_S12_NS4_8TiledMMAINS4_8MMA_AtomIJNS4_21SM100_MMA_MXF8F6F4_SSISI_SI_fSJ_Li128ELi256ELNS4_4UMMA5MajorE0ELS17_0ELNS16_7ScaleInE0ELS18_0EEEEEENSM_INS5_IJSC_SC_SC_EEENS5_IJSV_SV_SV_EEEEENS5_IJNS4_10UnderscoreES1E_S1E_EEEEENS5_IJNS4_23SM90_TMA_LOAD_MULTICASTES1H_EEENS5_IJNS4_14ComposedLayoutINS4_7SwizzleILi3ELi4ELi3EEENS4_18smem_ptr_flag_bitsILi8EEENSM_INS5_IJNSA_ILi8EEESF_EEENS5_IJSF_SC_EEEEEEENSM_INS5_IJNS5_IJNS5_IJSO_SC_EEENS5_IJSN_SC_EEEEEESC_NS5_IJSB_SC_EEEEEENS5_IJNS5_IJNS5_IJST_SX_EEESW_EEESV_NS5_IJSC_SX_EEEEEEEEEEEvNS4_8identityES1I_NS5_IJS1S_NSM_INS5_IJNS5_IJNS5_IJSO_NSA_ILi2EEEEEES1U_EEESC_S1W_EEENS5_IJS1Z_SV_NS5_IJSC_NSA_ILi1024EEEEEEEEEEEEEEvS24_EENS_8epilogue10collective18CollectiveEpilogueINS2F_23Sm100TmaWarpSpecializedILi4ELi2ELi32ELb1ELb0EEEJNS5_IJNSA_ILi64EEESG_SF_EEENS5_IJNSM_IS2K_SC_EENSM_INS5_IJSN_S25_EEENS5_IJSC_SF_EEEEEEEENS_10bfloat16_tESL_S2R_SL_NS2F_6fusion15FusionCallbacksIS2J_NS2S_17LinearCombinationIS2R_fS2R_fLNS_15FloatRoundStyleE2EEES2L_S2Q_JEEENS4_5SM1004TMEM4LOAD26SM100_TMEM_LOAD_32dp32b32xENS4_13SM90_TMA_LOADENS1J_INS1K_ILi2ELi4ELi3EEENS1M_ILi16EEENSM_INS5_IJS1O_SN_EEES1U_EEEENS4_39AutoVectorizingCopyWithAssumedAlignmentILi128EEENS4_14SM90_TMA_STOREES37_S39_S39_EEEvvEEEEvNT_6ParamsE)
        /*0bc8*/ 	.short	0x0380
        /*0bca*/ 	.short	0x0c00


	//----- nvinfo : EIATTR_SW_WAR
	.align		4
.L_55:
        /*0bcc*/ 	.byte	0x04, 0x36
        /*0bce*/ 	.short	(.L_57 - .L_56)
.L_56:
        /*0bd0*/ 	.word	0x00000008
.L_57:


//--------------------- .nv.callgraph             --------------------------
	.section	.nv.callgraph,"",@"SHT_CUDA_CALLGRAPH"
	.align	4
	.sectionentsize	8
	.align		4
        /*0000*/ 	.word	0x00000000
	.align		4
        /*0004*/ 	.word	0xffffffff
	.align		4
        /*0008*/ 	.word	index@(_ZN7cutlass13device_kernelINS_4gemm6kernel13GemmUniversalIN4cute5tupleIJiiiiEEENS1_10collective13CollectiveMmaINS1_46MainloopSm100TmaUmmaWarpSpecializedBlockScaledILi3ELi2ELi1ENS5_IJNS4_1CILi4EEESB_NSA_ILi1EEEEEEEENS5_IJNSA_ILi128EEENSA_ILi256EEESF_EEENS5_IJNS_12float_e5m2_tENS_13float_ue8m0_tEEEENS5_IJNS5_IJlSC_lEEENS4_6LayoutINS5_IJNS5_IJNS5_IJNSA_ILi32EEESB_EEEiEEESP_NS5_IJSC_iEEEEEENS5_IJNS5_IJNS5_IJNSA_ILi16EEESB_EEEiEEENS5_IJNS5_IJNSA_ILi0EEESC_EEENSA_ILi512EEEEEENS5_IJSV_iEEEEEEEEEEESK_S12_NS4_8TiledMMAINS4_8MMA_AtomIJNS4_21SM100_MMA_MXF8F6F4_SSISI_SI_fSJ_Li128ELi256ELNS4_4UMMA5MajorE0ELS17_0ELNS16_7ScaleInE0ELS18_0EEEEEENSM_INS5_IJSC_SC_SC_EEENS5_IJSV_SV_SV_EEEEENS5_IJNS4_10UnderscoreES1E_S1E_EEEEENS5_IJNS4_23SM90_TMA_LOAD_MULTICASTES1H_EEENS5_IJNS4_14ComposedLayoutINS4_7SwizzleILi3ELi4ELi3EEENS4_18smem_ptr_flag_bitsILi8EEENSM_INS5_IJNSA_ILi8EEESF_EEENS5_IJSF_SC_EEEEEEENSM_INS5_IJNS5_IJNS5_IJSO_SC_EEENS5_IJSN_SC_EEEEEESC_NS5_IJSB_SC_EEEEEENS5_IJNS5_IJNS5_IJST_SX_EEESW_EEESV_NS5_IJSC_SX_EEEEEEEEEEEvNS4_8identityES1I_NS5_IJS1S_NSM_INS5_IJNS5_IJNS5_IJSO_NSA_ILi2EEEEEES1U_EEESC_S1W_EEENS5_IJS1Z_SV_NS5_IJSC_NSA_ILi1024EEEEEEEEEEEEEEvS24_EENS_8epilogue10collective18CollectiveEpilogueINS2F_23Sm100TmaWarpSpecializedILi4ELi2ELi32ELb1ELb0EEEJNS5_IJNSA_ILi64EEESG_SF_EEENS5_IJNSM_IS2K_SC_EENSM_INS5_IJSN_S25_EEENS5_IJSC_SF_EEEEEEEENS_10bfloat16_tESL_S2R_SL_NS2F_6fusion15FusionCallbacksIS2J_NS2S_17LinearCombinationIS2R_fS2R_fLNS_15FloatRoundStyleE2EEES2L_S2Q_JEEENS4_5SM1004TMEM4LOAD26SM100_TMEM_LOAD_32dp32b32xENS4_13SM90_TMA_LOADENS1J_INS1K_ILi2ELi4ELi3EEENS1M_ILi16EEENSM_INS5_IJS1O_SN_EEES1U_EEEENS4_39AutoVectorizingCopyWithAssumedAlignmentILi128EEENS4_14SM90_TMA_STOREES37_S39_S39_EEEvvEEEEvNT_6ParamsE)
	.align		4
        /*000c*/ 	.word	index@(__assertfail)
	.align		4
        /*0010*/ 	.word	0x00000000
	.align		4
        /*0014*/ 	.word	0xfffffffe
	.align		4
        /*0018*/ 	.word	0x00000000
	.align		4
        /*001c*/ 	.word	0xfffffffd
	.align		4
        /*0020*/ 	.word	0x00000000
	.align		4
        /*0024*/ 	.word	0xfffffffc


//--------------------- .nv.constant4             --------------------------
	.section	.nv.constant4,"a",@progbits
	.align	8
	.align		8
.nv.constant4:
        /*0000*/ 	.dword	__assertfail
	.align		8
        /*0008*/ 	.dword	__unnamed_1
	.align		8
        /*0010*/ 	.dword	__unnamed_2
	.align		8
        /*0018*/ 	.dword	_ZN40_INTERNAL_5bd03b8a_4_k_cu_a495a533_346824cuda3std3__45__cpo5beginE
	.align		8
        /*0020*/ 	.dword	_ZN40_INTERNAL_5bd03b8a_4_k_cu_a495a533_346824cuda3std3__45__cpo3endE
	.align		8
        /*0028*/ 	.dword	_ZN40_INTERNAL_5bd03b8a_4_k_cu_a495a533_346824cuda3std3__45__cpo6cbeginE
	.align		8
        /*0030*/ 	.dword	_ZN40_INTERNAL_5bd03b8a_4_k_cu_a495a533_346824cuda3std3__45__cpo4cendE
	.align		8
        /*0038*/ 	.dword	_ZN40_INTERNAL_5bd03b8a_4_k_cu_a495a533_346824cuda3std3__442_GLOBAL__N__5bd03b8a_4_k_cu_a495a533_346826ignoreE
	.align		8
        /*0040*/ 	.dword	_ZN40_INTERNAL_5bd03b8a_4_k_cu_a495a533_346824cuda3std3__419piecewise_constructE
	.align		8
        /*0048*/ 	.dword	_ZN40_INTERNAL_5bd03b8a_4_k_cu_a495a533_346824cuda3std3__48in_placeE
	.align		8
        /*0050*/ 	.dword	_ZN40_INTERNAL_5bd03b8a_4_k_cu_a495a533_346824cuda3std6ranges3__45__cpo4swapE
	.align		8
        /*0058*/ 	.dword	_ZN40_INTERNAL_5bd03b8a_4_k_cu_a495a533_346824cuda3std6ranges3__45__cpo9iter_moveE
	.align		8
        /*0060*/ 	.dword	_ZN40_INTERNAL_5bd03b8a_4_k_cu_a495a533_346824cute7productE
	.align		8
        /*0068*/ 	.dword	_ZN40_INTERNAL_5bd03b8a_4_k_cu_a495a533_346824cute1_E
	.align		8
        /*0070*/ 	.dword	$str$25
	.align		8
        /*0078*/ 	.dword	$str$26
	.align		8
        /*0080*/ 	.dword	$str$27
	.align		8
        /*0088*/ 	.dword	$str$28


//--------------------- .text._ZN7cutlass13device_kernelINS_4gemm6kernel13GemmUniversalIN4cute5tupleIJiiiiEEENS1_10collective13CollectiveMmaINS1_46MainloopSm100TmaUmmaWarpSpecializedBlockScaledILi3ELi2ELi1ENS5_IJNS4_1CILi4EEESB_NSA_ILi1EEEEEEEENS5_IJNSA_ILi128EEENSA_ILi256EEESF_EEENS5_IJNS_12float_e5m2_tENS_13float_ue8m0_tEEEENS5_IJNS5_IJlSC_lEEENS4_6LayoutINS5_IJNS5_IJNS5_IJNSA_ILi32EEESB_EEEiEEESP_NS5_IJSC_iEEEEEENS5_IJNS5_IJNS5_IJNSA_ILi16EEESB_EEEiEEENS5_IJNS5_IJNSA_ILi0EEESC_EEENSA_ILi512EEEEEENS5_IJSV_iEEEEEEEEEEESK_S12_NS4_8TiledMMAINS4_8MMA_AtomIJNS4_21SM100_MMA_MXF8F6F4_SSISI_SI_fSJ_Li128ELi256ELNS4_4UMMA5MajorE0ELS17_0ELNS16_7ScaleInE0ELS18_0EEEEEENSM_INS5_IJSC_SC_SC_EEENS5_IJSV_SV_SV_EEEEENS5_IJNS4_10UnderscoreES1E_S1E_EEEEENS5_IJNS4_23SM90_TMA_LOAD_MULTICASTES1H_EEENS5_IJNS4_14ComposedLayoutINS4_7SwizzleILi3ELi4ELi3EEENS4_18smem_ptr_flag_bitsILi8EEENSM_INS5_IJNSA_ILi8EEESF_EEENS5_IJSF_SC_EEEEEEENSM_INS5_IJNS5_IJNS5_IJSO_SC_EEENS5_IJSN_SC_EEEEEESC_NS5_IJSB_SC_EEEEEENS5_IJNS5_IJNS5_IJST_SX_EEESW_EEESV_NS5_IJSC_SX_EEEEEEEEEEEvNS4_8identityES1I_NS5_IJS1S_NSM_INS5_IJNS5_IJNS5_IJSO_NSA_ILi2EEEEEES1U_EEESC_S1W_EEENS5_IJS1Z_SV_NS5_IJSC_NSA_ILi1024EEEEEEEEEEEEEEvS24_EENS_8epilogue10collective18CollectiveEpilogueINS2F_23Sm100TmaWarpSpecializedILi4ELi2ELi32ELb1ELb0EEEJNS5_IJNSA_ILi64EEESG_SF_EEENS5_IJNSM_IS2K_SC_EENSM_INS5_IJSN_S25_EEENS5_IJSC_SF_EEEEEEEENS_10bfloat16_tESL_S2R_SL_NS2F_6fusion15FusionCallbacksIS2J_NS2S_17LinearCombinationIS2R_fS2R_fLNS_15FloatRoundStyleE2EEES2L_S2Q_JEEENS4_5SM1004TMEM4LOAD26SM100_TMEM_LOAD_32dp32b32xENS4_13SM90_TMA_LOADENS1J_INS1K_ILi2ELi4ELi3EEENS1M_ILi16EEENSM_INS5_IJS1O_SN_EEES1U_EEEENS4_39AutoVectorizingCopyWithAssumedAlignmentILi128EEENS4_14SM90_TMA_STOREES37_S39_S39_EEEvvEEEEvNT_6ParamsE --------------------------
	.section	.text._ZN7cutlass13device_kernelINS_4gemm6kernel13GemmUniversalIN4cute5tupleIJiiiiEEENS1_10collective13CollectiveMmaINS1_46MainloopSm100TmaUmmaWarpSpecializedBlockScaledILi3ELi2ELi1ENS5_IJNS4_1CILi4EEESB_NSA_ILi1EEEEEEEENS5_IJNSA_ILi128EEENSA_ILi256EEESF_EEENS5_IJNS_12float_e5m2_tENS_13float_ue8m0_tEEEENS5_IJNS5_IJlSC_lEEENS4_6LayoutINS5_IJNS5_IJNS5_IJNSA_ILi32EEESB_EEEiEEESP_NS5_IJSC_iEEEEEENS5_IJNS5_IJNS5_IJNSA_ILi16EEESB_EEEiEEENS5_IJNS5_IJNSA_ILi0EEESC_EEENSA_ILi512EEEEEENS5_IJSV_iEEEEEEEEEEESK_S12_NS4_8TiledMMAINS4_8MMA_AtomIJNS4_21SM100_MMA_MXF8F6F4_SSISI_SI_fSJ_Li128ELi256ELNS4_4UMMA5MajorE0ELS17_0ELNS16_7ScaleInE0ELS18_0EEEEEENSM_INS5_IJSC_SC_SC_EEENS5_IJSV_SV_SV_EEEEENS5_IJNS4_10UnderscoreES1E_S1E_EEEEENS5_IJNS4_23SM90_TMA_LOAD_MULTICASTES1H_EEENS5_IJNS4_14ComposedLayoutINS4_7SwizzleILi3ELi4ELi3EEENS4_18smem_ptr_flag_bitsILi8EEENSM_INS5_IJNSA_ILi8EEESF_EEENS5_IJSF_SC_EEEEEEENSM_INS5_IJNS5_IJNS5_IJSO_SC_EEENS5_IJSN_SC_EEEEEESC_NS5_IJSB_SC_EEEEEENS5_IJNS5_IJNS5_IJST_SX_EEESW_EEESV_NS5_IJSC_SX_EEEEEEEEEEEvNS4_8identityES1I_NS5_IJS1S_NSM_INS5_IJNS5_IJNS5_IJSO_NSA_ILi2EEEEEES1U_EEESC_S1W_EEENS5_IJS1Z_SV_NS5_IJSC_NSA_ILi1024EEEEEEEEEEEEEEvS24_EENS_8epilogue10collective18CollectiveEpilogueINS2F_23Sm100TmaWarpSpecializedILi4ELi2ELi32ELb1ELb0EEEJNS5_IJNSA_ILi64EEESG_SF_EEENS5_IJNSM_IS2K_SC_EENSM_INS5_IJSN_S25_EEENS5_IJSC_SF_EEEEEEEENS_10bfloat16_tESL_S2R_SL_NS2F_6fusion15FusionCallbacksIS2J_NS2S_17LinearCombinationIS2R_fS2R_fLNS_15FloatRoundStyleE2EEES2L_S2Q_JEEENS4_5SM1004TMEM4LOAD26SM100_TMEM_LOAD_32dp32b32xENS4_13SM90_TMA_LOADENS1J_INS1K_ILi2ELi4ELi3EEENS1M_ILi16EEENSM_INS5_IJS1O_SN_EEES1U_EEEENS4_39AutoVectorizingCopyWithAssumedAlignmentILi128EEENS4_14SM90_TMA_STOREES37_S39_S39_EEEvvEEEEvNT_6ParamsE,"ax",@progbits
	.align	128
.text._ZN7cutlass13device_kernelINS_4gemm6kernel13GemmUniversalIN4cute5tupleIJiiiiEEENS1_10collective13CollectiveMmaINS1_46MainloopSm100TmaUmmaWarpSpecializedBlockScaledILi3ELi2ELi1ENS5_IJNS4_1CILi4EEESB_NSA_ILi1EEEEEEEENS5_IJNSA_ILi128EEENSA_ILi256EEESF_EEENS5_IJNS_12float_e5m2_tENS_13float_ue8m0_tEEEENS5_IJNS5_IJlSC_lEEENS4_6LayoutINS5_IJNS5_IJNS5_IJNSA_ILi32EEESB_EEEiEEESP_NS5_IJSC_iEEEEEENS5_IJNS5_IJNS5_IJNSA_ILi16EEESB_EEEiEEENS5_IJNS5_IJNSA_ILi0EEESC_EEENSA_ILi512EEEEEENS5_IJSV_iEEEEEEEEEEESK_S12_NS4_8TiledMMAINS4_8MMA_AtomIJNS4_21SM100_MMA_MXF8F6F4_SSISI_SI_fSJ_Li128ELi256ELNS4_4UMMA5MajorE0ELS17_0ELNS16_7ScaleInE0ELS18_0EEEEEENSM_INS5_IJSC_SC_SC_EEENS5_IJSV_SV_SV_EEEEENS5_IJNS4_10UnderscoreES1E_S1E_EEEEENS5_IJNS4_23SM90_TMA_LOAD_MULTICASTES1H_EEENS5_IJNS4_14ComposedLayoutINS4_7SwizzleILi3ELi4ELi3EEENS4_18smem_ptr_flag_bitsILi8EEENSM_INS5_IJNSA_ILi8EEESF_EEENS5_IJSF_SC_EEEEEEENSM_INS5_IJNS5_IJNS5_IJSO_SC_EEENS5_IJSN_SC_EEEEEESC_NS5_IJSB_SC_EEEEEENS5_IJNS5_IJNS5_IJST_SX_EEESW_EEESV_NS5_IJSC_SX_EEEEEEEEEEEvNS4_8identityES1I_NS5_IJS1S_NSM_INS5_IJNS5_IJNS5_IJSO_NSA_ILi2EEEEEES1U_EEESC_S1W_EEENS5_IJS1Z_SV_NS5_IJSC_NSA_ILi1024EEEEEEEEEEEEEEvS24_EENS_8epilogue10collective18CollectiveEpilogueINS2F_23Sm100TmaWarpSpecializedILi4ELi2ELi32ELb1ELb0EEEJNS5_IJNSA_ILi64EEESG_SF_EEENS5_IJNSM_IS2K_SC_EENSM_INS5_IJSN_S25_EEENS5_IJSC_SF_EEEEEEEENS_10bfloat16_tESL_S2R_SL_NS2F_6fusion15FusionCallbacksIS2J_NS2S_17LinearCombinationIS2R_fS2R_fLNS_15FloatRoundStyleE2EEES2L_S2Q_JEEENS4_5SM1004TMEM4LOAD26SM100_TMEM_LOAD_32dp32b32xENS4_13SM90_TMA_LOADENS1J_INS1K_ILi2ELi4ELi3EEENS1M_ILi16EEENSM_INS5_IJS1O_SN_EEES1U_EEEENS4_39AutoVectorizingCopyWithAssumedAlignmentILi128EEENS4_14SM90_TMA_STOREES37_S39_S39_EEEvvEEEEvNT_6ParamsE:
        .type           _ZN7cutlass13device_kernelINS_4gemm6kernel13GemmUniversalIN4cute5tupleIJiiiiEEENS1_10collective13CollectiveMmaINS1_46MainloopSm100TmaUmmaWarpSpecializedBlockScaledILi3ELi2ELi1ENS5_IJNS4_1CILi4EEESB_NSA_ILi1EEEEEEEENS5_IJNSA_ILi128EEENSA_ILi256EEESF_EEENS5_IJNS_12float_e5m2_tENS_13float_ue8m0_tEEEENS5_IJNS5_IJlSC_lEEENS4_6LayoutINS5_IJNS5_IJNS5_IJNSA_ILi32EEESB_EEEiEEESP_NS5_IJSC_iEEEEEENS5_IJNS5_IJNS5_IJNSA_ILi16EEESB_EEEiEEENS5_IJNS5_IJNSA_ILi0EEESC_EEENSA_ILi512EEEEEENS5_IJSV_iEEEEEEEEEEESK_S12_NS4_8TiledMMAINS4_8MMA_AtomIJNS4_21SM100_MMA_MXF8F6F4_SSISI_SI_fSJ_Li128ELi256ELNS4_4UMMA5MajorE0ELS17_0ELNS16_7ScaleInE0ELS18_0EEEEEENSM_INS5_IJSC_SC_SC_EEENS5_IJSV_SV_SV_EEEEENS5_IJNS4_10UnderscoreES1E_S1E_EEEEENS5_IJNS4_23SM90_TMA_LOAD_MULTICASTES1H_EEENS5_IJNS4_14ComposedLayoutINS4_7SwizzleILi3ELi4ELi3EEENS4_18smem_ptr_flag_bitsILi8EEENSM_INS5_IJNSA_ILi8EEESF_EEENS5_IJSF_SC_EEEEEEENSM_INS5_IJNS5_IJNS5_IJSO_SC_EEENS5_IJSN_SC_EEEEEESC_NS5_IJSB_SC_EEEEEENS5_IJNS5_IJNS5_IJST_SX_EEESW_EEESV_NS5_IJSC_SX_EEEEEEEEEEEvNS4_8identityES1I_NS5_IJS1S_NSM_INS5_IJNS5_IJNS5_IJSO_NSA_ILi2EEEEEES1U_EEESC_S1W_EEENS5_IJS1Z_SV_NS5_IJSC_NSA_ILi1024EEEEEEEEEEEEEEvS24_EENS_8epilogue10collective18CollectiveEpilogueINS2F_23Sm100TmaWarpSpecializedILi4ELi2ELi32ELb1ELb0EEEJNS5_IJNSA_ILi64EEESG_SF_EEENS5_IJNSM_IS2K_SC_EENSM_INS5_IJSN_S25_EEENS5_IJSC_SF_EEEEEEEENS_10bfloat16_tESL_S2R_SL_NS2F_6fusion15FusionCallbacksIS2J_NS2S_17LinearCombinationIS2R_fS2R_fLNS_15FloatRoundStyleE2EEES2L_S2Q_JEEENS4_5SM1004TMEM4LOAD26SM100_TMEM_LOAD_32dp32b32xENS4_13SM90_TMA_LOADENS1J_INS1K_ILi2ELi4ELi3EEENS1M_ILi16EEENSM_INS5_IJS1O_SN_EEES1U_EEEENS4_39AutoVectorizingCopyWithAssumedAlignmentILi128EEENS4_14SM90_TMA_STOREES37_S39_S39_EEEvvEEEEvNT_6ParamsE,@function
        .size           _ZN7cutlass13device_kernelINS_4gemm6kernel13GemmUniversalIN4cute5tupleIJiiiiEEENS1_10collective13CollectiveMmaINS1_46MainloopSm100TmaUmmaWarpSpecializedBlockScaledILi3ELi2ELi1ENS5_IJNS4_1CILi4EEESB_NSA_ILi1EEEEEEEENS5_IJNSA_ILi128EEENSA_ILi256EEESF_EEENS5_IJNS_12float_e5m2_tENS_13float_ue8m0_tEEEENS5_IJNS5_IJlSC_lEEENS4_6LayoutINS5_IJNS5_IJNS5_IJNSA_ILi32EEESB_EEEiEEESP_NS5_IJSC_iEEEEEENS5_IJNS5_IJNS5_IJNSA_ILi16EEESB_EEEiEEENS5_IJNS5_IJNSA_ILi0EEESC_EEENSA_ILi512EEEEEENS5_IJSV_iEEEEEEEEEEESK_S12_NS4_8TiledMMAINS4_8MMA_AtomIJNS4_21SM100_MMA_MXF8F6F4_SSISI_SI_fSJ_Li128ELi256ELNS4_4UMMA5MajorE0ELS17_0ELNS16_7ScaleInE0ELS18_0EEEEEENSM_INS5_IJSC_SC_SC_EEENS5_IJSV_SV_SV_EEEEENS5_IJNS4_10UnderscoreES1E_S1E_EEEEENS5_IJNS4_23SM90_TMA_LOAD_MULTICASTES1H_EEENS5_IJNS4_14ComposedLayoutINS4_7SwizzleILi3ELi4ELi3EEENS4_18smem_ptr_flag_bitsILi8EEENSM_INS5_IJNSA_ILi8EEESF_EEENS5_IJSF_SC_EEEEEEENSM_INS5_IJNS5_IJNS5_IJSO_SC_EEENS5_IJSN_SC_EEEEEESC_NS5_IJSB_SC_EEEEEENS5_IJNS5_IJNS5_IJST_SX_EEESW_EEESV_NS5_IJSC_SX_EEEEEEEEEEEvNS4_8identityES1I_NS5_IJS1S_NSM_INS5_IJNS5_IJNS5_IJSO_NSA_ILi2EEEEEES1U_EEESC_S1W_EEENS5_IJS1Z_SV_NS5_IJSC_NSA_ILi1024EEEEEEEEEEEEEEvS24_EENS_8epilogue10collective18CollectiveEpilogueINS2F_23Sm100TmaWarpSpecializedILi4ELi2ELi32ELb1ELb0EEEJNS5_IJNSA_ILi64EEESG_SF_EEENS5_IJNSM_IS2K_SC_EENSM_INS5_IJSN_S25_EEENS5_IJSC_SF_EEEEEEEENS_10bfloat16_tESL_S2R_SL_NS2F_6fusion15FusionCallbacksIS2J_NS2S_17LinearCombinationIS2R_fS2R_fLNS_15FloatRoundStyleE2EEES2L_S2Q_JEEENS4_5SM1004TMEM4LOAD26SM100_TMEM_LOAD_32dp32b32xENS4_13SM90_TMA_LOADENS1J_INS1K_ILi2ELi4ELi3EEENS1M_ILi16EEENSM_INS5_IJS1O_SN_EEES1U_EEEENS4_39AutoVectorizingCopyWithAssumedAlignmentILi128EEENS4_14SM90_TMA_STOREES37_S39_S39_EEEvvEEEEvNT_6ParamsE,(.L_x_239 - _ZN7cutlass13device_kernelINS_4gemm6kernel13GemmUniversalIN4cute5tupleIJiiiiEEENS1_10collective13CollectiveMmaINS1_46MainloopSm100TmaUmmaWarpSpecializedBlockScaledILi3ELi2ELi1ENS5_IJNS4_1CILi4EEESB_NSA_ILi1EEEEEEEENS5_IJNSA_ILi128EEENSA_ILi256EEESF_EEENS5_IJNS_12float_e5m2_tENS_13float_ue8m0_tEEEENS5_IJNS5_IJlSC_lEEENS4_6LayoutINS5_IJNS5_IJNS5_IJNSA_ILi32EEESB_EEEiEEESP_NS5_IJSC_iEEEEEENS5_IJNS5_IJNS5_IJNSA_ILi16EEESB_EEEiEEENS5_IJNS5_IJNSA_ILi0EEESC_EEENSA_ILi512EEEEEENS5_IJSV_iEEEEEEEEEEESK_S12_NS4_8TiledMMAINS4_8MMA_AtomIJNS4_21SM100_MMA_MXF8F6F4_SSISI_SI_fSJ_Li128ELi256ELNS4_4UMMA5MajorE0ELS17_0ELNS16_7ScaleInE0ELS18_0EEEEEENSM_INS5_IJSC_SC_SC_EEENS5_IJSV_SV_SV_EEEEENS5_IJNS4_10UnderscoreES1E_S1E_EEEEENS5_IJNS4_23SM90_TMA_LOAD_MULTICASTES1H_EEENS5_IJNS4_14ComposedLayoutINS4_7SwizzleILi3ELi4ELi3EEENS4_18smem_ptr_flag_bitsILi8EEENSM_INS5_IJNSA_ILi8EEESF_EEENS5_IJSF_SC_EEEEEEENSM_INS5_IJNS5_IJNS5_IJSO_SC_EEENS5_IJSN_SC_EEEEEESC_NS5_IJSB_SC_EEEEEENS5_IJNS5_IJNS5_IJST_SX_EEESW_EEESV_NS5_IJSC_SX_EEEEEEEEEEEvNS4_8identityES1I_NS5_IJS1S_NSM_INS5_IJNS5_IJNS5_IJSO_NSA_ILi2EEEEEES1U_EEESC_S1W_EEENS5_IJS1Z_SV_NS5_IJSC_NSA_ILi1024EEEEEEEEEEEEEEvS24_EENS_8epilogue10collective18CollectiveEpilogueINS2F_23Sm100TmaWarpSpecializedILi4ELi2ELi32ELb1ELb0EEEJNS5_IJNSA_ILi64EEESG_SF_EEENS5_IJNSM_IS2K_SC_EENSM_INS5_IJSN_S25_EEENS5_IJSC_SF_EEEEEEEENS_10bfloat16_tESL_S2R_SL_NS2F_6fusion15FusionCallbacksIS2J_NS2S_17LinearCombinationIS2R_fS2R_fLNS_15FloatRoundStyleE2EEES2L_S2Q_JEEENS4_5SM1004TMEM4LOAD26SM100_TMEM_LOAD_32dp32b32xENS4_13SM90_TMA_LOADENS1J_INS1K_ILi2ELi4ELi3EEENS1M_ILi16EEENSM_INS5_IJS1O_SN_EEES1U_EEEENS4_39AutoVectorizingCopyWithAssumedAlignmentILi128EEENS4_14SM90_TMA_STOREES37_S39_S39_EEEvvEEEEvNT_6ParamsE)
        .other          _ZN7cutlass13device_kernelINS_4gemm6kernel13GemmUniversalIN4cute5tupleIJiiiiEEENS1_10collective13CollectiveMmaINS1_46MainloopSm100TmaUmmaWarpSpecializedBlockScaledILi3ELi2ELi1ENS5_IJNS4_1CILi4EEESB_NSA_ILi1EEEEEEEENS5_IJNSA_ILi128EEENSA_ILi256EEESF_EEENS5_IJNS_12float_e5m2_tENS_13float_ue8m0_tEEEENS5_IJNS5_IJlSC_lEEENS4_6LayoutINS5_IJNS5_IJNS5_IJNSA_ILi32EEESB_EEEiEEESP_NS5_IJSC_iEEEEEENS5_IJNS5_IJNS5_IJNSA_ILi16EEESB_EEEiEEENS5_IJNS5_IJNSA_ILi0EEESC_EEENSA_ILi512EEEEEENS5_IJSV_iEEEEEEEEEEESK_S12_NS4_8TiledMMAINS4_8MMA_AtomIJNS4_21SM100_MMA_MXF8F6F4_SSISI_SI_fSJ_Li128ELi256ELNS4_4UMMA5MajorE0ELS17_0ELNS16_7ScaleInE0ELS18_0EEEEEENSM_INS5_IJSC_SC_SC_EEENS5_IJSV_SV_SV_EEEEENS5_IJNS4_10UnderscoreES1E_S1E_EEEEENS5_IJNS4_23SM90_TMA_LOAD_MULTICASTES1H_EEENS5_IJNS4_14ComposedLayoutINS4_7SwizzleILi3ELi4ELi3EEENS4_18smem_ptr_flag_bitsILi8EEENSM_INS5_IJNSA_ILi8EEESF_EEENS5_IJSF_SC_EEEEEEENSM_INS5_IJNS5_IJNS5_IJSO_SC_EEENS5_IJSN_SC_EEEEEESC_NS5_IJSB_SC_EEEEEENS5_IJNS5_IJNS5_IJST_SX_EEESW_EEESV_NS5_IJSC_SX_EEEEEEEEEEEvNS4_8identityES1I_NS5_IJS1S_NSM_INS5_IJNS5_IJNS5_IJSO_NSA_ILi2EEEEEES1U_EEESC_S1W_EEENS5_IJS1Z_SV_NS5_IJSC_NSA_ILi1024EEEEEEEEEEEEEEvS24_EENS_8epilogue10collective18CollectiveEpilogueINS2F_23Sm100TmaWarpSpecializedILi4ELi2ELi32ELb1ELb0EEEJNS5_IJNSA_ILi64EEESG_SF_EEENS5_IJNSM_IS2K_SC_EENSM_INS5_IJSN_S25_EEENS5_IJSC_SF_EEEEEEEENS_10bfloat16_tESL_S2R_SL_NS2F_6fusion15FusionCallbacksIS2J_NS2S_17LinearCombinationIS2R_fS2R_fLNS_15FloatRoundStyleE2EEES2L_S2Q_JEEENS4_5SM1004TMEM4LOAD26SM100_TMEM_LOAD_32dp32b32xENS4_13SM90_TMA_LOADENS1J_INS1K_ILi2ELi4ELi3EEENS1M_ILi16EEENSM_INS5_IJS1O_SN_EEES1U_EEEENS4_39AutoVectorizingCopyWithAssumedAlignmentILi128EEENS4_14SM90_TMA_STOREES37_S39_S39_EEEvvEEEEvNT_6ParamsE,@"STO_CUDA_ENTRY STV_DEFAULT"
_ZN7cutlass13device_kernelINS_4gemm6kernel13GemmUniversalIN4cute5tupleIJiiiiEEENS1_10collective13CollectiveMmaINS1_46MainloopSm100TmaUmmaWarpSpecializedBlockScaledILi3ELi2ELi1ENS5_IJNS4_1CILi4EEESB_NSA_ILi1EEEEEEEENS5_IJNSA_ILi128EEENSA_ILi256EEESF_EEENS5_IJNS_12float_e5m2_tENS_13float_ue8m0_tEEEENS5_IJNS5_IJlSC_lEEENS4_6LayoutINS5_IJNS5_IJNS5_IJNSA_ILi32EEESB_EEEiEEESP_NS5_IJSC_iEEEEEENS5_IJNS5_IJNS5_IJNSA_ILi16EEESB_EEEiEEENS5_IJNS5_IJNSA_ILi0EEESC_EEENSA_ILi512EEEEEENS5_IJSV_iEEEEEEEEEEESK_S12_NS4_8TiledMMAINS4_8MMA_AtomIJNS4_21SM100_MMA_MXF8F6F4_SSISI_SI_fSJ_Li128ELi256ELNS4_4UMMA5MajorE0ELS17_0ELNS16_7ScaleInE0ELS18_0EEEEEENSM_INS5_IJSC_SC_SC_EEENS5_IJSV_SV_SV_EEEEENS5_IJNS4_10UnderscoreES1E_S1E_EEEEENS5_IJNS4_23SM90_TMA_LOAD_MULTICASTES1H_EEENS5_IJNS4_14ComposedLayoutINS4_7SwizzleILi3ELi4ELi3EEENS4_18smem_ptr_flag_bitsILi8EEENSM_INS5_IJNSA_ILi8EEESF_EEENS5_IJSF_SC_EEEEEEENSM_INS5_IJNS5_IJNS5_IJSO_SC_EEENS5_IJSN_SC_EEEEEESC_NS5_IJSB_SC_EEEEEENS5_IJNS5_IJNS5_IJST_SX_EEESW_EEESV_NS5_IJSC_SX_EEEEEEEEEEEvNS4_8identityES1I_NS5_IJS1S_NSM_INS5_IJNS5_IJNS5_IJSO_NSA_ILi2EEEEEES1U_EEESC_S1W_EEENS5_IJS1Z_SV_NS5_IJSC_NSA_ILi1024EEEEEEEEEEEEEEvS24_EENS_8epilogue10collective18CollectiveEpilogueINS2F_23Sm100TmaWarpSpecializedILi4ELi2ELi32ELb1ELb0EEEJNS5_IJNSA_ILi64EEESG_SF_EEENS5_IJNSM_IS2K_SC_EENSM_INS5_IJSN_S25_EEENS5_IJSC_SF_EEEEEEEENS_10bfloat16_tESL_S2R_SL_NS2F_6fusion15FusionCallbacksIS2J_NS2S_17LinearCombinationIS2R_fS2R_fLNS_15FloatRoundStyleE2EEES2L_S2Q_JEEENS4_5SM1004TMEM4LOAD26SM100_TMEM_LOAD_32dp32b32xENS4_13SM90_TMA_LOADENS1J_INS1K_ILi2ELi4ELi3EEENS1M_ILi16EEENSM_INS5_IJS1O_SN_EEES1U_EEEENS4_39AutoVectorizingCopyWithAssumedAlignmentILi128EEENS4_14SM90_TMA_STOREES37_S39_S39_EEEvvEEEEvNT_6ParamsE:
[----:B------:R-:W1:Y:S01]  /*0000*/  LDC R1, c[0x0][0x37c] ;  /* 0x0000df00ff017b82 */ /* 0x000e620000000800 */
[----:B------:R-:W2:Y:S01]  /*0010*/  S2R R187, SR_TID.X ;  /* 0x0000000000bb7919 */ /* 0x000ea20000002100 */
[----:B------:R-:W3:Y:S01]  /*0020*/  LDCU.64 UR12, c[0x0][0xc90] ;  /* 0x00019200ff0c77ac */ /* 0x000ee20008000a00 */
[----:B------:R-:W-:Y:S02]  /*0030*/  PRMT R180, RZ, 0x7610, R180 ;  /* 0x00007610ffb47816 */ /* 0x000fe400000000b4 */
[----:B------:R-:W-:Y:S02]  /*0040*/  ELECT P4, URZ, PT ;  /* 0x0000000000ff782f */ /* 0x000fe40003880000 */
[----:B---3--:R-:W-:-:S04]  /*0050*/  ISETP.NE.U32.AND P0, PT, RZ, UR12, PT ;  /* 0x0000000cff007c0c */ /* 0x008fc8000bf05070 */
[----:B------:R-:W-:Y:S02]  /*0060*/  ISETP.NE.AND.EX P1, PT, RZ, UR13, PT, P0 ;  /* 0x0000000dff007c0c */ /* 0x000fe4000bf25300 */
[----:B--2---:R-:W-:-:S05]  /*0070*/  SHF.R.U32.HI R181, RZ, 0x5, R187 ;  /* 0x00000005ffb57819 */ /* 0x004fca00000116bb */
[----:B------:R-:W2:Y:S02]  /*0080*/  SHFL.IDX PT, R0, R181, RZ, 0x1f ;  /* 0x00001fffb5007589 */ /* 0x000ea400000e0000 */
[----:B--2---:R-:W-:-:S04]  /*0090*/  R2UR UR21, R0 ;  /* 0x00000000001572ca */ /* 0x004fc800000e0000 */
[----:B-1----:R-:W-:Y:S05]  /*00a0*/  @P1 BRA `(.L_x_0) ;  /* 0x0000000000301947 */ /* 0x002fea0003800000 */
[----:B------:R-:W1:Y:S02]  /*00b0*/  LDCU.64 UR4, c[0x0][0xc88] ;  /* 0x00019100ff0477ac */ /* 0x000e640008000a00 */
[----:B-1----:R-:W-:-:S04]  /*00c0*/  UISETP.NE.U32.AND UP0, UPT, UR4, URZ, UPT ;  /* 0x000000ff0400728c */ /* 0x002fc8000bf05070 */
[----:B------:R-:W-:-:S09]  /*00d0*/  UISETP.NE.AND.EX UP0, UPT, UR5, URZ, UPT, UP0 ;  /* 0x000000ff0500728c */ /* 0x000fd2000bf05300 */
[----:B------:R-:W-:Y:S05]  /*00e0*/  BRA.U !UP0, `(.L_x_1) ;  /* 0x0000000108147547 */ /* 0x000fea000b800000 */
[----:B------:R-:W1:Y:S01]  /*00f0*/  LDC.64 R2, c[0x0][0xc88] ;  /* 0x00032200ff027b82 */ /* 0x000e620000000a00 */
[----:B------:R-:W1:Y:S02]  /*0100*/  LDCU.64 UR4, c[0x0][0x358] ;  /* 0x00006b00ff0477ac */ /* 0x000e640008000a00 */
[----:B-1----:R1:W5:Y:S01]  /*0110*/  LDG.E R133, desc[UR4][R2.64] ;  /* 0x0000000402857981 */ /* 0x002362000c1e1900 */
[----:B------:R-:W-:Y:S01]  /*0120*/  HFMA2 R180, -RZ, RZ, 0, 5.9604644775390625e-08 ;  /* 0x00000001ffb47431 */ /* 0x000fe200000001ff */
[----:B------:R-:W-:Y:S05]  /*0130*/  BRA `(.L_x_0) ;  /* 0x00000000000c7947 */ /* 0x000fea0003800000 */
.L_x_1:
[----:B------:R-:W1:Y:S01]  /*0140*/  LDCU UR4, c[0x0][0xc80] ;  /* 0x00019000ff0477ac */ /* 0x000e620008000800 */
[----:B------:R-:W-:Y:S01]  /*0150*/  HFMA2 R180, -RZ, RZ, 0, 5.9604644775390625e-08 ;  /* 0x00000001ffb47431 */ /* 0x000fe200000001ff */
[----:B-1----:R-:W-:-:S07]  /*0160*/  MOV R133, UR4 ;  /* 0x0000000400857c02 */ /* 0x002fce0008000f00 */
.L_x_0:
[----:B------:R-:W2:Y:S02]  /*0170*/  LDCU.64 UR4, c[0x0][0xcb0] ;  /* 0x00019600ff0477ac */ /* 0x000ea40008000a00 */
[----:B--2---:R-:W-:-:S04]  /*0180*/  UISETP.NE.U32.AND UP0, UPT, UR4, URZ, UPT ;  /* 0x000000ff0400728c */ /* 0x004fc8000bf05070 */
[----:B------:R-:W-:-:S09]  /*0190*/  UISETP.NE.AND.EX UP0, UPT, UR5, URZ, UPT, UP0 ;  /* 0x000000ff0500728c */ /* 0x000fd2000bf05300 */
[----:B------:R-:W-:Y:S05]  /*01a0*/  BRA.U UP0, `(.L_x_2) ;  /* 0x0000000100287547 */ /* 0x000fea000b800000 */
[----:B------:R-:W2:Y:S02]  /*01b0*/  LDCU.64 UR4, c[0x0][0xca8] ;  /* 0x00019500ff0477ac */ /* 0x000ea40008000a00 */
[----:B--2---:R-:W-:-:S04]  /*01c0*/  UISETP.NE.U32.AND UP0, UPT, UR4, URZ, UPT ;  /* 0x000000ff0400728c */ /* 0x004fc8000bf05070 */
[----:B------:R-:W-:-:S09]  /*01d0*/  UISETP.NE.AND.EX UP0, UPT, UR5, URZ, UPT, UP0 ;  /* 0x000000ff0500728c */ /* 0x000fd2000bf05300 */
[----:B------:R-:W-:Y:S05]  /*01e0*/  BRA.U !UP0, `(.L_x_3) ;  /* 0x0000000108107547 */ /* 0x000fea000b800000 */
[----:B------:R-:W2:Y:S01]  /*01f0*/  LDC.64 R130, c[0x0][0xca8] ;  /* 0x00032a00ff827b82 */ /* 0x000ea20000000a00 */
[----:B------:R-:W2:Y:S02]  /*0200*/  LDCU.64 UR4, c[0x0][0x358] ;  /* 0x00006b00ff0477ac */ /* 0x000ea40008000a00 */
[----:B--2---:R2:W5:Y:S01]  /*0210*/  LDG.E R130, desc[UR4][R130.64] ;  /* 0x0000000482827981 */ /* 0x004562000c1e1900 */
[----:B------:R-:W-:Y:S05]  /*0220*/  BRA `(.L_x_2) ;  /* 0x0000000000087947 */ /* 0x000fea0003800000 */
.L_x_3:
[----:B------:R-:W2:Y:S02]  /*0230*/  LDCU UR4, c[0x0][0xca0] ;  /* 0x00019400ff0477ac */ /* 0x000ea40008000800 */
[----:B--2---:R-:W-:Y:S02]  /*0240*/  MOV R130, UR4 ;  /* 0x0000000400827c02 */ /* 0x004fe40008000f00 */
.L_x_2:
[----:B------:R-:W-:Y:S01]  /*0250*/  IMAD.U32 R0, RZ, RZ, UR21 ;  /* 0x00000015ff007e24 */ /* 0x000fe2000f8e00ff */
[----:B------:R-:W-:Y:S04]  /*0260*/  BSSY.RECONVERGENT B0, `(.L_x_4) ;  /* 0x0000012000007945 */ /* 0x000fe80003800200 */
[C---:B------:R-:W-:Y:S02]  /*0270*/  ISETP.NE.OR P2, PT, R0.reuse, 0x1, !P4 ;  /* 0x000000010000780c */ /* 0x040fe40006745670 */
[----:B------:R-:W-:-:S11]  /*0280*/  ISETP.NE.OR P1, PT, R0, 0x3, !P4 ;  /* 0x000000030000780c */ /* 0x000fd60006725670 */
[----:B------:R-:W-:Y:S05]  /*0290*/  @P2 BRA `(.L_x_5) ;  /* 0x0000000000382947 */ /* 0x000fea0003800000 */
[----:B------:R-:W3:Y:S02]  /*02a0*/  LDCU.64 UR4, c[0x0][0x348] ;  /* 0x00006900ff0477ac */ /* 0x000ee40008000a00 */
[----:B---3--:R-:W-:Y:S02]  /*02b0*/  UIADD3 UR10, UP3, UPT, UR4, 0x80, URZ ;  /* 0x00000080040a7890 */ /* 0x008fe4000ff7e0ff */
[----:B------:R-:W-:Y:S02]  /*02c0*/  UIADD3 UR8, UP2, UPT, UR4, 0x180, URZ ;  /* 0x0000018004087890 */ /* 0x000fe4000ff5e0ff */
[----:B------:R-:W-:Y:S02]  /*02d0*/  UIADD3 UR6, UP1, UPT, UR4, 0x280, URZ ;  /* 0x0000028004067890 */ /* 0x000fe4000ff3e0ff */
[----:B------:R-:W-:Y:S02]  /*02e0*/  UIADD3 UR4, UP0, UPT, UR4, 0x380, URZ ;  /* 0x0000038004047890 */ /* 0x000fe4000ff1e0ff */
[----:B------:R-:W-:-:S02]  /*02f0*/  UIADD3.X UR11, UPT, UPT, URZ, UR5, URZ, UP3, !UPT ;  /* 0x00000005ff0b7290 */ /* 0x000fc40009ffe4ff */
[----:B------:R-:W-:Y:S02]  /*0300*/  UIADD3.X UR9, UPT, UPT, URZ, UR5, URZ, UP2, !UPT ;  /* 0x00000005ff097290 */ /* 0x000fe400097fe4ff */
[----:B------:R-:W-:Y:S02]  /*0310*/  UIADD3.X UR7, UPT, UPT, URZ, UR5, URZ, UP1, !UPT ;  /* 0x00000005ff077290 */ /* 0x000fe40008ffe4ff */
[----:B------:R-:W-:-:S03]  /*0320*/  UIADD3.X UR5, UPT, UPT, URZ, UR5, URZ, UP0, !UPT ;  /* 0x00000005ff057290 */ /* 0x000fc600087fe4ff */
[----:B------:R3:W-:Y:S02]  /*0330*/  UTMACCTL.PF [UR10] ;  /* 0x000000000a0079b9 */ /* 0x0007e40008040000 */
[----:B------:R3:W-:Y:S02]  /*0340*/  UTMACCTL.PF [UR8] ;  /* 0x00000000080079b9 */ /* 0x0007e40008040000 */
[----:B------:R3:W-:Y:S02]  /*0350*/  UTMACCTL.PF [UR6] ;  /* 0x00000000060079b9 */ /* 0x0007e40008040000 */
[----:B------:R3:W-:Y:S02]  /*0360*/  UTMACCTL.PF [UR4] ;  /* 0x00000000040079b9 */ /* 0x0007e40008040000 */
[----:B---3--:R-:W-:Y:S01]  /*0370*/  NOP ;  /* 0x0000000000007918 */ /* 0x008fe20000000000 */
.L_x_5:
[----:B------:R-:W-:Y:S05]  /*0380*/  BSYNC.RECONVERGENT B0 ;  /* 0x0000000000007941 */ /* 0x000fea0003800200 */
.L_x_4:
[----:B------:R-:W-:Y:S04]  /*0390*/  BSSY.RECONVERGENT B0, `(.L_x_6) ;  /* 0x000000a000007945 */ /* 0x000fe80003800200 */
[----:B------:R-:W-:Y:S05]  /*03a0*/  @P1 BRA `(.L_x_7) ;  /* 0x0000000000201947 */ /* 0x000fea0003800000 */
[----:B------:R-:W3:Y:S02]  /*03b0*/  LDCU.64 UR4, c[0x0][0x348] ;  /* 0x00006900ff0477ac */ /* 0x000ee40008000a00 */
[----:B---3--:R-:W-:Y:S02]  /*03c0*/  UIADD3 UR6, UP1, UPT, UR4, 0x980, URZ ;  /* 0x0000098004067890 */ /* 0x008fe4000ff3e0ff */
[----:B------:R-:W-:Y:S02]  /*03d0*/  UIADD3 UR4, UP0, UPT, UR4, 0xa80, URZ ;  /* 0x00000a8004047890 */ /* 0x000fe4000ff1e0ff */
[----:B------:R-:W-:Y:S02]  /*03e0*/  UIADD3.X UR7, UPT, UPT, URZ, UR5, URZ, UP1, !UPT ;  /* 0x00000005ff077290 */ /* 0x000fe40008ffe4ff */
[----:B------:R-:W-:-:S07]  /*03f0*/  UIADD3.X UR5, UPT, UPT, URZ, UR5, URZ, UP0, !UPT ;  /* 0x00000005ff057290 */ /* 0x000fce00087fe4ff */
[----:B------:R3:W-:Y:S02]  /*0400*/  UTMACCTL.PF [UR6] ;  /* 0x00000000060079b9 */ /* 0x0007e40008040000 */
[----:B------:R3:W-:Y:S02]  /*0410*/  UTMACCTL.PF [UR4] ;  /* 0x00000000040079b9 */ /* 0x0007e40008040000 */
[----:B---3--:R-:W-:Y:S01]  /*0420*/  NOP ;  /* 0x0000000000007918 */ /* 0x008fe20000000000 */
.L_x_7:
[----:B------:R-:W-:Y:S05]  /*0430*/  BSYNC.RECONVERGENT B0 ;  /* 0x0000000000007941 */ /* 0x000fea0003800200 */
.L_x_6:
[----:B------:R-:W3:Y:S01]  /*0440*/  LDCU.64 UR4, c[0x0][0xc88] ;  /* 0x00019100ff0477ac */ /* 0x000ee20008000a00 */
[----:B------:R-:W-:Y:S01]  /*0450*/  ISETP.NE.AND.EX P0, PT, RZ, UR13, PT, P0 ;  /* 0x0000000dff007c0c */ /* 0x000fe2000bf05300 */
[----:B------:R-:W-:Y:S01]  /*0460*/  UPLOP3.LUT UP3, UPT, UPT, UPT, UPT, 0x80, 0x8 ;  /* 0x000000000008789c */ /* 0x000fe20003f6f070 */
[----:B---3--:R-:W-:-:S04]  /*0470*/  ISETP.NE.U32.AND P1, PT, RZ, UR4, PT ;  /* 0x00000004ff007c0c */ /* 0x008fc8000bf25070 */
[----:B------:R-:W-:-:S13]  /*0480*/  ISETP.NE.AND.EX P1, PT, RZ, UR5, PT, P1 ;  /* 0x00000005ff007c0c */ /* 0x000fda000bf25310 */
[----:B------:R-:W-:Y:S05]  /*0490*/  @P1 BRA P0, `(.L_x_8) ;  /* 0x0000000000281947 */ /* 0x000fea0000000000 */
[----:B------:R-:W-:Y:S01]  /*04a0*/  UISETP.NE.U32.AND UP0, UPT, UR12, URZ, UPT ;  /* 0x000000ff0c00728c */ /* 0x000fe2000bf05070 */
[----:B-----5:R-:W-:Y:S01]  /*04b0*/  FSETP.NEU.AND P0, PT, R133, RZ, PT ;  /* 0x000000ff8500720b */ /* 0x020fe20003f0d000 */
[----:B------:R-:W-:Y:S02]  /*04c0*/  UISETP.NE.U32.AND UP2, UPT, UR4, URZ, UPT ;  /* 0x000000ff0400728c */ /* 0x000fe4000bf45070 */
[----:B------:R-:W-:Y:S02]  /*04d0*/  UISETP.NE.AND.EX UP1, UPT, UR13, URZ, UPT, UP0 ;  /* 0x000000ff0d00728c */ /* 0x000fe4000bf25300 */
[----:B------:R-:W-:-:S04]  /*04e0*/  UISETP.NE.AND.EX UP0, UPT, UR5, URZ, UPT, UP2 ;  /* 0x000000ff0500728c */ /* 0x000fc8000bf05320 */
[----:B------:R-:W-:-:S04]  /*04f0*/  USEL UR4, URZ, 0xffffffff, UP0 ;  /* 0xffffffffff047887 */ /* 0x000fc80008000000 */
[----:B------:R-:W-:Y:S01]  /*0500*/  VOTEU.ANY UP0, P0 ;  /* 0x0000000000ff7886 */ /* 0x000fe20000000100 */
[----:B------:R-:W-:-:S04]  /*0510*/  @!UP1 USEL UR4, URZ, 0xffffffff, UP0 ;  /* 0xffffffffff049887 */ /* 0x000fc80008000000 */
[----:B------:R-:W-:-:S04]  /*0520*/  ULOP3.LUT UR4, UR4, 0x1, URZ, 0xc0, !UPT ;  /* 0x0000000104047892 */ /* 0x000fc8000f8ec0ff */
[----:B------:R-:W-:-:S11]  /*0530*/  UISETP.NE.U32.AND UP3, UPT, UR4, 0x1, UPT ;  /* 0x000000010400788c */ /* 0x000fd6000bf65070 */
.L_x_8:
[----:B-1----:R-:W1:Y:S01]  /*0540*/  SHFL.IDX PT, R2, R181, RZ, 0x1f ;  /* 0x00001fffb5027589 */ /* 0x002e6200000e0000 */
[----:B------:R-:W-:-:S04]  /*0550*/  UISETP.NE.AND UP0, UPT, UR21, 0x2, UPT ;  /* 0x000000021500788c */ /* 0x000fc8000bf05270 */
[----:B------:R-:W-:Y:S01]  /*0560*/  USEL UR68, URZ, 0x1, UP0 ;  /* 0x00000001ff447887 */ /* 0x000fe20008000000 */
[----:B-1----:R-:W-:-:S13]  /*0570*/  ISETP.NE.AND P0, PT, R2, RZ, PT ;  /* 0x000000ff0200720c */ /* 0x002fda0003f05270 */
[----:B------:R-:W-:Y:S05]  /*0580*/  @P0 BRA `(.L_x_9) ;  /* 0x0000000000500947 */ /* 0x000fea0003800000 */
[----:B------:R-:W1:Y:S01]  /*0590*/  S2UR UR4, SR_CgaCtaId ;  /* 0x00000000000479c3 */ /* 0x000e620000008800 */
[----:B------:R-:W-:Y:S01]  /*05a0*/  UMOV UR5, 0x400 ;  /* 0x0000040000057882 */ /* 0x000fe20000000000 */
[----:B------:R-:W-:Y:S01]  /*05b0*/  UMOV UR8, 0x1 ;  /* 0x0000000100087882 */ /* 0x000fe20000000000 */
[----:B------:R-:W-:Y:S01]  /*05c0*/  UMOV UR6, 0x7 ;  /* 0x0000000700067882 */ /* 0x000fe20000000000 */
[----:B------:R-:W-:-:S04]  /*05d0*/  UIADD3 UR8, UPT, UPT, -UR8, 0x100000, URZ ;  /* 0x0010000008087890 */ /* 0x000fc8000fffe1ff */
[----:B------:R-:W-:Y:S02]  /*05e0*/  USHF.L.U32 UR9, UR8, 0xb, URZ ;  /* 0x0000000b08097899 */ /* 0x000fe400080006ff */
[----:B------:R-:W-:Y:S02]  /*05f0*/  USHF.L.U32 UR8, UR8, 0x1, URZ ;  /* 0x0000000108087899 */ /* 0x000fe400080006ff */
[----:B------:R-:W-:-:S04]  /*0600*/  UIADD3 UR6, UPT, UPT, -UR6, 0x100000, URZ ;  /* 0x0010000006067890 */ /* 0x000fc8000fffe1ff */
[----:B------:R-:W-:Y:S02]  /*0610*/  USHF.L.U32 UR7, UR6, 0xb, URZ ;  /* 0x0000000b06077899 */ /* 0x000fe400080006ff */
[----:B------:R-:W-:Y:S01]  /*0620*/  USHF.L.U32 UR6, UR6, 0x1, URZ ;  /* 0x0000000106067899 */ /* 0x000fe200080006ff */
[----:B------:R-:W-:Y:S01]  /*0630*/  ELECT P0, URZ, PT ;  /* 0x0000000000ff782f */ /* 0x000fe20003800000 */
[----:B-1----:R-:W-:Y:S01]  /*0640*/  ULEA UR4, UR4, UR5, 0x18 ;  /* 0x0000000504047291 */ /* 0x002fe2000f8ec0ff */
[----:B------:R-:W1:Y:S11]  /*0650*/  FENCE.VIEW.ASYNC.S ;  /* 0x00000000000073c6 */ /* 0x000e760000000000 */
[----:B-1----:R1:W3:Y:S01]  /*0660*/  SYNCS.EXCH.64 URZ, [UR4], UR8 ;  /* 0x0000000804ff75b2 */ /* 0x0022e20008000100 */
[----:B------:R1:W4:Y:S01]  /*0670*/  SYNCS.EXCH.64 URZ, [UR4+0x18], UR6 ;  /* 0x0000180604ff75b2 */ /* 0x0003220008000100 */
[----:B------:R1:W1:Y:S01]  /*0680*/  SYNCS.EXCH.64 URZ, [UR4+0x8], UR8 ;  /* 0x0000080804ff75b2 */ /* 0x0002620008000100 */
[----:B------:R1:W1:Y:S01]  /*0690*/  SYNCS.EXCH.64 URZ, [UR4+0x20], UR6 ;  /* 0x0000200604ff75b2 */ /* 0x0002620008000100 */
[----:B------:R1:W1:Y:S01]  /*06a0*/  SYNCS.EXCH.64 URZ, [UR4+0x10], UR8 ;  /* 0x0000100804ff75b2 */ /* 0x0002620008000100 */
[----:B------:R1:W1:Y:S01]  /*06b0*/  SYNCS.EXCH.64 URZ, [UR4+0x28], UR6 ;  /* 0x0000280604ff75b2 */ /* 0x0002620008000100 */
[----:B------:R-:W-:Y:S01]  /*06c0*/  NOP ;  /* 0x0000000000007918 */ /* 0x000fe20000000000 */
.L_x_9:
[----:B------:R-:W2:Y:S01]  /*06d0*/  SHFL.IDX PT, R2, R181, RZ, 0x1f ;  /* 0x00001fffb5027589 */ /* 0x000ea200000e0000 */
[----:B------:R-:W-:Y:S01]  /*06e0*/  NOP ;  /* 0x0000000000007918 */ /* 0x000fe20000000000 */
[----:B--2---:R-:W-:-:S13]  /*06f0*/  ISETP.NE.AND P0, PT, R2, 0x1, PT ;  /* 0x000000010200780c */ /* 0x004fda0003f05270 */
[----:B------:R-:W-:Y:S05]  /*0700*/  @P0 BRA `(.L_x_10) ;  /* 0x0000000000580947 */ /* 0x000fea0003800000 */
[----:B-1----:R-:W1:Y:S01]  /*0710*/  S2UR UR4, SR_CgaCtaId ;  /* 0x00000000000479c3 */ /* 0x002e620000008800 */
        /* <DEDUP_REMOVED lines=12> */
[----:B-1----:R2:W1:Y:S01]  /*07e0*/  SYNCS.EXCH.64 URZ, [UR4+0x30], UR8 ;  /* 0x0000300804ff75b2 */ /* 0x0024620008000100 */
[----:B------:R2:W1:Y:S01]  /*07f0*/  SYNCS.EXCH.64 URZ, [UR4+0x50], UR6 ;  /* 0x0000500604ff75b2 */ /* 0x0004620008000100 */
[----:B------:R2:W1:Y:S01]  /*0800*/  SYNCS.EXCH.64 URZ, [UR4+0x38], UR8 ;  /* 0x0000380804ff75b2 */ /* 0x0004620008000100 */
[----:B------:R2:W1:Y:S01]  /*0810*/  SYNCS.EXCH.64 URZ, [UR4+0x58], UR6 ;  /* 0x0000580604ff75b2 */ /* 0x0004620008000100 */
[----:B------:R2:W1:Y:S01]  /*0820*/  SYNCS.EXCH.64 URZ, [UR4+0x40], UR8 ;  /* 0x0000400804ff75b2 */ /* 0x0004620008000100 */
[----:B------:R2:W1:Y:S01]  /*0830*/  SYNCS.EXCH.64 URZ, [UR4+0x60], UR6 ;  /* 0x0000600604ff75b2 */ /* 0x0004620008000100 */
[----:B------:R2:W1:Y:S01]  /*0840*/  SYNCS.EXCH.64 URZ, [UR4+0x48], UR8 ;  /* 0x0000480804ff75b2 */ /* 0x0004620008000100 */
[----:B------:R2:W1:Y:S02]  /*0850*/  SYNCS.EXCH.64 URZ, [UR4+0x68], UR6 ;  /* 0x0000680604ff75b2 */ /* 0x0004640008000100 */
[----:B--2---:R-:W-:Y:S01]  /*0860*/  NOP ;  /* 0x0000000000007918 */ /* 0x004fe20000000000 */
.L_x_10:
[----:B------:R-:W2:Y:S01]  /*0870*/  SHFL.IDX PT, R2, R181, RZ, 0x1f ;  /* 0x00001fffb5027589 */ /* 0x000ea200000e0000 */
[----:B------:R-:W-:Y:S01]  /*0880*/  NOP ;  /* 0x0000000000007918 */ /* 0x000fe20000000000 */
[----:B--2---:R-:W-:-:S13]  /*0890*/  ISETP.NE.AND P0, PT, R2, 0x3, PT ;  /* 0x000000030200780c */ /* 0x004fda0003f05270 */
[----:B------:R-:W-:Y:S05]  /*08a0*/  @P0 BRA `(.L_x_11) ;  /* 0x0000000000300947 */ /* 0x000fea0003800000 */
[----:B-1----:R-:W1:Y:S01]  /*08b0*/  S2UR UR4, SR_CgaCtaId ;  /* 0x00000000000479c3 */ /* 0x002e620000008800 */
[----:B------:R-:W-:Y:S01]  /*08c0*/  UMOV UR6, 0x400 ;  /* 0x0000040000067882 */ /* 0x000fe20000000000 */
[----:B------:R-:W-:Y:S01]  /*08d0*/  UMOV UR5, 0x20 ;  /* 0x0000002000057882 */ /* 0x000fe20000000000 */
[----:B------:R-:W-:Y:S01]  /*08e0*/  ELECT P0, URZ, PT ;  /* 0x0000000000ff782f */ /* 0x000fe20003800000 */
[----:B-1----:R-:W-:Y:S02]  /*08f0*/  ULEA UR6, UR4, UR6, 0x18 ;  /* 0x0000000604067291 */ /* 0x002fe4000f8ec0ff */
[----:B------:R-:W-:-:S04]  /*0900*/  UIADD3 UR4, UPT, UPT, -UR5, 0x100000, URZ ;  /* 0x0010000005047890 */ /* 0x000fc8000fffe1ff */
[----:B------:R-:W-:Y:S02]  /*0910*/  USHF.L.U32 UR5, UR4, 0xb, URZ ;  /* 0x0000000b04057899 */ /* 0x000fe400080006ff */
[----:B------:R-:W-:Y:S01]  /*0920*/  USHF.L.U32 UR4, UR4, 0x1, URZ ;  /* 0x0000000104047899 */ /* 0x000fe200080006ff */
[----:B------:R-:W1:Y:S11]  /*0930*/  FENCE.VIEW.ASYNC.S ;  /* 0x00000000000073c6 */ /* 0x000e760000000000 */
[----:B-1----:R2:W1:Y:S01]  /*0940*/  SYNCS.EXCH.64 URZ, [UR6+0x70], UR4 ;  /* 0x0000700406ff75b2 */ /* 0x0024620008000100 */
[----:B------:R2:W1:Y:S02]  /*0950*/  SYNCS.EXCH.64 URZ, [UR6+0x78], UR4 ;  /* 0x0000780406ff75b2 */ /* 0x0004640008000100 */
[----:B--2---:R-:W-:Y:S01]  /*0960*/  NOP ;  /* 0x0000000000007918 */ /* 0x004fe20000000000 */
.L_x_11:
[----:B------:R-:W2:Y:S01]  /*0970*/  SHFL.IDX PT, R2, R181, RZ, 0x1f ;  /* 0x00001fffb5027589 */ /* 0x000ea200000e0000 */
[----:B------:R-:W-:Y:S01]  /*0980*/  NOP ;  /* 0x0000000000007918 */ /* 0x000fe20000000000 */
[----:B--2---:R-:W-:-:S13]  /*0990*/  ISETP.NE.AND P0, PT, R2, 0x4, PT ;  /* 0x000000040200780c */ /* 0x004fda0003f05270 */
[----:B------:R-:W-:Y:S05]  /*09a0*/  @P0 BRA `(.L_x_12) ;  /* 0x00000000004c0947 */ /* 0x000fea0003800000 */
[----:B-1----:R-:W1:Y:S01]  /*09b0*/  S2UR UR6, SR_CgaCtaId ;  /* 0x00000000000679c3 */ /* 0x002e620000008800 */
[----:B------:R-:W-:Y:S01]  /*09c0*/  UMOV UR4, 0xe20 ;  /* 0x00000e2000047882 */ /* 0x000fe20000000000 */
[----:B------:R-:W-:Y:S01]  /*09d0*/  UMOV UR5, 0x400 ;  /* 0x0000040000057882 */ /* 0x000fe20000000000 */
[----:B------:R-:W-:Y:S01]  /*09e0*/  USEL UR4, UR4, 0xc20, UP3 ;  /* 0x00000c2004047887 */ /* 0x000fe20009800000 */
[----:B------:R-:W-:Y:S01]  /*09f0*/  UMOV UR8, 0x1 ;  /* 0x0000000100087882 */ /* 0x000fe20000000000 */
[----:B------:R-:W-:Y:S01]  /*0a00*/  ELECT P0, URZ, PT ;  /* 0x0000000000ff782f */ /* 0x000fe20003800000 */
[----:B------:R-:W-:-:S04]  /*0a10*/  UIADD3 UR8, UPT, UPT, -UR8, 0x100000, URZ ;  /* 0x0010000008087890 */ /* 0x000fc8000fffe1ff */
[----:B------:R-:W-:Y:S02]  /*0a20*/  USHF.L.U32 UR9, UR8, 0xb, URZ ;  /* 0x0000000b08097899 */ /* 0x000fe400080006ff */
[----:B------:R-:W-:Y:S02]  /*0a30*/  USHF.L.U32 UR8, UR8, 0x1, URZ ;  /* 0x0000000108087899 */ /* 0x000fe400080006ff */
[----:B-1----:R-:W-:Y:S02]  /*0a40*/  ULEA UR6, UR6, UR5, 0x18 ;  /* 0x0000000506067291 */ /* 0x002fe4000f8ec0ff */
[----:B------:R-:W-:-:S04]  /*0a50*/  UIADD3 UR4, UPT, UPT, -UR4, 0x100000, URZ ;  /* 0x0010000004047890 */ /* 0x000fc8000fffe1ff */
[----:B------:R-:W-:Y:S02]  /*0a60*/  USHF.L.U32 UR5, UR4, 0xb, URZ ;  /* 0x0000000b04057899 */ /* 0x000fe400080006ff */
[----:B------:R-:W-:Y:S01]  /*0a70*/  USHF.L.U32 UR4, UR4, 0x1, URZ ;  /* 0x0000000104047899 */ /* 0x000fe200080006ff */
[----:B------:R-:W1:Y:S03]  /*0a80*/  FENCE.VIEW.ASYNC.S ;  /* 0x00000000000073c6 */ /* 0x000e660000000000 */
[----:B-1----:R2:W1:Y:S08]  /*0a90*/  SYNCS.EXCH.64 URZ, [UR6+0x80], UR8 ;  /* 0x0000800806ff75b2 */ /* 0x0024700008000100 */
[----:B------:R2:W1:Y:S01]  /*0aa0*/  SYNCS.EXCH.64 URZ, [UR6+0x90], UR4 ;  /* 0x0000900406ff75b2 */ /* 0x0004620008000100 */
[----:B------:R2:W1:Y:S01]  /*0ab0*/  SYNCS.EXCH.64 URZ, [UR6+0x88], UR8 ;  /* 0x0000880806ff75b2 */ /* 0x0004620008000100 */
[----:B------:R2:W1:Y:S02]  /*0ac0*/  SYNCS.EXCH.64 URZ, [UR6+0x98], UR4 ;  /* 0x0000980406ff75b2 */ /* 0x0004640008000100 */
[----:B--2---:R-:W-:Y:S01]  /*0ad0*/  NOP ;  /* 0x0000000000007918 */ /* 0x004fe20000000000 */
.L_x_12:
        /* <DEDUP_REMOVED lines=18> */
[----:B------:R2:W1:Y:S02]  /*0c00*/  SYNCS.EXCH.64 URZ, [UR4+0xa8], UR6 ;  /* 0x0000a80604ff75b2 */ /* 0x0004640008000100 */
[----:B--2---:R-:W-:Y:S01]  /*0c10*/  NOP ;  /* 0x0000000000007918 */ /* 0x004fe20000000000 */
.L_x_13:
[----:B------:R-:W2:Y:S01]  /*0c20*/  SHFL.IDX PT, R2, R181, RZ, 0x1f ;  /* 0x00001fffb5027589 */ /* 0x000ea200000e0000 */
[----:B------:R-:W-:Y:S01]  /*0c30*/  ISETP.NE.OR P1, PT, RZ, UR21, !P4 ;  /* 0x00000015ff007c0c */ /* 0x000fe2000e725670 */
[----:B------:R-:W-:Y:S01]  /*0c40*/  NOP ;  /* 0x0000000000007918 */ /* 0x000fe20000000000 */
[----:B--2---:R-:W-:-:S13]  /*0c50*/  ISETP.NE.AND P0, PT, R2, 0x3, PT ;  /* 0x000000030200780c */ /* 0x004fda0003f05270 */
[----:B------:R-:W-:Y:S05]  /*0c60*/  @P0 BRA `(.L_x_14) ;  /* 0x0000000000380947 */ /* 0x000fea0003800000 */
[----:B-1----:R-:W1:Y:S01]  /*0c70*/  S2UR UR4, SR_CgaCtaId ;  /* 0x00000000000479c3 */ /* 0x002e620000008800 */
[----:B------:R-:W-:Y:S01]  /*0c80*/  UMOV UR5, 0x400 ;  /* 0x0000040000057882 */ /* 0x000fe20000000000 */
[----:B------:R-:W-:Y:S01]  /*0c90*/  UMOV UR6, 0x20 ;  /* 0x0000002000067882 */ /* 0x000fe20000000000 */
[----:B------:R-:W-:Y:S01]  /*0ca0*/  ELECT P0, URZ, PT ;  /* 0x0000000000ff782f */ /* 0x000fe20003800000 */
[----:B------:R-:W-:-:S04]  /*0cb0*/  UIADD3 UR6, UPT, UPT, -UR6, 0x100000, URZ ;  /* 0x0010000006067890 */ /* 0x000fc8000fffe1ff */
[----:B------:R-:W-:Y:S02]  /*0cc0*/  USHF.L.U32 UR7, UR6, 0xb, URZ ;  /* 0x0000000b06077899 */ /* 0x000fe400080006ff */
[----:B------:R-:W-:Y:S02]  /*0cd0*/  USHF.L.U32 UR6, UR6, 0x1, URZ ;  /* 0x0000000106067899 */ /* 0x000fe400080006ff */
[----:B-1----:R-:W-:Y:S01]  /*0ce0*/  ULEA UR4, UR4, UR5, 0x18 ;  /* 0x0000000504047291 */ /* 0x002fe2000f8ec0ff */
[----:B------:R-:W1:Y:S11]  /*0cf0*/  FENCE.VIEW.ASYNC.S ;  /* 0x00000000000073c6 */ /* 0x000e760000000000 */
[----:B-1----:R2:W1:Y:S01]  /*0d00*/  SYNCS.EXCH.64 URZ, [UR4+0xb0], UR6 ;  /* 0x0000b00604ff75b2 */ /* 0x0024620008000100 */
[----:B------:R2:W1:Y:S01]  /*0d10*/  SYNCS.EXCH.64 URZ, [UR4+0xc0], UR6 ;  /* 0x0000c00604ff75b2 */ /* 0x0004620008000100 */
[----:B------:R2:W1:Y:S01]  /*0d20*/  SYNCS.EXCH.64 URZ, [UR4+0xb8], UR6 ;  /* 0x0000b80604ff75b2 */ /* 0x0004620008000100 */
[----:B------:R2:W1:Y:S02]  /*0d30*/  SYNCS.EXCH.64 URZ, [UR4+0xc8], UR6 ;  /* 0x0000c80604ff75b2 */ /* 0x0004640008000100 */
[----:B--2---:R-:W-:Y:S01]  /*0d40*/  NOP ;  /* 0x0000000000007918 */ /* 0x004fe20000000000 */
.L_x_14:
[----:B-1----:R-:W1:Y:S01]  /*0d50*/  S2UR UR7, SR_CgaCtaId ;  /* 0x00000000000779c3 */ /* 0x002e620000008800 */
[----:B------:R-:W-:Y:S01]  /*0d60*/  VOTEU.ALL UP0, P1 ;  /* 0x0000000000ff7886 */ /* 0x000fe20000800000 */
[----:B------:R-:W-:Y:S01]  /*0d70*/  UMOV UR4, 0x80 ;  /* 0x0000008000047882 */ /* 0x000fe20000000000 */
[----:B------:R-:W2:Y:S01]  /*0d80*/  LDCU UR31, c[0x0][0x36c] ;  /* 0x00006d80ff1f77ac */ /* 0x000ea20008000800 */
[----:B------:R-:W-:Y:S01]  /*0d90*/  NOP ;  /* 0x0000000000007918 */ /* 0x000fe20000000000 */
[----:B------:R-:W-:Y:S01]  /*0da0*/  ISETP.NE.OR P4, PT, R0, 0x2, !P4 ;  /* 0x000000020000780c */ /* 0x000fe20006785670 */
[----:B------:R-:W-:Y:S01]  /*0db0*/  @!UP0 UMOV UR6, 0x400 ;  /* 0x0000040000068882 */ /* 0x000fe20000000000 */
[----:B------:R-:W-:-:S04]  /*0dc0*/  @!UP0 UIADD3 UR4, UPT, UPT, -UR4, 0x100000, URZ ;  /* 0x0010000004048890 */ /* 0x000fc8000fffe1ff */
[----:B------:R-:W-:Y:S02]  /*0dd0*/  @!UP0 USHF.L.U32 UR5, UR4, 0xb, URZ ;  /* 0x0000000b04058899 */ /* 0x000fe400080006ff */
[----:B------:R-:W-:Y:S01]  /*0de0*/  @!UP0 USHF.L.U32 UR4, UR4, 0x1, URZ ;  /* 0x0000000104048899 */ /* 0x000fe200080006ff */
[----:B------:R-:W-:Y:S01]  /*0df0*/  LOP3.LUT R0, R187, 0x1f, RZ, 0xc0, !PT ;  /* 0x0000001fbb007812 */ /* 0x000fe200078ec0ff */
[----:B------:R-:W-:Y:S02]  /*0e00*/  UISETP.NE.AND UP4, UPT, UR21, URZ, UPT ;  /* 0x000000ff1500728c */ /* 0x000fe4000bf85270 */
[----:B--2---:R-:W-:Y:S02]  /*0e10*/  UISETP.EQ.U32.AND UP1, UPT, UR31, 0x1, UPT ;  /* 0x000000011f00788c */ /* 0x004fe4000bf22070 */
[----:B-1----:R-:W-:Y:S01]  /*0e20*/  @!UP0 ULEA UR6, UR7, UR6, 0x18 ;  /* 0x0000000607068291 */ /* 0x002fe2000f8ec0ff */
[----:B------:R-:W-:Y:S01]  /*0e30*/  VOTEU.ALL UP0, P1 ;  /* 0x0000000000ff7886 */ /* 0x000fe20000800000 */
[----:B------:R-:W1:Y:S10]  /*0e40*/  FENCE.VIEW.ASYNC.S ;  /* 0x00000000000073c6 */ /* 0x000e740000000000 */
[----:B-1----:R1:W2:Y:S01]  /*0e50*/  @!UP0 SYNCS.EXCH.64 URZ, [UR6+0xd0], UR4 ;  /* 0x0000d00406ff85b2 */ /* 0x0022a20008000100 */
[----:B------:R-:W-:Y:S05]  /*0e60*/  BRA.U !UP1, `(.L_x_15) ;  /* 0x0000000109087547 */ /* 0x000fea000b800000 */
[----:B--234-:R-:W-:Y:S01]  /*0e70*/  UCGABAR_ARV ;  /* 0x00000000000079c7 */ /* 0x01cfe20008000000 */
[----:B------:R-:W-:Y:S05]  /*0e80*/  BRA `(.L_x_16) ;  /* 0x0000000000047947 */ /* 0x000fea0003800000 */
.L_x_15:
[----:B--234-:R-:W-:Y:S01]  /*0e90*/  NOP ;  /* 0x0000000000007918 */ /* 0x01cfe20000000000 */
.L_x_16:
[----:B------:R-:W2:Y:S01]  /*0ea0*/  S2UR UR8, SR_CTAID.X ;  /* 0x00000000000879c3 */ /* 0x000ea20000002500 */
[----:B------:R-:W-:-:S05]  /*0eb0*/  CS2R.32 R183, SR_CgaSize ;  /* 0x0000000000b77805 */ /* 0x000fca0000008a00 */
[----:B------:R-:W-:-:S05]  /*0ec0*/  IMAD R183, R183, -0xa0, RZ ;  /* 0xffffff60b7b77824 */ /* 0x000fca00078e02ff */
[----:B-1----:R-:W-:-:S14]  /*0ed0*/  R2UR UR5, R183 ;  /* 0x00000000b70572ca */ /* 0x002fdc00000e0000 */
[----:B------:R-:W1:Y:S01]  /*0ee0*/  LDCU UR5, c[0x0][UR5+0x2b0] ;  /* 0x00005600050577ac */ /* 0x000e620008000800 */
[----:B------:R-:W-:-:S05]  /*0ef0*/  CS2R.32 R183, SR_CgaSize ;  /* 0x0000000000b77805 */ /* 0x000fca0000008a00 */
[----:B------:R-:W-:-:S05]  /*0f00*/  IMAD R183, R183, -0xa0, RZ ;  /* 0xffffff60b7b77824 */ /* 0x000fca00078e02ff */
[----:B------:R-:W-:-:S14]  /*0f10*/  R2UR UR6, R183 ;  /* 0x00000000b70672ca */ /* 0x000fdc00000e0000 */
[----:B------:R-:W3:Y:S01]  /*0f20*/  LDCU UR6, c[0x0][UR6+0x2b4] ;  /* 0x00005680060677ac */ /* 0x000ee20008000800 */
[----:B------:R-:W4:Y:S01]  /*0f30*/  S2UR UR9, SR_CTAID.Y ;  /* 0x00000000000979c3 */ /* 0x000f220000002600 */
[----:B------:R-:W-:-:S05]  /*0f40*/  CS2R.32 R183, SR_CgaSize ;  /* 0x0000000000b77805 */ /* 0x000fca0000008a00 */
[----:B------:R-:W-:-:S05]  /*0f50*/  IMAD R183, R183, -0xa0, RZ ;  /* 0xffffff60b7b77824 */ /* 0x000fca00078e02ff */
[----:B------:R-:W-:-:S14]  /*0f60*/  R2UR UR11, R183 ;  /* 0x00000000b70b72ca */ /* 0x000fdc00000e0000 */
[----:B------:R-:W3:Y:S01]  /*0f70*/  LDCU UR11, c[0x0][UR11+0x2a0] ;  /* 0x000054000b0b77ac */ /* 0x000ee20008000800 */
[----:B------:R-:W-:-:S05]  /*0f80*/  CS2R.32 R183, SR_CgaSize ;  /* 0x0000000000b77805 */ /* 0x000fca0000008a00 */
[----:B------:R-:W-:-:S05]  /*0f90*/  IMAD R183, R183, -0xa0, RZ ;  /* 0xffffff60b7b77824 */ /* 0x000fca00078e02ff */
[----:B------:R-:W-:-:S14]  /*0fa0*/  R2UR UR12, R183 ;  /* 0x00000000b70c72ca */ /* 0x000fdc00000e0000 */
[----:B------:R-:W3:Y:S01]  /*0fb0*/  LDCU UR12, c[0x0][UR12+0x2a4] ;  /* 0x000054800c0c77ac */ /* 0x000ee20008000800 */
[----:B------:R-:W3:Y:S01]  /*0fc0*/  S2UR UR7, SR_CgaCtaId ;  /* 0x00000000000779c3 */ /* 0x000ee20000008800 */
[----:B------:R-:W3:Y:S01]  /*0fd0*/  LDCU UR28, c[0x0][0xf24] ;  /* 0x0001e480ff1c77ac */ /* 0x000ee20008000800 */
[----:B------:R-:W-:Y:S01]  /*0fe0*/  UMOV UR46, 0x1111 ;  /* 0x00001111002e7882 */ /* 0x000fe20000000000 */
[----:B------:R-:W-:Y:S01]  /*0ff0*/  UMOV UR45, 0xf ;  /* 0x0000000f002d7882 */ /* 0x000fe20000000000 */
[----:B------:R-:W3:Y:S01]  /*1000*/  LDCU UR39, c[0x0][0xf24] ;  /* 0x0001e480ff2777ac */ /* 0x000ee20008000800 */
[----:B--2---:R-:W-:-:S03]  /*1010*/  I2FP.F32.U32 R3, UR8 ;  /* 0x0000000800037c45 */ /* 0x004fc60008201000 */
[----:B------:R-:W2:Y:S01]  /*1020*/  S2UR UR44, SR_CTAID.Z ;  /* 0x00000000002c79c3 */ /* 0x000ea20000002700 */
[----:B------:R-:W2:Y:S01]  /*1030*/  LDCU UR30, c[0x0][0xf30] ;  /* 0x0001e600ff1e77ac */ /* 0x000ea20008000800 */
[----:B-1----:R-:W-:Y:S01]  /*1040*/  FMUL R3, R3, UR5 ;  /* 0x0000000503037c20 */ /* 0x002fe20008400000 */
[----:B------:R-:W-:Y:S01]  /*1050*/  UISETP.NE.AND UP5, UPT, UR21, 0x2, UPT ;  /* 0x000000021500788c */ /* 0x000fe2000bfa5270 */
[----:B----4-:R-:W-:Y:S01]  /*1060*/  I2FP.F32.U32 R2, UR9 ;  /* 0x0000000900027c45 */ /* 0x010fe20008201000 */
[----:B------:R-:W-:Y:S01]  /*1070*/  UMOV UR20, UR9 ;  /* 0x0000000900147c82 */ /* 0x000fe20008000000 */
[----:B------:R-:W-:Y:S02]  /*1080*/  UMOV UR19, UR8 ;  /* 0x0000000800137c82 */ /* 0x000fe40008000000 */
[----:B------:R-:W1:Y:S01]  /*1090*/  F2I.U32.TRUNC.NTZ R3, R3 ;  /* 0x0000000300037305 */ /* 0x000e62000020f000 */
[----:B---3--:R-:W-:Y:S01]  /*10a0*/  UISETP.GE.AND UP6, UPT, UR28, 0x1, UPT ;  /* 0x000000011c00788c */ /* 0x008fe2000bfc6270 */
[----:B------:R-:W-:Y:S01]  /*10b0*/  FMUL R2, R2, UR6 ;  /* 0x0000000602027c20 */ /* 0x000fe20008400000 */
[----:B------:R-:W-:-:S02]  /*10c0*/  ULOP3.LUT UR67, UR7, 0x3, URZ, 0xc0, !UPT ;  /* 0x0000000307437892 */ /* 0x000fc4000f8ec0ff */
[----:B------:R-:W-:-:S03]  /*10d0*/  ULOP3.LUT UR4, UR7, 0xc, URZ, 0xc0, !UPT ;  /* 0x0000000c07047892 */ /* 0x000fc6000f8ec0ff */
[----:B------:R-:W3:Y:S01]  /*10e0*/  F2I.U32.TRUNC.NTZ R2, R2 ;  /* 0x0000000200027305 */ /* 0x000ee2000020f000 */
[----:B------:R-:W-:Y:S02]  /*10f0*/  USHF.R.U32.HI UR32, URZ, 0x2, UR7 ;  /* 0x00000002ff207899 */ /* 0x000fe40008011607 */
[----:B------:R-:W-:Y:S02]  /*1100*/  USHF.L.U32 UR52, UR7, 0xa, URZ ;  /* 0x0000000a07347899 */ /* 0x000fe400080006ff */
[----:B------:R-:W-:Y:S02]  /*1110*/  USHF.L.U32 UR51, UR7, 0xd, URZ ;  /* 0x0000000d07337899 */ /* 0x000fe400080006ff */
[----:B------:R-:W-:Y:S01]  /*1120*/  USHF.L.U32 UR50, UR7, 0x5, URZ ;  /* 0x0000000507327899 */ /* 0x000fe200080006ff */
[----:B-1----:R-:W-:Y:S01]  /*1130*/  R2UR UR6, R3 ;  /* 0x00000000030672ca */ /* 0x002fe200000e0000 */
[----:B------:R-:W-:Y:S02]  /*1140*/  USHF.L.U32 UR18, UR7, 0x4, URZ ;  /* 0x0000000407127899 */ /* 0x000fe400080006ff */
[----:B------:R-:W-:-:S02]  /*1150*/  USHF.L.U32 UR47, UR7, 0x8, URZ ;  /* 0x00000008072f7899 */ /* 0x000fc400080006ff */
[----:B------:R-:W-:Y:S02]  /*1160*/  USHF.L.U32 UR10, UR7, 0x7, URZ ;  /* 0x00000007070a7899 */ /* 0x000fe400080006ff */
[----:B------:R-:W-:Y:S01]  /*1170*/  UISETP.GT.U32.AND UP1, UPT, UR67, 0xffff, UPT ;  /* 0x0000ffff4300788c */ /* 0x000fe2000bf24070 */
[----:B---3--:R-:W-:Y:S01]  /*1180*/  R2UR UR7, R2 ;  /* 0x00000000020772ca */ /* 0x008fe200000e0000 */
[----:B------:R-:W-:Y:S01]  /*1190*/  UISETP.GT.U32.AND UP0, UPT, UR4, 0xffff, UPT ;  /* 0x0000ffff0400788c */ /* 0x000fe2000bf04070 */
[----:B------:R-:W-:Y:S01]  /*11a0*/  PRMT R2, RZ, 0x7610, R2 ;  /* 0x00007610ff027816 */ /* 0x000fe20000000002 */
[----:B------:R-:W-:Y:S02]  /*11b0*/  USEL UR5, UR67, 0xffff, !UP1 ;  /* 0x0000ffff43057887 */ /* 0x000fe4000c800000 */
[----:B------:R-:W-:Y:S02]  /*11c0*/  USEL UR4, UR4, 0xffff, !UP0 ;  /* 0x0000ffff04047887 */ /* 0x000fe4000c000000 */
[----:B------:R-:W-:-:S02]  /*11d0*/  ULOP3.LUT UR5, UR5, 0xffff, URZ, 0xc0, !UPT ;  /* 0x0000ffff05057892 */ /* 0x000fc4000f8ec0ff */
[----:B------:R-:W-:Y:S02]  /*11e0*/  ULOP3.LUT UR4, UR4, 0xffff, URZ, 0xc0, !UPT ;  /* 0x0000ffff04047892 */ /* 0x000fe4000f8ec0ff */
[----:B------:R-:W-:Y:S02]  /*11f0*/  USHF.L.U32 UR46, UR46, UR5, URZ ;  /* 0x000000052e2e7299 */ /* 0x000fe400080006ff */
[----:B------:R-:W-:Y:S02]  /*1200*/  USHF.L.U32 UR45, UR45, UR4, URZ ;  /* 0x000000042d2d7299 */ /* 0x000fe400080006ff */
[----:B------:R-:W-:Y:S02]  /*1210*/  UIADD3 UR5, UPT, UPT, -UR6, URZ, URZ ;  /* 0x000000ff06057290 */ /* 0x000fe4000fffe1ff */
[----:B------:R-:W-:Y:S02]  /*1220*/  UIADD3 UR4, UPT, UPT, -UR7, URZ, URZ ;  /* 0x000000ff07047290 */ /* 0x000fe4000fffe1ff */
[----:B------:R-:W-:-:S02]  /*1230*/  UIMAD UR5, UR11, UR5, UR8 ;  /* 0x000000050b0572a4 */ /* 0x000fc4000f8e0208 */
[----:B------:R-:W-:Y:S02]  /*1240*/  UIMAD UR4, UR12, UR4, UR9 ;  /* 0x000000040c0472a4 */ /* 0x000fe4000f8e0209 */
[----:B------:R-:W-:Y:S02]  /*1250*/  ULOP3.LUT UR52, UR52, 0x3000, URZ, 0xc0, !UPT ;  /* 0x0000300034347892 */ /* 0x000fe4000f8ec0ff */
[----:B------:R-:W-:Y:S01]  /*1260*/  IMAD.U32 R183, RZ, RZ, UR5 ;  /* 0x00000005ffb77e24 */ /* 0x000fe2000f8e00ff */
[----:B------:R-:W-:Y:S01]  /*1270*/  ULOP3.LUT UR51, UR51, 0x6000, URZ, 0xc0, !UPT ;  /* 0x0000600033337892 */ /* 0x000fe2000f8ec0ff */
[----:B------:R-:W-:Y:S01]  /*1280*/  IMAD.U32 R182, RZ, RZ, UR4 ;  /* 0x00000004ffb67e24 */ /* 0x000fe2000f8e00ff */
[----:B------:R-:W-:Y:S02]  /*1290*/  ULOP3.LUT UR50, UR50, 0x180, URZ, 0xc0, !UPT ;  /* 0x0000018032327892 */ /* 0x000fe4000f8ec0ff */
[----:B------:R-:W-:Y:S02]  /*12a0*/  ULOP3.LUT UR47, UR47, 0x300, URZ, 0xc0, !UPT ;  /* 0x000003002f2f7892 */ /* 0x000fe4000f8ec0ff */
[----:B------:R-:W-:-:S02]  /*12b0*/  ULOP3.LUT UR18, UR18, 0xc0, URZ, 0xc0, !UPT ;  /* 0x000000c012127892 */ /* 0x000fc4000f8ec0ff */
[----:B------:R-:W-:Y:S01]  /*12c0*/  ULOP3.LUT UR10, UR10, 0x80, URZ, 0xc0, !UPT ;  /* 0x000000800a0a7892 */ /* 0x000fe2000f8ec0ff */
[----:B--2---:R-:W-:Y:S11]  /*12d0*/  BRA.U UP4, `(.L_x_17) ;  /* 0x0000000104cc7547 */ /* 0x004ff6000b800000 */
[----:B------:R-:W-:Y:S02]  /*12e0*/  R2UR UR4, R182 ;  /* 0x00000000b60472ca */ /* 0x000fe400000e0000 */
[----:B------:R-:W-:-:S11]  /*12f0*/  R2UR UR25, R183 ;  /* 0x00000000b71972ca */ /* 0x000fd600000e0000 */
[----:B------:R-:W-:Y:S02]  /*1300*/  UISETP.NE.AND UP0, UPT, UR4, URZ, UPT ;  /* 0x000000ff0400728c */ /* 0x000fe4000bf05270 */
[----:B------:R-:W-:Y:S02]  /*1310*/  UISETP.NE.AND UP2, UPT, UR4, 0x1, UPT ;  /* 0x000000010400788c */ /* 0x000fe4000bf45270 */
[----:B------:R-:W-:Y:S02]  /*1320*/  UISETP.NE.AND UP1, UPT, UR25, URZ, UP0 ;  /* 0x000000ff1900728c */ /* 0x000fe40008725270 */
[----:B------:R-:W-:Y:S02]  /*1330*/  USEL UR6, URZ, 0x2, UP0 ;  /* 0x00000002ff067887 */ /* 0x000fe40008000000 */
[----:B------:R-:W-:Y:S02]  /*1340*/  USEL UR9, URZ, 0x1, UP1 ;  /* 0x00000001ff097887 */ /* 0x000fe40008800000 */
[----:B------:R-:W-:-:S02]  /*1350*/  UISETP.NE.AND UP1, UPT, UR4, 0x2, UPT ;  /* 0x000000020400788c */ /* 0x000fc4000bf25270 */
[----:B------:R-:W-:Y:S02]  /*1360*/  USEL UR13, URZ, 0x4, UP0 ;  /* 0x00000004ff0d7887 */ /* 0x000fe40008000000 */
[----:B------:R-:W-:Y:S02]  /*1370*/  USEL UR17, URZ, 0x8, UP0 ;  /* 0x00000008ff117887 */ /* 0x000fe40008000000 */
[----:B------:R-:W-:Y:S02]  /*1380*/  UISETP.NE.AND UP0, UPT, UR4, 0x3, UPT ;  /* 0x000000030400788c */ /* 0x000fe4000bf05270 */
[----:B------:R-:W-:Y:S02]  /*1390*/  USEL UR4, URZ, 0x100, UP1 ;  /* 0x00000100ff047887 */ /* 0x000fe40008800000 */
[----:B------:R-:W-:Y:S02]  /*13a0*/  USEL UR11, URZ, 0x200, UP1 ;  /* 0x00000200ff0b7887 */ /* 0x000fe40008800000 */
[----:B------:R-:W-:-:S02]  /*13b0*/  USEL UR15, URZ, 0x400, UP1 ;  /* 0x00000400ff0f7887 */ /* 0x000fc40008800000 */
[----:B------:R-:W-:Y:S02]  /*13c0*/  USEL UR23, URZ, 0x800, UP1 ;  /* 0x00000800ff177887 */ /* 0x000fe40008800000 */
[----:B------:R-:W-:Y:S02]  /*13d0*/  USEL UR5, URZ, 0x10, UP2 ;  /* 0x00000010ff057887 */ /* 0x000fe40009000000 */
[----:B------:R-:W-:Y:S02]  /*13e0*/  UISETP.NE.AND UP1, UPT, UR25, URZ, UPT ;  /* 0x000000ff1900728c */ /* 0x000fe4000bf25270 */
[----:B------:R-:W-:Y:S02]  /*13f0*/  USEL UR7, URZ, 0x1000, UP0 ;  /* 0x00001000ff077887 */ /* 0x000fe40008000000 */
[----:B------:R-:W-:Y:S02]  /*1400*/  USEL UR12, URZ, 0x2000, UP0 ;  /* 0x00002000ff0c7887 */ /* 0x000fe40008000000 */
[----:B------:R-:W-:-:S02]  /*1410*/  USEL UR16, URZ, 0x4000, UP0 ;  /* 0x00004000ff107887 */ /* 0x000fc40008000000 */
[----:B------:R-:W-:Y:S02]  /*1420*/  USEL UR24, URZ, 0x8000, UP0 ;  /* 0x00008000ff187887 */ /* 0x000fe40008000000 */
[----:B------:R-:W-:Y:S02]  /*1430*/  UISETP.NE.AND UP0, UPT, UR25, 0x1, UPT ;  /* 0x000000011900788c */ /* 0x000fe4000bf05270 */
[----:B------:R-:W-:Y:S02]  /*1440*/  USEL UR5, UR5, 0x10, UP1 ;  /* 0x0000001005057887 */ /* 0x000fe40008800000 */
[----:B------:R-:W-:Y:S02]  /*1450*/  USEL UR4, UR4, 0x100, UP1 ;  /* 0x0000010004047887 */ /* 0x000fe40008800000 */
[----:B------:R-:W-:Y:S02]  /*1460*/  USEL UR8, URZ, 0x20, UP2 ;  /* 0x00000020ff087887 */ /* 0x000fe40009000000 */
[----:B------:R-:W-:-:S02]  /*1470*/  USEL UR7, UR7, 0x1000, UP1 ;  /* 0x0000100007077887 */ /* 0x000fc40008800000 */
[----:B------:R-:W-:Y:S02]  /*1480*/  USEL UR6, UR6, 0x2, UP0 ;  /* 0x0000000206067887 */ /* 0x000fe40008000000 */
[----:B------:R-:W-:Y:S02]  /*1490*/  UIADD3 UR4, UPT, UPT, UR4, UR5, UR9 ;  /* 0x0000000504047290 */ /* 0x000fe4000fffe009 */
[----:B------:R-:W-:Y:S02]  /*14a0*/  UISETP.NE.AND UP1, UPT, UR25, 0x2, UPT ;  /* 0x000000021900788c */ /* 0x000fe4000bf25270 */
[----:B------:R-:W-:Y:S02]  /*14b0*/  USEL UR8, UR8, 0x20, UP0 ;  /* 0x0000002008087887 */ /* 0x000fe40008000000 */
[----:B------:R-:W-:Y:S02]  /*14c0*/  USEL UR5, UR11, 0x200, UP0 ;  /* 0x000002000b057887 */ /* 0x000fe40008000000 */
[----:B------:R-:W-:-:S02]  /*14d0*/  UIADD3 UR4, UPT, UPT, UR6, UR7, UR4 ;  /* 0x0000000706047290 */ /* 0x000fc4000fffe004 */
[----:B------:R-:W-:Y:S02]  /*14e0*/  USEL UR14, URZ, 0x40, UP2 ;  /* 0x00000040ff0e7887 */ /* 0x000fe40009000000 */
[----:B------:R-:W-:Y:S02]  /*14f0*/  USEL UR9, UR12, 0x2000, UP0 ;  /* 0x000020000c097887 */ /* 0x000fe40008000000 */
[----:B------:R-:W-:Y:S02]  /*1500*/  USEL UR7, UR13, 0x4, UP1 ;  /* 0x000000040d077887 */ /* 0x000fe40008800000 */
[----:B------:R-:W-:Y:S02]  /*1510*/  UIADD3 UR4, UPT, UPT, UR5, UR8, UR4 ;  /* 0x0000000805047290 */ /* 0x000fe4000fffe004 */
[----:B------:R-:W-:Y:S02]  /*1520*/  UISETP.NE.AND UP0, UPT, UR25, 0x3, UPT ;  /* 0x000000031900788c */ /* 0x000fe4000bf05270 */
[----:B------:R-:W-:-:S02]  /*1530*/  USEL UR6, UR14, 0x40, UP1 ;  /* 0x000000400e067887 */ /* 0x000fc40008800000 */
[----:B------:R-:W-:Y:S02]  /*1540*/  USEL UR5, UR15, 0x400, UP1 ;  /* 0x000004000f057887 */ /* 0x000fe40008800000 */
[----:B------:R-:W-:Y:S02]  /*1550*/  UIADD3 UR4, UPT, UPT, UR7, UR9, UR4 ;  /* 0x0000000907047290 */ /* 0x000fe4000fffe004 */
[----:B------:R-:W-:Y:S02]  /*1560*/  USEL UR22, URZ, 0x80, UP2 ;  /* 0x00000080ff167887 */ /* 0x000fe40009000000 */
[----:B------:R-:W-:Y:S02]  /*1570*/  USEL UR9, UR16, 0x4000, UP1 ;  /* 0x0000400010097887 */ /* 0x000fe40008800000 */
[----:B------:R-:W-:Y:S02]  /*1580*/  USEL UR8, UR17, 0x8, UP0 ;  /* 0x0000000811087887 */ /* 0x000fe40008000000 */
[----:B------:R-:W-:-:S02]  /*1590*/  UIADD3 UR4, UPT, UPT, UR5, UR6, UR4 ;  /* 0x0000000605047290 */ /* 0x000fc4000fffe004 */
[----:B------:R-:W-:Y:S02]  /*15a0*/  USEL UR7, UR22, 0x80, UP0 ;  /* 0x0000008016077887 */ /* 0x000fe40008000000 */
[----:B------:R-:W-:Y:S02]  /*15b0*/  USEL UR6, UR23, 0x800, UP0 ;  /* 0x0000080017067887 */ /* 0x000fe40008000000 */
[----:B------:R-:W-:Y:S02]  /*15c0*/  UIADD3 UR4, UPT, UPT, UR8, UR9, UR4 ;  /* 0x0000000908047290 */ /* 0x000fe4000fffe004 */
[----:B------:R-:W-:Y:S02]  /*15d0*/  USEL UR5, UR24, 0x8000, UP0 ;  /* 0x0000800018057887 */ /* 0x000fe40008000000 */
[----:B------:R-:W-:-:S04]  /*15e0*/  UIADD3 UR4, UPT, UPT, UR6, UR7, UR4 ;  /* 0x0000000706047290 */ /* 0x000fc8000fffe004 */
[----:B------:R-:W-:-:S06]  /*15f0*/  UIADD3 UR4, UPT, UPT, UR4, UR5, URZ ;  /* 0x0000000504047290 */ /* 0x000fcc000fffe0ff */
[----:B------:R-:W-:Y:S02]  /*1600*/  IMAD.U32 R2, RZ, RZ, UR4 ;  /* 0x00000004ff027e24 */ /* 0x000fe4000f8e00ff */
.L_x_17:
[----:B------:R-:W-:Y:S05]  /*1610*/  BRA.U !UP6, `(.L_x_18) ;  /* 0x000000010ed47547 */ /* 0x000fea000b800000 */
[----:B------:R-:W1:Y:S01]  /*1620*/  LDCU.128 UR12, c[0x0][0xf10] ;  /* 0x0001e200ff0c77ac */ /* 0x000e620008000c00 */
[----:B------:R-:W2:Y:S01]  /*1630*/  LDCU UR6, c[0x0][0x370] ;  /* 0x00006e00ff0677ac */ /* 0x000ea20008000800 */
[----:B------:R-:W3:Y:S01]  /*1640*/  LDCU UR5, c[0x0][0x374] ;  /* 0x00006e80ff0577ac */ /* 0x000ee20008000800 */
[----:B------:R-:W4:Y:S01]  /*1650*/  LDCU UR29, c[0x0][0xf0c] ;  /* 0x0001e180ff1d77ac */ /* 0x000f220008000800 */
[----:B------:R-:W4:Y:S01]  /*1660*/  LDCU UR7, c[0x0][0xf20] ;  /* 0x0001e400ff0777ac */ /* 0x000f220008000800 */
[----:B------:R-:W4:Y:S01]  /*1670*/  LDCU.64 UR8, c[0x0][0xf28] ;  /* 0x0001e500ff0877ac */ /* 0x000f220008000a00 */
[----:B-1----:R-:W-:Y:S02]  /*1680*/  UISETP.NE.AND UP0, UPT, UR14, 0x1, UPT ;  /* 0x000000010e00788c */ /* 0x002fe4000bf05270 */
[----:B---3--:R-:W-:Y:S02]  /*1690*/  UIMAD.WIDE.U32 UR16, UR5, UR15, URZ ;  /* 0x0000000f051072a5 */ /* 0x008fe4000f8e00ff */
[----:B--2---:R-:W-:-:S02]  /*16a0*/  UIMAD.WIDE.U32 UR24, UR6, UR12, URZ ;  /* 0x0000000c061872a5 */ /* 0x004fc4000f8e00ff */
[----:B----4-:R-:W-:Y:S02]  /*16b0*/  UISETP.NE.AND UP1, UPT, UR29, 0x1, UPT ;  /* 0x000000011d00788c */ /* 0x010fe4000bf25270 */
[----:B------:R-:W-:Y:S01]  /*16c0*/  UISETP.NE.AND UP2, UPT, UR28, 0x1, UPT ;  /* 0x000000011c00788c */ /* 0x000fe2000bf45270 */
[----:B------:R-:W-:Y:S02]  /*16d0*/  UMOV UR16, UR17 ;  /* 0x0000001100107c82 */ /* 0x000fe40008000000 */
[----:B------:R-:W-:Y:S01]  /*16e0*/  UMOV UR24, UR25 ;  /* 0x0000001900187c82 */ /* 0x000fe20008000000 */
[----:B------:R-:W-:Y:S02]  /*16f0*/  @UP0 USHF.R.U32.HI UR5, URZ, UR7, UR16 ;  /* 0x00000007ff050299 */ /* 0x000fe40008011610 */
[----:B------:R-:W-:Y:S02]  /*1700*/  UIMAD.WIDE.U32 UR26, UR20, UR15, URZ ;  /* 0x0000000f141a72a5 */ /* 0x000fe4000f8e00ff */
[----:B------:R-:W-:-:S02]  /*1710*/  UIMAD.WIDE.U32 UR16, UR5, UR8, URZ ;  /* 0x00000008051072a5 */ /* 0x000fc4000f8e00ff */
[----:B------:R-:W-:Y:S02]  /*1720*/  @UP1 USHF.R.U32.HI UR6, URZ, UR13, UR24 ;  /* 0x0000000dff061299 */ /* 0x000fe40008011618 */
[----:B------:R-:W-:Y:S02]  /*1730*/  UIMAD.WIDE.U32 UR22, UR19, UR12, URZ ;  /* 0x0000000c131672a5 */ /* 0x000fe4000f8e00ff */
[----:B------:R-:W-:Y:S01]  /*1740*/  UIMAD.WIDE.U32 UR24, UR6, UR8, URZ ;  /* 0x00000008061872a5 */ /* 0x000fe2000f8e00ff */
[----:B------:R-:W-:Y:S01]  /*1750*/  UMOV UR4, UR27 ;  /* 0x0000001b00047c82 */ /* 0x000fe20008000000 */
[----:B------:R-:W-:Y:S01]  /*1760*/  UMOV UR16, UR17 ;  /* 0x0000001100107c82 */ /* 0x000fe20008000000 */
[----:B------:R-:W-:Y:S02]  /*1770*/  USHF.R.U32.HI UR4, URZ, UR7, UR4 ;  /* 0x00000007ff047299 */ /* 0x000fe40008011604 */
[----:B------:R-:W-:Y:S01]  /*1780*/  @UP2 USHF.R.U32.HI UR5, URZ, UR9, UR16 ;  /* 0x00000009ff052299 */ /* 0x000fe20008011610 */
[----:B------:R-:W-:Y:S01]  /*1790*/  UMOV UR22, UR23 ;  /* 0x0000001700167c82 */ /* 0x000fe20008000000 */
[----:B------:R-:W-:Y:S01]  /*17a0*/  UMOV UR24, UR25 ;  /* 0x0000001900187c82 */ /* 0x000fe20008000000 */
[----:B------:R-:W-:-:S02]  /*17b0*/  USHF.R.U32.HI UR13, URZ, UR13, UR22 ;  /* 0x0000000dff0d7299 */ /* 0x000fc40008011616 */
[----:B------:R-:W-:Y:S02]  /*17c0*/  USEL UR4, UR20, UR4, !UP0 ;  /* 0x0000000414047287 */ /* 0x000fe4000c000000 */
[----:B------:R-:W-:Y:S02]  /*17d0*/  @UP2 USHF.R.U32.HI UR6, URZ, UR9, UR24 ;  /* 0x00000009ff062299 */ /* 0x000fe40008011618 */
[----:B------:R-:W-:Y:S02]  /*17e0*/  UIMAD UR7, UR5, UR28, URZ ;  /* 0x0000001c050772a4 */ /* 0x000fe4000f8e02ff */
[----:B------:R-:W-:Y:S02]  /*17f0*/  USEL UR5, UR19, UR13, !UP1 ;  /* 0x0000000d13057287 */ /* 0x000fe4000c800000 */
[----:B------:R-:W-:Y:S02]  /*1800*/  UIMAD UR11, UR6, UR28, URZ ;  /* 0x0000001c060b72a4 */ /* 0x000fe4000f8e02ff */
[----:B------:R-:W-:-:S02]  /*1810*/  UISETP.GE.AND UP0, UPT, UR4, UR7, UPT ;  /* 0x000000070400728c */ /* 0x000fc4000bf06270 */
[----:B------:R-:W-:Y:S02]  /*1820*/  UIMAD.WIDE.U32 UR12, UR4, UR8, URZ ;  /* 0x00000008040c72a5 */ /* 0x000fe4000f8e00ff */
[----:B------:R-:W-:Y:S02]  /*1830*/  UISETP.GE.OR UP0, UPT, UR5, UR11, UP0 ;  /* 0x0000000b0500728c */ /* 0x000fe40008706670 */
[----:B------:R-:W-:Y:S02]  /*1840*/  UIMAD.WIDE.U32 UR16, UR5, UR8, URZ ;  /* 0x00000008051072a5 */ /* 0x000fe4000f8e00ff */
[----:B------:R-:W-:Y:S01]  /*1850*/  UIADD3 UR11, UPT, UPT, -UR4, URZ, URZ ;  /* 0x000000ff040b7290 */ /* 0x000fe2000fffe1ff */
[----:B------:R-:W-:Y:S01]  /*1860*/  UMOV UR8, UR13 ;  /* 0x0000000d00087c82 */ /* 0x000fe20008000000 */
[----:B------:R-:W-:Y:S02]  /*1870*/  UIADD3 UR12, UPT, UPT, -UR5, URZ, URZ ;  /* 0x000000ff050c7290 */ /* 0x000fe4000fffe1ff */
[----:B------:R-:W-:-:S03]  /*1880*/  USHF.R.U32.HI UR8, URZ, UR9, UR8 ;  /* 0x00000009ff087299 */ /* 0x000fc60008011608 */
[----:B------:R-:W-:Y:S01]  /*1890*/  @!UP0 UMOV UR7, UR17 ;  /* 0x0000001100078c82 */ /* 0x000fe20008000000 */
[----:B------:R-:W-:Y:S02]  /*18a0*/  UIMAD UR20, UR14, UR11, UR20 ;  /* 0x0000000b0e1472a4 */ /* 0x000fe4000f8e0214 */
[----:B------:R-:W-:Y:S02]  /*18b0*/  USEL UR8, UR4, UR8, !UP2 ;  /* 0x0000000804087287 */ /* 0x000fe4000d000000 */
[----:B------:R-:W-:Y:S02]  /*18c0*/  @!UP0 USHF.R.U32.HI UR7, URZ, UR9, UR7 ;  /* 0x00000009ff078299 */ /* 0x000fe40008011607 */
[----:B------:R-:W-:Y:S02]  /*18d0*/  UIADD3 UR9, UPT, UPT, -UR8, URZ, URZ ;  /* 0x000000ff08097290 */ /* 0x000fe4000fffe1ff */
[----:B------:R-:W-:Y:S02]  /*18e0*/  @!UP0 USEL UR7, UR5, UR7, !UP2 ;  /* 0x0000000705078287 */ /* 0x000fe4000d000000 */
[----:B------:R-:W-:-:S02]  /*18f0*/  UIMAD UR9, UR28, UR9, UR4 ;  /* 0x000000091c0972a4 */ /* 0x000fc4000f8e0204 */
[----:B------:R-:W-:Y:S02]  /*1900*/  @!UP0 UIADD3 UR8, UPT, UPT, UR8, -UR7, URZ ;  /* 0x8000000708088290 */ /* 0x000fe4000fffe0ff */
[----:B------:R-:W-:Y:S02]  /*1910*/  @!UP0 UIMAD UR6, UR9, UR6, UR7 ;  /* 0x00000006090682a4 */ /* 0x000fe4000f8e0207 */
[----:B------:R-:W-:Y:S02]  /*1920*/  @!UP0 UIMAD UR4, UR8, UR28, UR5 ;  /* 0x0000001c080482a4 */ /* 0x000fe4000f8e0205 */
[----:B------:R-:W-:Y:S02]  /*1930*/  UIMAD UR19, UR29, UR12, UR19 ;  /* 0x0000000c1d1372a4 */ /* 0x000fe4000f8e0213 */
[----:B------:R-:W-:Y:S01]  /*1940*/  UIMAD UR20, UR4, UR14, UR20 ;  /* 0x0000000e041472a4 */ /* 0x000fe2000f8e0214 */
[----:B------:R-:W-:Y:S02]  /*1950*/  @!UP0 UMOV UR5, UR6 ;  /* 0x0000000600058c82 */ /* 0x000fe40008000000 */
[----:B------:R-:W-:-:S12]  /*1960*/  UIMAD UR19, UR5, UR29, UR19 ;  /* 0x0000001d051372a4 */ /* 0x000fd8000f8e0213 */
.L_x_18:
[----:B------:R-:W-:-:S09]  /*1970*/  UISETP.NE.AND UP0, UPT, UR30, 0x1, UPT ;  /* 0x000000011e00788c */ /* 0x000fd2000bf05270 */
[----:B------:R-:W-:Y:S05]  /*1980*/  BRA.U UP0, `(.L_x_19) ;  /* 0x0000000100447547 */ /* 0x000fea000b800000 */
[----:B------:R-:W1:Y:S01]  /*1990*/  LDCU.128 UR12, c[0x0][0xf10] ;  /* 0x0001e200ff0c77ac */ /* 0x000e620008000c00 */
[----:B------:R-:W2:Y:S01]  /*19a0*/  LDCU UR8, c[0x0][0xf0c] ;  /* 0x0001e180ff0877ac */ /* 0x000ea20008000800 */
[----:B------:R-:W3:Y:S01]  /*19b0*/  LDCU UR9, c[0x0][0xf20] ;  /* 0x0001e400ff0977ac */ /* 0x000ee20008000800 */
[----:B-1----:R-:W-:Y:S02]  /*19c0*/  UIMAD.WIDE.U32 UR6, UR19, UR12, URZ ;  /* 0x0000000c130672a5 */ /* 0x002fe4000f8e00ff */
[----:B------:R-:W-:Y:S02]  /*19d0*/  UIMAD.WIDE.U32 UR4, UR20, UR15, URZ ;  /* 0x0000000f140472a5 */ /* 0x000fe4000f8e00ff */
[----:B--2---:R-:W-:Y:S02]  /*19e0*/  UISETP.NE.AND UP1, UPT, UR8, 0x1, UPT ;  /* 0x000000010800788c */ /* 0x004fe4000bf25270 */
[----:B------:R-:W-:Y:S01]  /*19f0*/  UISETP.NE.AND UP0, UPT, UR14, 0x1, UPT ;  /* 0x000000010e00788c */ /* 0x000fe2000bf05270 */
[----:B------:R-:W-:-:S02]  /*1a00*/  UMOV UR6, UR7 ;  /* 0x0000000700067c82 */ /* 0x000fc40008000000 */
[----:B------:R-:W-:Y:S01]  /*1a10*/  UMOV UR4, UR5 ;  /* 0x0000000500047c82 */ /* 0x000fe20008000000 */
[----:B------:R-:W-:Y:S02]  /*1a20*/  USHF.R.U32.HI UR13, URZ, UR13, UR6 ;  /* 0x0000000dff0d7299 */ /* 0x000fe40008011606 */
[----:B---3--:R-:W-:Y:S02]  /*1a30*/  USHF.R.U32.HI UR4, URZ, UR9, UR4 ;  /* 0x00000009ff047299 */ /* 0x008fe40008011604 */
[----:B------:R-:W-:Y:S02]  /*1a40*/  USEL UR5, UR19, UR13, !UP1 ;  /* 0x0000000d13057287 */ /* 0x000fe4000c800000 */
[----:B------:R-:W-:-:S04]  /*1a50*/  USEL UR4, UR20, UR4, !UP0 ;  /* 0x0000000414047287 */ /* 0x000fc8000c000000 */
[----:B------:R-:W-:Y:S02]  /*1a60*/  UIADD3 UR6, UPT, UPT, UR5, -UR4, URZ ;  /* 0x8000000405067290 */ /* 0x000fe4000fffe0ff */
[----:B------:R-:W-:Y:S02]  /*1a70*/  UIADD3 UR4, UPT, UPT, -UR5, UR4, URZ ;  /* 0x0000000405047290 */ /* 0x000fe4000fffe1ff */
[----:B------:R-:W-:Y:S02]  /*1a80*/  UIMAD UR20, UR6, UR14, UR20 ;  /* 0x0000000e061472a4 */ /* 0x000fe4000f8e0214 */
[----:B------:R-:W-:-:S12]  /*1a90*/  UIMAD UR19, UR4, UR8, UR19 ;  /* 0x00000008041372a4 */ /* 0x000fd8000f8e0213 */
.L_x_19:
[----:B------:R-:W-:-:S09]  /*1aa0*/  UISETP.EQ.U32.AND UP0, UPT, UR31, 0x1, UPT ;  /* 0x000000011f00788c */ /* 0x000fd2000bf02070 */
[----:B------:R-:W-:Y:S05]  /*1ab0*/  BRA.U !UP0, `(.L_x_20) ;  /* 0x00000001080c7547 */ /* 0x000fea000b800000 */
[----:B------:R-:W-:Y:S01]  /*1ac0*/  UCGABAR_WAIT ;  /* 0x0000000000007dc7 */ /* 0x000fe20008000000 */
[----:B------:R-:W-:Y:S01]  /*1ad0*/  CCTL.IVALL ;  /* 0x00000000ff00798f */ /* 0x000fe20002000000 */
[----:B------:R-:W-:Y:S05]  /*1ae0*/  BRA `(.L_x_21) ;  /* 0x0000000000047947 */ /* 0x000fea0003800000 */
.L_x_20:
[----:B------:R-:W-:Y:S06]  /*1af0*/  BAR.SYNC.DEFER_BLOCKING 0x0 ;  /* 0x0000000000007b1d */ /* 0x000fec0000010000 */
.L_x_21:
[----:B------:R-:W-:Y:S05]  /*1b00*/  BRA.U UP5, `(.L_x_22) ;  /* 0x0000001505507547 */ /* 0x000fea000b800000 */
[----:B------:R-:W1:Y:S01]  /*1b10*/  LDCU UR8, c[0x0][0x38c] ;  /* 0x00007180ff0877ac */ /* 0x000e620008000800 */
[----:B------:R-:W2:Y:S01]  /*1b20*/  S2UR UR9, SR_CgaCtaId ;  /* 0x00000000000979c3 */ /* 0x000ea20000008800 */
[----:B------:R-:W-:Y:S01]  /*1b30*/  PLOP3.LUT P2, PT, PT, PT, UP3, 0x80, 0x8 ;  /* 0x000000000008781c */ /* 0x000fe20003f4f038 */
[----:B------:R-:W-:Y:S01]  /*1b40*/  IMAD.MOV.U32 R12, RZ, RZ, 0x1 ;  /* 0x00000001ff0c7424 */ /* 0x000fe200078e00ff */
[----:B------:R-:W-:Y:S01]  /*1b50*/  UISETP.NE.AND UP0, UPT, UR21, URZ, UPT ;  /* 0x000000ff1500728c */ /* 0x000fe2000bf05270 */
[----:B------:R-:W-:Y:S01]  /*1b60*/  ISETP.EQ.OR P3, PT, R0, RZ, P4 ;  /* 0x000000ff0000720c */ /* 0x000fe20002762670 */
[----:B------:R-:W-:Y:S01]  /*1b70*/  UMOV UR6, 0x400 ;  /* 0x0000040000067882 */ /* 0x000fe20000000000 */
[----:B------:R-:W-:Y:S01]  /*1b80*/  USHF.L.U32 UR5, UR32, 0x5, URZ ;  /* 0x0000000520057899 */ /* 0x000fe200080006ff */
[----:B------:R-:W-:Y:S01]  /*1b90*/  PLOP3.LUT P2, PT, P2, PT, PT, 0x8, 0x80 ;  /* 0x000000000080781c */ /* 0x000fe2000174e170 */
[----:B------:R-:W-:Y:S01]  /*1ba0*/  USEL UR38, UR68, 0x2, UP0 ;  /* 0x0000000244267887 */ /* 0x000fe20008000000 */
[----:B------:R-:W-:Y:S01]  /*1bb0*/  CS2R R10, SRZ ;  /* 0x00000000000a7805 */ /* 0x000fe2000001ff00 */
[----:B------:R-:W-:Y:S01]  /*1bc0*/  IMAD.MOV.U32 R9, RZ, RZ, RZ ;  /* 0x000000ffff097224 */ /* 0x000fe200078e00ff */
[----:B------:R-:W3:Y:S01]  /*1bd0*/  LDCU UR60, c[0x0][0x370] ;  /* 0x00006e00ff3c77ac */ /* 0x000ee20008000800 */
[----:B------:R-:W-:Y:S01]  /*1be0*/  IMAD.MOV.U32 R8, RZ, RZ, 0x1 ;  /* 0x00000001ff087424 */ /* 0x000fe200078e00ff */
[----:B------:R-:W4:Y:S01]  /*1bf0*/  LDCU.64 UR30, c[0x0][0x348] ;  /* 0x00006900ff1e77ac */ /* 0x000f220008000a00 */
[----:B-1----:R-:W-:-:S02]  /*1c00*/  UIADD3 UR7, UPT, UPT, UR8, 0x7f, URZ ;  /* 0x0000007f08077890 */ /* 0x002fc4000fffe0ff */
[----:B------:R-:W-:Y:S02]  /*1c10*/  USHF.R.U32.HI UR65, URZ, 0x9, UR47 ;  /* 0x00000009ff417899 */ /* 0x000fe4000801162f */
[----:B------:R-:W-:Y:S02]  /*1c20*/  USHF.R.S32.HI UR4, URZ, 0x1f, UR7 ;  /* 0x0000001fff047899 */ /* 0x000fe40008011407 */
[----:B--2---:R-:W-:Y:S02]  /*1c30*/  ULEA UR6, UR9, UR6, 0x18 ;  /* 0x0000000609067291 */ /* 0x004fe4000f8ec0ff */
[----:B------:R-:W-:Y:S02]  /*1c40*/  ULEA.HI UR4, UR4, UR7, URZ, 0x7 ;  /* 0x0000000704047291 */ /* 0x000fe4000f8f38ff */
[----:B------:R-:W-:Y:S02]  /*1c50*/  UIADD3 UR7, UPT, UPT, UR8, -0x1, URZ ;  /* 0xffffffff08077890 */ /* 0x000fe4000fffe0ff */
[----:B------:R-:W-:-:S02]  /*1c60*/  USHF.R.S32.HI UR62, URZ, 0x7, UR4 ;  /* 0x00000007ff3e7899 */ /* 0x000fc40008011404 */
[----:B------:R-:W-:Y:S02]  /*1c70*/  UISETP.GE.U32.AND UP1, UPT, UR7, -0xff, UPT ;  /* 0xffffff010700788c */ /* 0x000fe4000bf26070 */
[----:B------:R-:W-:Y:S02]  /*1c80*/  UISETP.LT.U32.AND UP0, UPT, UR62, 0x3, UPT ;  /* 0x000000033e00788c */ /* 0x000fe4000bf01070 */
[----:B------:R-:W-:Y:S02]  /*1c90*/  UIADD3 UR66, UPT, UPT, UR8, 0xfe, URZ ;  /* 0x000000fe08427890 */ /* 0x000fe4000fffe0ff */
[----:B------:R-:W-:Y:S01]  /*1ca0*/  USEL UR61, UR62, 0x3, UP0 ;  /* 0x000000033e3d7887 */ /* 0x000fe20008000000 */
[----:B------:R-:W1:Y:S03]  /*1cb0*/  LDCU UR59, c[0x0][0x374] ;  /* 0x00006e80ff3b77ac */ /* 0x000e660008000800 */
[----:B------:R-:W-:-:S02]  /*1cc0*/  UIADD3 UR37, UPT, UPT, UR61, -0x1, URZ ;  /* 0xffffffff3d257890 */ /* 0x000fc4000fffe0ff */
[----:B------:R-:W-:Y:S02]  /*1cd0*/  @UP1 UIADD3 UR37, UPT, UPT, UR61, URZ, URZ ;  /* 0x000000ff3d251290 */ /* 0x000fe4000fffe0ff */
[----:B------:R-:W-:Y:S02]  /*1ce0*/  ULOP3.LUT UR63, UR5, 0x60, URZ, 0xe2, !UPT ;  /* 0x00000060053f7892 */ /* 0x000fe4000f8ee2ff */
[----:B------:R-:W-:Y:S02]  /*1cf0*/  UIADD3 UR56, UPT, UPT, UR6, 0x8400, UR52 ;  /* 0x0000840006387890 */ /* 0x000fe4000fffe034 */
[----:B------:R-:W-:Y:S02]  /*1d00*/  UIADD3 UR55, UPT, UPT, UR6, 0x14400, UR51 ;  /* 0x0001440006377890 */ /* 0x000fe4000fffe033 */
[----:B------:R-:W-:Y:S02]  /*1d10*/  UIADD3 UR54, UPT, UPT, UR6, 0x2c400, UR50 ;  /* 0x0002c40006367890 */ /* 0x000fe4000fffe032 */
[----:B------:R-:W-:-:S02]  /*1d20*/  UIADD3 UR53, UPT, UPT, UR6, 0x2ca00, UR47 ;  /* 0x0002ca0006357890 */ /* 0x000fc4000fffe02f */
[----:B------:R-:W-:Y:S02]  /*1d30*/  UIADD3 UR64, UPT, UPT, UR62, -UR61, URZ ;  /* 0x8000003d3e407290 */ /* 0x000fe4000fffe0ff */
[----:B------:R-:W-:Y:S01]  /*1d40*/  UIADD3 UR37, UPT, UPT, UR37, 0x1, URZ ;  /* 0x0000000125257890 */ /* 0x000fe2000fffe0ff */
[----:B-1-34-:R-:W-:-:S11]  /*1d50*/  UMOV UR7, URZ ;  /* 0x000000ff00077c82 */ /* 0x01afd60008000000 */
.L_x_46:
[----:B-1----:R-:W1:Y:S02]  /*1d60*/  S2UR UR4, SR_CgaCtaId ;  /* 0x00000000000479c3 */ /* 0x002e640000008800 */
[----:B-1----:R-:W-:-:S09]  /*1d70*/  UISETP.NE.AND UP0, UPT, UR4, URZ, UPT ;  /* 0x000000ff0400728c */ /* 0x002fd2000bf05270 */
[----:B---3--:R-:W-:Y:S05]  /*1d80*/  BRA.U UP0, `(.L_x_23) ;  /* 0x0000000100287547 */ /* 0x008fea000b800000 */
[----:B------:R-:W-:Y:S02]  /*1d90*/  LEA R0, R9, UR6, 0x3 ;  /* 0x0000000609007c11 */ /* 0x000fe4000f8e18ff */
[----:B------:R-:W-:-:S04]  /*1da0*/  SHF.L.U32 R3, R8, 0x1f, RZ ;  /* 0x0000001f08037819 */ /* 0x000fc800000006ff */
[----:B------:R-:W1:Y:S02]  /*1db0*/  SYNCS.PHASECHK.TRANS64.TRYWAIT P0, [R0+URZ+0xc0], R3 ;  /* 0x0000c003000075a7 */ /* 0x000e6400080011ff */
[----:B-1----:R-:W-:Y:S05]  /*1dc0*/  @!P0 BRA `(.L_x_24) ;  /* 0x0000010c00dc8947 */ /* 0x002fea0003800000 */
.L_x_193:
[----:B------:R2:W-:Y:S01]  /*1dd0*/  SYNCS.ARRIVE.TRANS64.A1T0 RZ, [R0+URZ+0xb0], RZ ;  /* 0x0000b0ff00ff79a7 */ /* 0x0005e200081000ff */
[----:B------:R-:W-:-:S05]  /*1de0*/  VIADD R9, R9, 0x1 ;  /* 0x0000000109097836 */ /* 0x000fca0000000000 */
[----:B------:R-:W-:-:S04]  /*1df0*/  ISETP.NE.AND P0, PT, R9, 0x2, PT ;  /* 0x000000020900780c */ /* 0x000fc80003f05270 */
[----:B-1----:R-:W-:Y:S02]  /*1e00*/  SEL R3, RZ, 0x1, P0 ;  /* 0x00000001ff037807 */ /* 0x002fe40000000000 */
[----:B------:R-:W-:Y:S02]  /*1e10*/  SEL R9, R9, RZ, P0 ;  /* 0x000000ff09097207 */ /* 0x000fe40000000000 */
[----:B------:R-:W-:Y:S02]  /*1e20*/  LOP3.LUT R8, R8, R3, RZ, 0x3c, !PT ;  /* 0x0000000308087212 */ /* 0x000fe400078e3cff */
.L_x_23:
[----:B------:R-:W-:Y:S01]  /*1e30*/  ULEA UR4, UR7, UR6, 0x3 ;  /* 0x0000000607047291 */ /* 0x000fe2000f8e18ff */
[----:B--2---:R-:W-:Y:S01]  /*1e40*/  SHF.L.U32 R0, R12, 0x1f, RZ ;  /* 0x0000001f0c007819 */ /* 0x004fe200000006ff */
[----:B------:R-:W-:Y:S02]  /*1e50*/  UISETP.GE.U32.AND UP0, UPT, UR66, 0xff, UPT ;  /* 0x000000ff4200788c */ /* 0x000fe4000bf06070 */
[----:B------:R-:W-:Y:S02]  /*1e60*/  ULEA UR35, UR20, UR67, 0x2 ;  /* 0x0000004314237291 */ /* 0x000fe4000f8e10ff */
[----:B------:R-:W-:Y:S02]  /*1e70*/  ULEA UR43, UR19, UR63, 0x7 ;  /* 0x0000003f132b7291 */ /* 0x000fe4000f8e38ff */
[----:B------:R-:W-:Y:S01]  /*1e80*/  ULEA UR11, UR20, UR65, 0x1 ;  /* 0x00000041140b7291 */ /* 0x000fe2000f8e08ff */
[----:B------:R1:W2:Y:S01]  /*1e90*/  SYNCS.PHASECHK.TRANS64.TRYWAIT P1, [UR4+0x18], R0 ;  /* 0x00001800ff0075a7 */ /* 0x0002a20008021104 */
[----:B------:R-:W-:Y:S01]  /*1ea0*/  USHF.L.U32 UR35, UR35, 0x6, URZ ;  /* 0x0000000623237899 */ /* 0x000fe200080006ff */
[----:B------:R-:W-:Y:S01]  /*1eb0*/  UMOV UR28, URZ ;  /* 0x000000ff001c7c82 */ /* 0x000fe20008000000 */
[----:B------:R-:W-:Y:S10]  /*1ec0*/  BRA.U !UP0, `(.L_x_25) ;  /* 0x0000000508107547 */ /* 0x000ff4000b800000 */
[----:B------:R-:W-:Y:S01]  /*1ed0*/  UMOV UR4, UR7 ;  /* 0x0000000700047c82 */ /* 0x000fe20008000000 */
[----:B------:R-:W-:-:S05]  /*1ee0*/  UMOV UR20, URZ ;  /* 0x000000ff00147c82 */ /* 0x000fca0008000000 */
.L_x_33:
[----:B------:R-:W-:Y:S01]  /*1ef0*/  ULEA UR41, UR4, UR6, 0x3 ;  /* 0x0000000604297291 */ /* 0x000fe2000f8e18ff */
[----:B--2---:R-:W-:Y:S01]  /*1f00*/  @!P4 MOV R2, 0xc600 ;  /* 0x0000c6000002c802 */ /* 0x004fe20000000f00 */
[----:B--23--:R-:W-:Y:S10]  /*1f10*/  @P1 BRA `(.L_x_26) ;  /* 0x00000000000c1947 */ /* 0x00cff40003800000 */
[----:B------:R-:W-:-:S04]  /*1f20*/  SHF.L.U32 R3, R12, 0x1f, RZ ;  /* 0x0000001f0c037819 */ /* 0x000fc800000006ff */
[----:B------:R-:W2:Y:S02]  /*1f30*/  SYNCS.PHASECHK.TRANS64.TRYWAIT P0, [UR41+0x18], R3 ;  /* 0x00001803ff0075a7 */ /* 0x000ea40008001129 */
[----:B--2---:R-:W-:Y:S05]  /*1f40*/  @!P0 BRA `(.L_x_27) ;  /* 0x0000010c00908947 */ /* 0x004fea0003800000 */
.L_x_26:
[----:B------:R2:W-:Y:S01]  /*1f50*/  @!P4 SYNCS.ARRIVE.TRANS64 RZ, [UR41], R2 ;  /* 0x00000002ffffc9a7 */ /* 0x0005e20008000029 */
[----:B------:R-:W-:-:S04]  /*1f60*/  ULOP3.LUT UR5, UR38, 0x2, URZ, 0xfc, !UPT ;  /* 0x0000000226057892 */ /* 0x000fc8000f8efcff */
[----:B------:R-:W-:-:S09]  /*1f70*/  UISETP.NE.AND UP0, UPT, UR5, 0x2, UPT ;  /* 0x000000020500788c */ /* 0x000fd2000bf05270 */
[----:B------:R-:W-:Y:S05]  /*1f80*/  BRA.U UP0, `(.L_x_28) ;  /* 0x0000000100047547 */ /* 0x000fea000b800000 */
[----:B------:R-:W-:Y:S05]  /*1f90*/  BPT.TRAP 0x1 ;  /* 0x000000040000795c */ /* 0x000fea0000300000 */
.L_x_28:
[----:B------:R-:W-:Y:S04]  /*1fa0*/  BSSY.RECONVERGENT B0, `(.L_x_29) ;  /* 0x0000003000007945 */ /* 0x000fe80003800200 */
[----:B------:R-:W-:Y:S05]  /*1fb0*/  @P3 BRA `(.L_x_30) ;  /* 0x0000000000043947 */ /* 0x000fea0003800000 */
[----:B------:R-:W-:Y:S05]  /*1fc0*/  BPT.TRAP 0x1 ;  /* 0x000000040000795c */ /* 0x000fea0000300000 */
.L_x_30:
[----:B------:R-:W-:Y:S05]  /*1fd0*/  BSYNC.RECONVERGENT B0 ;  /* 0x0000000000007941 */ /* 0x000fea0003800200 */
.L_x_29:
[----:B------:R-:W-:Y:S01]  /*1fe0*/  UIADD3 UR5, UPT, UPT, UR4, 0x1, URZ ;  /* 0x0000000104057890 */ /* 0x000fe2000fffe0ff */
[----:B------:R-:W-:Y:S01]  /*1ff0*/  BSSY.RECONVERGENT B0, `(.L_x_31) ;  /* 0x000002c000007945 */ /* 0x000fe20003800200 */
[----:B------:R-:W-:Y:S02]  /*2000*/  ELECT P0, URZ, PT ;  /* 0x0000000000ff782f */ /* 0x000fe40003800000 */
[----:B------:R-:W-:-:S04]  /*2010*/  UISETP.NE.AND UP0, UPT, UR5, 0x3, UPT ;  /* 0x000000030500788c */ /* 0x000fc8000bf05270 */
[----:B------:R-:W-:Y:S02]  /*2020*/  USEL UR8, URZ, 0x1, UP0 ;  /* 0x00000001ff087887 */ /* 0x000fe40008000000 */
[----:B------:R-:W-:-:S04]  /*2030*/  USEL UR7, UR5, URZ, UP0 ;  /* 0x000000ff05077287 */ /* 0x000fc80008000000 */
[----:B------:R-:W-:Y:S01]  /*2040*/  ULEA UR5, UR7, UR6, 0x3 ;  /* 0x0000000607057291 */ /* 0x000fe2000f8e18ff */
[----:B------:R-:W-:-:S04]  /*2050*/  LOP3.LUT R12, R12, UR8, RZ, 0x3c, !PT ;  /* 0x000000080c0c7c12 */ /* 0x000fc8000f8e3cff */
[----:B-1----:R-:W-:-:S04]  /*2060*/  SHF.L.U32 R0, R12, 0x1f, RZ ;  /* 0x0000001f0c007819 */ /* 0x002fc800000006ff */
[----:B------:R1:W3:Y:S01]  /*2070*/  SYNCS.PHASECHK.TRANS64.TRYWAIT P1, [UR5+0x18], R0 ;  /* 0x00001800ff0075a7 */ /* 0x0002e20008021105 */
[----:B------:R-:W-:Y:S05]  /*2080*/  @!P0 BRA `(.L_x_32) ;  /* 0x0000000000888947 */ /* 0x000fea0003800000 */
[----:B------:R-:W-:Y:S02]  /*2090*/  ULEA UR40, UR4, UR52, 0xe ;  /* 0x0000003404287291 */ /* 0x000fe4000f8e70ff */
[----:B------:R-:W-:Y:S02]  /*20a0*/  UIADD3 UR26, UP3, UPT, UR30, 0x80, URZ ;  /* 0x000000801e1a7890 */ /* 0x000fe4000ff7e0ff */
[----:B------:R-:W-:Y:S02]  /*20b0*/  ULEA UR32, UR4, UR51, 0xf ;  /* 0x0000003304207291 */ /* 0x000fe4000f8e78ff */
[----:B------:R-:W-:Y:S02]  /*20c0*/  UIADD3 UR24, UP2, UPT, UR30, 0x180, URZ ;  /* 0x000001801e187890 */ /* 0x000fe4000ff5e0ff */
[----:B------:R-:W-:Y:S02]  /*20d0*/  ULEA UR16, UR4, UR50, 0x9 ;  /* 0x0000003204107291 */ /* 0x000fe4000f8e48ff */
[----:B------:R-:W-:-:S02]  /*20e0*/  UIADD3 UR22, UP1, UPT, UR30, 0x280, URZ ;  /* 0x000002801e167890 */ /* 0x000fc4000ff3e0ff */
[----:B------:R-:W-:Y:S02]  /*20f0*/  ULEA UR8, UR4, UR47, 0xa ;  /* 0x0000002f04087291 */ /* 0x000fe4000f8e50ff */
[----:B------:R-:W-:Y:S02]  /*2100*/  UIADD3 UR14, UP0, UPT, UR30, 0x380, URZ ;  /* 0x000003801e0e7890 */ /* 0x000fe4000ff1e0ff */
[----:B------:R-:W-:Y:S02]  /*2110*/  USHF.L.U32 UR42, UR20, 0x7, URZ ;  /* 0x00000007142a7899 */ /* 0x000fe400080006ff */
[----:B------:R-:W-:Y:S02]  /*2120*/  UIADD3.X UR27, UPT, UPT, URZ, UR31, URZ, UP3, !UPT ;  /* 0x0000001fff1b7290 */ /* 0x000fe40009ffe4ff */
[----:B------:R-:W-:Y:S02]  /*2130*/  UIADD3 UR40, UPT, UPT, UR6, 0x8400, UR40 ;  /* 0x0000840006287890 */ /* 0x000fe4000fffe028 */
[----:B------:R-:W-:-:S02]  /*2140*/  UPRMT UR28, URZ, 0x5410, UR46 ;  /* 0x00005410ff1c7896 */ /* 0x000fc4000800002e */
[----:B------:R-:W-:Y:S02]  /*2150*/  UIADD3.X UR25, UPT, UPT, URZ, UR31, URZ, UP2, !UPT ;  /* 0x0000001fff197290 */ /* 0x000fe400097fe4ff */
[----:B------:R-:W-:Y:S02]  /*2160*/  UIADD3 UR32, UPT, UPT, UR6, 0x14400, UR32 ;  /* 0x0001440006207890 */ /* 0x000fe4000fffe020 */
[----:B------:R-:W-:Y:S02]  /*2170*/  UPRMT UR5, URZ, 0x5410, UR45 ;  /* 0x00005410ff057896 */ /* 0x000fe4000800002d */
[----:B------:R-:W-:Y:S02]  /*2180*/  UIADD3.X UR23, UPT, UPT, URZ, UR31, URZ, UP1, !UPT ;  /* 0x0000001fff177290 */ /* 0x000fe40008ffe4ff */
[----:B------:R-:W-:Y:S02]  /*2190*/  UIADD3 UR16, UPT, UPT, UR6, 0x2c400, UR16 ;  /* 0x0002c40006107890 */ /* 0x000fe4000fffe010 */
[----:B------:R-:W-:-:S02]  /*21a0*/  UIADD3.X UR15, UPT, UPT, URZ, UR31, URZ, UP0, !UPT ;  /* 0x0000001fff0f7290 */ /* 0x000fc400087fe4ff */
[----:B------:R-:W-:Y:S01]  /*21b0*/  UIADD3 UR8, UPT, UPT, UR6, 0x2ca00, UR8 ;  /* 0x0002ca0006087890 */ /* 0x000fe2000fffe008 */
[----:B------:R-:W-:Y:S01]  /*21c0*/  UMOV UR48, 0x0 ;  /* 0x0000000000307882 */ /* 0x000fe20000000000 */
[----:B------:R-:W-:Y:S01]  /*21d0*/  UMOV UR49, 0x10000000 ;  /* 0x1000000000317882 */ /* 0x000fe20000000000 */
[----:B------:R-:W-:Y:S01]  /*21e0*/  UMOV UR33, UR41 ;  /* 0x0000002900217c82 */ /* 0x000fe20008000000 */
[----:B------:R-:W-:Y:S01]  /*21f0*/  UMOV UR36, UR44 ;  /* 0x0000002c00247c82 */ /* 0x000fe20008000000 */
[----:B------:R-:W-:Y:S01]  /*2200*/  UMOV UR34, UR42 ;  /* 0x0000002a00227c82 */ /* 0x000fe20008000000 */
[----:B------:R-:W-:Y:S01]  /*2210*/  UMOV UR17, UR41 ;  /* 0x0000002900117c82 */ /* 0x000fe20008000000 */
[----:B------:R-:W-:Y:S01]  /*2220*/  UMOV UR21, UR44 ;  /* 0x0000002c00157c82 */ /* 0x000fe20008000000 */
[----:B------:R4:W-:Y:S01]  /*2230*/  UTMALDG.3D.MULTICAST [UR40], [UR26], UR28, desc[UR48] ;  /* 0x000030281a0073b4 */ /* 0x0009e2000801181c */
[----:B------:R-:W-:Y:S01]  /*2240*/  UMOV UR9, UR41 ;  /* 0x0000002900097c82 */ /* 0x000fe20008000000 */
[----:B------:R-:W-:Y:S01]  /*2250*/  UMOV UR12, UR20 ;  /* 0x00000014000c7c82 */ /* 0x000fe20008000000 */
[----:B------:R-:W-:Y:S01]  /*2260*/  UMOV UR13, UR44 ;  /* 0x0000002c000d7c82 */ /* 0x000fe20008000000 */
[----:B------:R4:W-:Y:S01]  /*2270*/  UTMALDG.3D.MULTICAST [UR32], [UR24], UR5, desc[UR48] ;  /* 0x00003020180073b4 */ /* 0x0009e20008011805 */
[----:B------:R4:W-:Y:S01]  /*2280*/  UTMALDG.4D.MULTICAST [UR16], [UR22], UR28, desc[UR48] ;  /* 0x00003010160073b4 */ /* 0x0009e2000801981c */
[----:B------:R4:W-:Y:S02]  /*2290*/  UTMALDG.4D.MULTICAST [UR8], [UR14], UR5, desc[UR48] ;  /* 0x000030080e0073b4 */ /* 0x0009e40008019805 */
[----:B----4-:R-:W-:Y:S01]  /*22a0*/  NOP ;  /* 0x0000000000007918 */ /* 0x010fe20000000000 */
.L_x_32:
[----:B------:R-:W-:Y:S05]  /*22b0*/  BSYNC.RECONVERGENT B0 ;  /* 0x0000000000007941 */ /* 0x000fea0003800200 */
.L_x_31:
[----:B------:R-:W-:Y:S01]  /*22c0*/  UIADD3 UR20, UPT, UPT, UR20, 0x1, URZ ;  /* 0x0000000114147890 */ /* 0x000fe2000fffe0ff */
[----:B------:R-:W-:Y:S01]  /*22d0*/  UMOV UR4, UR7 ;  /* 0x0000000700047c82 */ /* 0x000fe20008000000 */
[----:B------:R-:W-:Y:S02]  /*22e0*/  UMOV UR28, UR37 ;  /* 0x00000025001c7c82 */ /* 0x000fe40008000000 */
[----:B------:R-:W-:-:S09]  /*22f0*/  UISETP.NE.AND UP0, UPT, UR20, UR37, UPT ;  /* 0x000000251400728c */ /* 0x000fd2000bf05270 */
[----:B------:R-:W-:Y:S05]  /*2300*/  BRA.U UP0, `(.L_x_33) ;  /* 0xfffffff900f87547 */ /* 0x000fea000b83ffff */
.L_x_25:
[----:B------:R-:W-:Y:S01]  /*2310*/  ULEA UR4, UR7, UR6, 0x3 ;  /* 0x0000000607047291 */ /* 0x000fe2000f8e18ff */
[----:B-1----:R-:W-:Y:S01]  /*2320*/  SHF.L.U32 R0, R12, 0x1f, RZ ;  /* 0x0000001f0c007819 */ /* 0x002fe200000006ff */
[----:B------:R-:W-:Y:S01]  /*2330*/  @!P2 SYNCS.ARRIVE.TRANS64.A1T0 RZ, [UR6+0x78], RZ ;  /* 0x000078ffffffa9a7 */ /* 0x000fe20008100006 */
[----:B------:R-:W-:-:S06]  /*2340*/  UISETP.GT.AND UP0, UPT, UR62, UR61, UPT ;  /* 0x0000003d3e00728c */ /* 0x000fcc000bf04270 */
[----:B--23--:R1:W2:Y:S03]  /*2350*/  SYNCS.PHASECHK.TRANS64.TRYWAIT P1, [UR4+0x18], R0 ;  /* 0x00001800ff0075a7 */ /* 0x00c2a60008021104 */
[----:B------:R-:W-:Y:S05]  /*2360*/  BRA.U !UP0, `(.L_x_34) ;  /* 0x0000000508047547 */ /* 0x000fea000b800000 */
[----:B------:R-:W-:Y:S01]  /*2370*/  UIADD3 UR23, UPT, UPT, UR64, UR28, URZ ;  /* 0x0000001c40177290 */ /* 0x000fe2000fffe0ff */
[----:B------:R-:W-:-:S11]  /*2380*/  UMOV UR4, UR7 ;  /* 0x0000000700047c82 */ /* 0x000fd60008000000 */
.L_x_42:
[----:B------:R-:W-:Y:S01]  /*2390*/  ULEA UR41, UR4, UR6, 0x3 ;  /* 0x0000000604297291 */ /* 0x000fe2000f8e18ff */
[----:B--2---:R-:W-:Y:S01]  /*23a0*/  @!P4 MOV R2, 0xc600 ;  /* 0x0000c6000002c802 */ /* 0x004fe20000000f00 */
[----:B--23--:R-:W-:Y:S10]  /*23b0*/  @P1 BRA `(.L_x_35) ;  /* 0x00000000000c1947 */ /* 0x00cff40003800000 */
[----:B------:R-:W-:-:S04]  /*23c0*/  SHF.L.U32 R3, R12, 0x1f, RZ ;  /* 0x0000001f0c037819 */ /* 0x000fc800000006ff */
[----:B------:R-:W2:Y:S02]  /*23d0*/  SYNCS.PHASECHK.TRANS64.TRYWAIT P0, [UR41+0x18], R3 ;  /* 0x00001803ff0075a7 */ /* 0x000ea40008001129 */
[----:B--2---:R-:W-:Y:S05]  /*23e0*/  @!P0 BRA `(.L_x_36) ;  /* 0x0000010800808947 */ /* 0x004fea0003800000 */
.L_x_35:
[----:B------:R2:W-:Y:S01]  /*23f0*/  @!P4 SYNCS.ARRIVE.TRANS64 RZ, [UR41], R2 ;  /* 0x00000002ffffc9a7 */ /* 0x0005e20008000029 */
[----:B------:R-:W-:-:S04]  /*2400*/  ULOP3.LUT UR5, UR38, 0x2, URZ, 0xfc, !UPT ;  /* 0x0000000226057892 */ /* 0x000fc8000f8efcff */
[----:B------:R-:W-:-:S09]  /*2410*/  UISETP.NE.AND UP0, UPT, UR5, 0x2, UPT ;  /* 0x000000020500788c */ /* 0x000fd2000bf05270 */
[----:B------:R-:W-:Y:S05]  /*2420*/  BRA.U UP0, `(.L_x_37) ;  /* 0x0000000100047547 */ /* 0x000fea000b800000 */
[----:B------:R-:W-:Y:S05]  /*2430*/  BPT.TRAP 0x1 ;  /* 0x000000040000795c */ /* 0x000fea0000300000 */
.L_x_37:
[----:B------:R-:W-:Y:S04]  /*2440*/  BSSY.RECONVERGENT B0, `(.L_x_38) ;  /* 0x0000003000007945 */ /* 0x000fe80003800200 */
[----:B------:R-:W-:Y:S05]  /*2450*/  @P3 BRA `(.L_x_39) ;  /* 0x0000000000043947 */ /* 0x000fea0003800000 */
[----:B------:R-:W-:Y:S05]  /*2460*/  BPT.TRAP 0x1 ;  /* 0x000000040000795c */ /* 0x000fea0000300000 */
.L_x_39:
[----:B------:R-:W-:Y:S05]  /*2470*/  BSYNC.RECONVERGENT B0 ;  /* 0x0000000000007941 */ /* 0x000fea0003800200 */
.L_x_38:
        /* <DEDUP_REMOVED lines=11> */
[----:B------:R-:W-:Y:S02]  /*2530*/  UIADD3 UR14, UP3, UPT, UR30, 0x80, URZ ;  /* 0x000000801e0e7890 */ /* 0x000fe4000ff7e0ff */
[----:B------:R-:W-:Y:S02]  /*2540*/  UIADD3 UR12, UP2, UPT, UR30, 0x180, URZ ;  /* 0x000001801e0c7890 */ /* 0x000fe4000ff5e0ff */
[----:B------:R-:W-:Y:S02]  /*2550*/  UIADD3 UR20, UP1, UPT, UR30, 0x280, URZ ;  /* 0x000002801e147890 */ /* 0x000fe4000ff3e0ff */
[----:B------:R-:W-:Y:S02]  /*2560*/  UIADD3 UR16, UP0, UPT, UR30, 0x380, URZ ;  /* 0x000003801e107890 */ /* 0x000fe4000ff1e0ff */
[----:B------:R-:W-:Y:S02]  /*2570*/  USHF.L.U32 UR42, UR28, 0x7, URZ ;  /* 0x000000071c2a7899 */ /* 0x000fe400080006ff */
[----:B------:R-:W-:-:S02]  /*2580*/  ULEA UR40, UR4, UR56, 0xe ;  /* 0x0000003804287291 */ /* 0x000fc4000f8e70ff */
[----:B------:R-:W-:Y:S02]  /*2590*/  UIADD3.X UR15, UPT, UPT, URZ, UR31, URZ, UP3, !UPT ;  /* 0x0000001fff0f7290 */ /* 0x000fe40009ffe4ff */
[----:B------:R-:W-:Y:S02]  /*25a0*/  UPRMT UR22, URZ, 0x5410, UR46 ;  /* 0x00005410ff167896 */ /* 0x000fe4000800002e */
[----:B------:R-:W-:Y:S02]  /*25b0*/  ULEA UR32, UR4, UR55, 0xf ;  /* 0x0000003704207291 */ /* 0x000fe4000f8e78ff */
[----:B------:R-:W-:Y:S02]  /*25c0*/  UIADD3.X UR13, UPT, UPT, URZ, UR31, URZ, UP2, !UPT ;  /* 0x0000001fff0d7290 */ /* 0x000fe400097fe4ff */
[----:B------:R-:W-:Y:S02]  /*25d0*/  UPRMT UR5, URZ, 0x5410, UR45 ;  /* 0x00005410ff057896 */ /* 0x000fe4000800002d */
[----:B------:R-:W-:-:S02]  /*25e0*/  ULEA UR24, UR4, UR54, 0x9 ;  /* 0x0000003604187291 */ /* 0x000fc4000f8e48ff */
[----:B------:R-:W-:Y:S02]  /*25f0*/  UIADD3.X UR21, UPT, UPT, URZ, UR31, URZ, UP1, !UPT ;  /* 0x0000001fff157290 */ /* 0x000fe40008ffe4ff */
[----:B------:R-:W-:Y:S02]  /*2600*/  ULEA UR8, UR4, UR53, 0xa ;  /* 0x0000003504087291 */ /* 0x000fe4000f8e50ff */
[----:B------:R-:W-:Y:S01]  /*2610*/  UIADD3.X UR17, UPT, UPT, URZ, UR31, URZ, UP0, !UPT ;  /* 0x0000001fff117290 */ /* 0x000fe200087fe4ff */
[----:B------:R-:W-:Y:S01]  /*2620*/  UMOV UR48, 0x0 ;  /* 0x0000000000307882 */ /* 0x000fe20000000000 */
[----:B------:R-:W-:Y:S01]  /*2630*/  UMOV UR49, 0x10000000 ;  /* 0x1000000000317882 */ /* 0x000fe20000000000 */
[----:B------:R-:W-:Y:S01]  /*2640*/  UMOV UR33, UR41 ;  /* 0x0000002900217c82 */ /* 0x000fe20008000000 */
[----:B------:R-:W-:Y:S01]  /*2650*/  UMOV UR36, UR44 ;  /* 0x0000002c00247c82 */ /* 0x000fe20008000000 */
[----:B------:R-:W-:Y:S01]  /*2660*/  UMOV UR34, UR42 ;  /* 0x0000002a00227c82 */ /* 0x000fe20008000000 */
[----:B------:R-:W-:Y:S01]  /*2670*/  UTMALDG.3D.MULTICAST [UR40], [UR14], UR22, desc[UR48] ;  /* 0x000030280e0073b4 */ /* 0x000fe20008011816 */
[----:B------:R-:W-:Y:S01]  /*2680*/  UMOV UR25, UR41 ;  /* 0x0000002900197c82 */ /* 0x000fe20008000000 */
[----:B------:R-:W-:Y:S01]  /*2690*/  UMOV UR26, UR18 ;  /* 0x00000012001a7c82 */ /* 0x000fe20008000000 */
[----:B------:R-:W-:Y:S01]  /*26a0*/  UMOV UR27, UR19 ;  /* 0x00000013001b7c82 */ /* 0x000fe20008000000 */
[----:B------:R-:W-:Y:S01]  /*26b0*/  UMOV UR29, UR44 ;  /* 0x0000002c001d7c82 */ /* 0x000fe20008000000 */
[----:B------:R-:W-:Y:S01]  /*26c0*/  UMOV UR9, UR41 ;  /* 0x0000002900097c82 */ /* 0x000fe20008000000 */
[----:B------:R4:W-:Y:S01]  /*26d0*/  UTMALDG.3D.MULTICAST [UR32], [UR12], UR5, desc[UR48] ;  /* 0x000030200c0073b4 */ /* 0x0009e20008011805 */
[----:B------:R1:W-:Y:S01]  /*26e0*/  UTMALDG.4D.MULTICAST [UR24], [UR20], UR22, desc[UR48] ;  /* 0x00003018140073b4 */ /* 0x0003e20008019816 */
[----:B----4-:R-:W-:Y:S01]  /*26f0*/  UMOV UR12, UR28 ;  /* 0x0000001c000c7c82 */ /* 0x010fe20008000000 */
[----:B------:R-:W-:-:S02]  /*2700*/  UMOV UR13, UR44 ;  /* 0x0000002c000d7c82 */ /* 0x000fc40008000000 */
[----:B------:R1:W-:Y:S02]  /*2710*/  UTMALDG.4D.MULTICAST [UR8], [UR16], UR5, desc[UR48] ;  /* 0x00003008100073b4 */ /* 0x0003e40008019805 */
[----:B-1----:R-:W-:Y:S01]  /*2720*/  NOP ;  /* 0x0000000000007918 */ /* 0x002fe20000000000 */
.L_x_41:
[----:B------:R-:W-:Y:S05]  /*2730*/  BSYNC.RECONVERGENT B0 ;  /* 0x0000000000007941 */ /* 0x000fea0003800200 */
.L_x_40:
[----:B------:R-:W-:Y:S01]  /*2740*/  UIADD3 UR28, UPT, UPT, UR28, 0x1, URZ ;  /* 0x000000011c1c7890 */ /* 0x000fe2000fffe0ff */
[----:B------:R-:W-:-:S03]  /*2750*/  UMOV UR4, UR7 ;  /* 0x0000000700047c82 */ /* 0x000fc60008000000 */
[----:B------:R-:W-:-:S09]  /*2760*/  UISETP.NE.AND UP0, UPT, UR28, UR23, UPT ;  /* 0x000000171c00728c */ /* 0x000fd2000bf05270 */
[----:B------:R-:W-:Y:S05]  /*2770*/  BRA.U UP0, `(.L_x_42) ;  /* 0xfffffffd00047547 */ /* 0x000fea000b83ffff */
.L_x_34:
[C---:B------:R-:W-:Y:S01]  /*2780*/  LEA R3, R11.reuse, UR6, 0x3 ;  /* 0x000000060b037c11 */ /* 0x040fe2000f8e18ff */
[----:B------:R-:W-:Y:S01]  /*2790*/  NOP ;  /* 0x0000000000007918 */ /* 0x000fe20000000000 */
[----:B-1----:R-:W-:Y:S02]  /*27a0*/  SHF.L.U32 R0, R10, 0x1f, RZ ;  /* 0x0000001f0a007819 */ /* 0x002fe400000006ff */
[----:B------:R-:W-:Y:S02]  /*27b0*/  LEA R5, R11, UR6, 0x4 ;  /* 0x000000060b057c11 */ /* 0x000fe4000f8e20ff */
[----:B------:R-:W1:Y:S02]  /*27c0*/  SYNCS.PHASECHK.TRANS64.TRYWAIT P0, [R3+URZ+0x80], R0 ;  /* 0x00008000030075a7 */ /* 0x000e6400080011ff */
[----:B-1----:R-:W-:Y:S05]  /*27d0*/  @!P0 BRA `(.L_x_43) ;  /* 0x00000104009c8947 */ /* 0x002fea0003800000 */
.L_x_196:
[----:B------:R-:W4:Y:S01]  /*27e0*/  LDS.128 R4, [R5+0xe0] ;  /* 0x0000e00005047984 */ /* 0x000f220000000c00 */
[----:B------:R-:W-:Y:S01]  /*27f0*/  UISETP.GE.AND UP0, UPT, UR39, 0x1, UPT ;  /* 0x000000012700788c */ /* 0x000fe2000bf06270 */
[----:B------:R-:W-:Y:S01]  /*2800*/  @!PT LDS RZ, [RZ] ;  /* 0x00000000fffff984 */ /* 0x000fe20000000800 */
[----:B------:R-:W-:Y:S01]  /*2810*/  @!PT LDS RZ, [RZ] ;  /* 0x00000000fffff984 */ /* 0x000fe20000000800 */
[----:B------:R-:W-:Y:S01]  /*2820*/  @!PT LDS RZ, [RZ] ;  /* 0x00000000fffff984 */ /* 0x000fe20000000800 */
[----:B------:R-:W-:Y:S01]  /*2830*/  @!PT LDS RZ, [RZ] ;  /* 0x00000000fffff984 */ /* 0x000fe20000000800 */
[----:B------:R1:W-:Y:S06]  /*2840*/  MEMBAR.ALL.CTA ;  /* 0x0000000000007992 */ /* 0x0003ec0000008000 */
[----:B-1----:R-:W1:Y:S01]  /*2850*/  FENCE.VIEW.ASYNC.S ;  /* 0x00000000000073c6 */ /* 0x002e620000000000 */
[----:B----4-:R-:W-:-:S13]  /*2860*/  LOP3.LUT P0, RZ, R6, 0x1, RZ, 0xc0, !PT ;  /* 0x0000000106ff7812 */ /* 0x010fda000780c0ff */
[----:B-1----:R-:W-:Y:S01]  /*2870*/  VOTEU.ANY UP1, P0 ;  /* 0x0000000000ff7886 */ /* 0x002fe20000020100 */
[----:B------:R-:W-:-:S13]  /*2880*/  PLOP3.LUT P0, PT, PT, PT, UP1, 0x80, 0x8 ;  /* 0x000000000008781c */ /* 0x000fda0003f0f018 */
[----:B------:R-:W-:Y:S02]  /*2890*/  @P0 LOP3.LUT R0, R5, 0xffff, RZ, 0xc0, !PT ;  /* 0x0000ffff05000812 */ /* 0x000fe400078ec0ff */
[----:B--2---:R-:W-:Y:S02]  /*28a0*/  @P0 MOV R2, R4 ;  /* 0x0000000400020202 */ /* 0x004fe40000000f00 */
[----:B------:R-:W-:Y:S01]  /*28b0*/  @P0 R2UR UR5, R0 ;  /* 0x00000000000502ca */ /* 0x000fe200000e0000 */
[----:B------:R-:W-:Y:S01]  /*28c0*/  VIADD R0, R3, 0x90 ;  /* 0x0000009003007836 */ /* 0x000fe20000000000 */
[----:B------:R-:W-:Y:S02]  /*28d0*/  @P0 SHF.R.U32.HI R4, RZ, 0x10, R5 ;  /* 0x00000010ff040819 */ /* 0x000fe40000011605 */
[----:B------:R-:W-:Y:S02]  /*28e0*/  @P0 R2UR UR8, R2 ;  /* 0x00000000020802ca */ /* 0x000fe400000e0000 */
[----:B------:R-:W-:-:S02]  /*28f0*/  PRMT R0, RZ, 0x654, R0 ;  /* 0x00000654ff007816 */ /* 0x000fc40000000000 */
[----:B------:R-:W-:Y:S02]  /*2900*/  @P0 R2UR UR4, R4 ;  /* 0x00000000040402ca */ /* 0x000fe400000e0000 */
[----:B------:R1:W-:Y:S03]  /*2910*/  SYNCS.ARRIVE.TRANS64.RED.A1T0 RZ, [R0+URZ], RZ ;  /* 0x000000ff00ff79a7 */ /* 0x0003e600081004ff */
[----:B------:R-:W-:-:S04]  /*2920*/  @UP1 UMOV UR57, UR5 ;  /* 0x0000000500391c82 */ /* 0x000fc80008000000 */
[----:B------:R-:W-:-:S04]  /*2930*/  @UP1 UMOV UR58, UR8 ;  /* 0x00000008003a1c82 */ /* 0x000fc80008000000 */
[----:B------:R-:W-:Y:S01]  /*2940*/  @UP1 UMOV UR44, UR4 ;  /* 0x00000004002c1c82 */ /* 0x000fe20008000000 */
[----:B------:R-:W-:Y:S05]  /*2950*/  BRA.U !UP0, `(.L_x_44) ;  /* 0x0000000108d47547 */ /* 0x000fea000b800000 */
[----:B------:R-:W2:Y:S01]  /*2960*/  LDCU.128 UR20, c[0x0][0xf10] ;  /* 0x0001e200ff1477ac */ /* 0x000ea20008000c00 */
[----:B------:R-:W4:Y:S01]  /*2970*/  LDCU UR11, c[0x0][0xf20] ;  /* 0x0001e400ff0b77ac */ /* 0x000f220008000800 */
[----:B------:R-:W3:Y:S01]  /*2980*/  LDCU UR19, c[0x0][0xf0c] ;  /* 0x0001e180ff1377ac */ /* 0x000ee20008000800 */
[----:B------:R-:W1:Y:S01]  /*2990*/  LDCU.64 UR12, c[0x0][0xf28] ;  /* 0x0001e500ff0c77ac */ /* 0x000e620008000a00 */
[----:B------:R-:W-:Y:S02]  /*29a0*/  UISETP.NE.AND UP3, UPT, UR39, 0x1, UPT ;  /* 0x000000012700788c */ /* 0x000fe4000bf65270 */
[----:B--2---:R-:W-:Y:S02]  /*29b0*/  UIMAD.WIDE.U32 UR8, UR59, UR23, URZ ;  /* 0x000000173b0872a5 */ /* 0x004fe4000f8e00ff */
[----:B------:R-:W-:Y:S02]  /*29c0*/  UIMAD.WIDE.U32 UR4, UR60, UR20, URZ ;  /* 0x000000143c0472a5 */ /* 0x000fe4000f8e00ff */
[----:B------:R-:W-:-:S02]  /*29d0*/  UISETP.NE.AND UP0, UPT, UR22, 0x1, UPT ;  /* 0x000000011600788c */ /* 0x000fc4000bf05270 */
[----:B------:R-:W-:Y:S01]  /*29e0*/  UIMAD.WIDE.U32 UR24, UR57, UR23, URZ ;  /* 0x00000017391872a5 */ /* 0x000fe2000f8e00ff */
[----:B------:R-:W-:Y:S02]  /*29f0*/  UMOV UR8, UR9 ;  /* 0x0000000900087c82 */ /* 0x000fe40008000000 */
[----:B------:R-:W-:Y:S01]  /*2a00*/  UMOV UR4, UR5 ;  /* 0x0000000500047c82 */ /* 0x000fe20008000000 */
[----:B----4-:R-:W-:Y:S02]  /*2a10*/  USHF.R.U32.HI UR8, URZ, UR11, UR8 ;  /* 0x0000000bff087299 */ /* 0x010fe40008011608 */
[----:B---3--:R-:W-:Y:S02]  /*2a20*/  UISETP.NE.AND UP2, UPT, UR19, 0x1, UPT ;  /* 0x000000011300788c */ /* 0x008fe4000bf45270 */
[----:B------:R-:W-:Y:S02]  /*2a30*/  USHF.R.U32.HI UR4, URZ, UR21, UR4 ;  /* 0x00000015ff047299 */ /* 0x000fe40008011604 */
[----:B------:R-:W-:-:S02]  /*2a40*/  USEL UR5, UR59, UR8, !UP0 ;  /* 0x000000083b057287 */ /* 0x000fc4000c000000 */
[----:B------:R-:W-:Y:S02]  /*2a50*/  USEL UR8, UR60, UR4, !UP2 ;  /* 0x000000043c087287 */ /* 0x000fe4000d000000 */
[----:B-1----:R-:W-:Y:S01]  /*2a60*/  UIMAD.WIDE.U32 UR14, UR5, UR12, URZ ;  /* 0x0000000c050e72a5 */ /* 0x002fe2000f8e00ff */
[----:B------:R-:W-:Y:S01]  /*2a70*/  UMOV UR4, UR25 ;  /* 0x0000001900047c82 */ /* 0x000fe20008000000 */
[----:B------:R-:W-:Y:S02]  /*2a80*/  UIMAD.WIDE.U32 UR16, UR58, UR20, URZ ;  /* 0x000000143a1072a5 */ /* 0x000fe4000f8e00ff */
[----:B------:R-:W-:-:S03]  /*2a90*/  UIMAD.WIDE.U32 UR24, UR8, UR12, URZ ;  /* 0x0000000c081872a5 */ /* 0x000fc6000f8e00ff */
[----:B------:R-:W-:Y:S01]  /*2aa0*/  UMOV UR14, UR15 ;  /* 0x0000000f000e7c82 */ /* 0x000fe20008000000 */
[----:B------:R-:W-:Y:S02]  /*2ab0*/  USHF.R.U32.HI UR4, URZ, UR11, UR4 ;  /* 0x0000000bff047299 */ /* 0x000fe40008011604 */
[----:B------:R-:W-:Y:S01]  /*2ac0*/  @UP3 USHF.R.U32.HI UR5, URZ, UR13, UR14 ;  /* 0x0000000dff053299 */ /* 0x000fe2000801160e */
[----:B------:R-:W-:Y:S01]  /*2ad0*/  UMOV UR16, UR17 ;  /* 0x0000001100107c82 */ /* 0x000fe20008000000 */
[----:B------:R-:W-:Y:S01]  /*2ae0*/  UMOV UR24, UR25 ;  /* 0x0000001900187c82 */ /* 0x000fe20008000000 */
[----:B------:R-:W-:Y:S02]  /*2af0*/  USHF.R.U32.HI UR21, URZ, UR21, UR16 ;  /* 0x00000015ff157299 */ /* 0x000fe40008011610 */
[----:B------:R-:W-:Y:S02]  /*2b00*/  USEL UR4, UR57, UR4, !UP0 ;  /* 0x0000000439047287 */ /* 0x000fe4000c000000 */
[----:B------:R-:W-:-:S02]  /*2b10*/  @UP3 USHF.R.U32.HI UR8, URZ, UR13, UR24 ;  /* 0x0000000dff083299 */ /* 0x000fc40008011618 */
[----:B------:R-:W-:Y:S02]  /*2b20*/  UIMAD UR9, UR39, UR5, URZ ;  /* 0x00000005270972a4 */ /* 0x000fe4000f8e02ff */
[----:B------:R-:W-:Y:S02]  /*2b30*/  USEL UR5, UR58, UR21, !UP2 ;  /* 0x000000153a057287 */ /* 0x000fe4000d000000 */
[----:B------:R-:W-:Y:S02]  /*2b40*/  UIMAD UR11, UR39, UR8, URZ ;  /* 0x00000008270b72a4 */ /* 0x000fe4000f8e02ff */
[----:B------:R-:W-:Y:S02]  /*2b50*/  UISETP.GE.AND UP0, UPT, UR4, UR9, UPT ;  /* 0x000000090400728c */ /* 0x000fe4000bf06270 */
[----:B------:R-:W-:Y:S02]  /*2b60*/  UIMAD.WIDE.U32 UR16, UR4, UR12, URZ ;  /* 0x0000000c041072a5 */ /* 0x000fe4000f8e00ff */
[----:B------:R-:W-:-:S02]  /*2b70*/  UISETP.GE.OR UP0, UPT, UR5, UR11, UP0 ;  /* 0x0000000b0500728c */ /* 0x000fc40008706670 */
[----:B------:R-:W-:Y:S02]  /*2b80*/  UIMAD.WIDE.U32 UR14, UR5, UR12, URZ ;  /* 0x0000000c050e72a5 */ /* 0x000fe4000f8e00ff */
[----:B------:R-:W-:Y:S01]  /*2b90*/  UIADD3 UR12, UPT, UPT, -UR4, URZ, URZ ;  /* 0x000000ff040c7290 */ /* 0x000fe2000fffe1ff */
[----:B------:R-:W-:Y:S02]  /*2ba0*/  UMOV UR11, UR17 ;  /* 0x00000011000b7c82 */ /* 0x000fe40008000000 */
[----:B------:R-:W-:Y:S02]  /*2bb0*/  USHF.R.U32.HI UR11, URZ, UR13, UR11 ;  /* 0x0000000dff0b7299 */ /* 0x000fe4000801160b */
[----:B------:R-:W-:Y:S02]  /*2bc0*/  UIMAD UR57, UR22, UR12, UR57 ;  /* 0x0000000c163972a4 */ /* 0x000fe4000f8e0239 */
[----:B------:R-:W-:Y:S01]  /*2bd0*/  USEL UR11, UR4, UR11, !UP3 ;  /* 0x0000000b040b7287 */ /* 0x000fe2000d800000 */
[----:B------:R-:W-:-:S02]  /*2be0*/  @!UP0 UMOV UR9, UR15 ;  /* 0x0000000f00098c82 */ /* 0x000fc40008000000 */
[----:B------:R-:W-:Y:S02]  /*2bf0*/  @!UP0 USHF.R.U32.HI UR9, URZ, UR13, UR9 ;  /* 0x0000000dff098299 */ /* 0x000fe40008011609 */
[----:B------:R-:W-:Y:S02]  /*2c00*/  UIADD3 UR12, UPT, UPT, -UR11, URZ, URZ ;  /* 0x000000ff0b0c7290 */ /* 0x000fe4000fffe1ff */
[----:B------:R-:W-:Y:S02]  /*2c10*/  @!UP0 USEL UR9, UR5, UR9, !UP3 ;  /* 0x0000000905098287 */ /* 0x000fe4000d800000 */
[----:B------:R-:W-:Y:S02]  /*2c20*/  UIMAD UR12, UR39, UR12, UR4 ;  /* 0x0000000c270c72a4 */ /* 0x000fe4000f8e0204 */
[----:B------:R-:W-:Y:S02]  /*2c30*/  @!UP0 UIADD3 UR11, UPT, UPT, UR11, -UR9, URZ ;  /* 0x800000090b0b8290 */ /* 0x000fe4000fffe0ff */
[----:B------:R-:W-:-:S02]  /*2c40*/  @!UP0 UIMAD UR9, UR12, UR8, UR9 ;  /* 0x000000080c0982a4 */ /* 0x000fc4000f8e0209 */
[----:B------:R-:W-:Y:S02]  /*2c50*/  UIADD3 UR13, UPT, UPT, -UR5, URZ, URZ ;  /* 0x000000ff050d7290 */ /* 0x000fe4000fffe1ff */
[----:B------:R-:W-:Y:S02]  /*2c60*/  @!UP0 UIMAD UR4, UR39, UR11, UR5 ;  /* 0x0000000b270482a4 */ /* 0x000fe4000f8e0205 */
[----:B------:R-:W-:Y:S01]  /*2c70*/  UIMAD UR8, UR19, UR13, UR58 ;  /* 0x0000000d130872a4 */ /* 0x000fe2000f8e023a */
[----:B------:R-:W-:Y:S01]  /*2c80*/  @!UP0 UMOV UR5, UR9 ;  /* 0x0000000900058c82 */ /* 0x000fe20008000000 */
[----:B------:R-:W-:Y:S02]  /*2c90*/  UIMAD UR57, UR4, UR22, UR57 ;  /* 0x00000016043972a4 */ /* 0x000fe4000f8e0239 */
[----:B------:R-:W-:-:S12]  /*2ca0*/  UIMAD UR58, UR5, UR19, UR8 ;  /* 0x00000013053a72a4 */ /* 0x000fd8000f8e0208 */
.L_x_44:
[----:B------:R-:W2:Y:S02]  /*2cb0*/  LDCU UR4, c[0x0][0xf30] ;  /* 0x0001e600ff0477ac */ /* 0x000ea40008000800 */
[----:B--2---:R-:W-:-:S09]  /*2cc0*/  UISETP.NE.AND UP0, UPT, UR4, 0x1, UPT ;  /* 0x000000010400788c */ /* 0x004fd2000bf05270 */
[----:B------:R-:W-:Y:S05]  /*2cd0*/  BRA.U UP0, `(.L_x_45) ;  /* 0x0000000100447547 */ /* 0x000fea000b800000 */
[----:B------:R-:W2:Y:S01]  /*2ce0*/  LDCU.128 UR12, c[0x0][0xf10] ;  /* 0x0001e200ff0c77ac */ /* 0x000ea20008000c00 */
[----:B------:R-:W4:Y:S01]  /*2cf0*/  LDCU UR11, c[0x0][0xf0c] ;  /* 0x0001e180ff0b77ac */ /* 0x000f220008000800 */
[----:B------:R-:W1:Y:S01]  /*2d00*/  LDCU UR16, c[0x0][0xf20] ;  /* 0x0001e400ff1077ac */ /* 0x000e620008000800 */
[----:B--2---:R-:W-:Y:S02]  /*2d10*/  UIMAD.WIDE.U32 UR8, UR58, UR12, URZ ;  /* 0x0000000c3a0872a5 */ /* 0x004fe4000f8e00ff */
[----:B------:R-:W-:Y:S02]  /*2d20*/  UIMAD.WIDE.U32 UR4, UR57, UR15, URZ ;  /* 0x0000000f390472a5 */ /* 0x000fe4000f8e00ff */
[----:B----4-:R-:W-:Y:S02]  /*2d30*/  UISETP.NE.AND UP2, UPT, UR11, 0x1, UPT ;  /* 0x000000010b00788c */ /* 0x010fe4000bf45270 */
[----:B------:R-:W-:Y:S01]  /*2d40*/  UISETP.NE.AND UP0, UPT, UR14, 0x1, UPT ;  /* 0x000000010e00788c */ /* 0x000fe2000bf05270 */
[----:B------:R-:W-:-:S02]  /*2d50*/  UMOV UR8, UR9 ;  /* 0x0000000900087c82 */ /* 0x000fc40008000000 */
[----:B------:R-:W-:Y:S01]  /*2d60*/  UMOV UR4, UR5 ;  /* 0x0000000500047c82 */ /* 0x000fe20008000000 */
[----:B------:R-:W-:Y:S02]  /*2d70*/  USHF.R.U32.HI UR13, URZ, UR13, UR8 ;  /* 0x0000000dff0d7299 */ /* 0x000fe40008011608 */
[----:B-1----:R-:W-:Y:S02]  /*2d80*/  USHF.R.U32.HI UR4, URZ, UR16, UR4 ;  /* 0x00000010ff047299 */ /* 0x002fe40008011604 */
[----:B------:R-:W-:Y:S02]  /*2d90*/  USEL UR5, UR58, UR13, !UP2 ;  /* 0x0000000d3a057287 */ /* 0x000fe4000d000000 */
[----:B------:R-:W-:-:S04]  /*2da0*/  USEL UR4, UR57, UR4, !UP0 ;  /* 0x0000000439047287 */ /* 0x000fc8000c000000 */
[----:B------:R-:W-:Y:S02]  /*2db0*/  UIADD3 UR8, UPT, UPT, UR5, -UR4, URZ ;  /* 0x8000000405087290 */ /* 0x000fe4000fffe0ff */
[----:B------:R-:W-:Y:S02]  /*2dc0*/  UIADD3 UR4, UPT, UPT, -UR5, UR4, URZ ;  /* 0x0000000405047290 */ /* 0x000fe4000fffe1ff */
[----:B------:R-:W-:Y:S02]  /*2dd0*/  UIMAD UR57, UR8, UR14, UR57 ;  /* 0x0000000e083972a4 */ /* 0x000fe4000f8e0239 */
[----:B------:R-:W-:-:S12]  /*2de0*/  UIMAD UR58, UR4, UR11, UR58 ;  /* 0x0000000b043a72a4 */ /* 0x000fd8000f8e023a */
.L_x_45:
[----:B------:R-:W-:Y:S01]  /*2df0*/  VIADD R11, R11, 0x1 ;  /* 0x000000010b0b7836 */ /* 0x000fe20000000000 */
[----:B------:R-:W-:Y:S02]  /*2e00*/  R2UR UR5, R182 ;  /* 0x00000000b60572ca */ /* 0x000fe400000e0000 */
[----:B------:R-:W-:Y:S02]  /*2e10*/  R2UR UR4, R183 ;  /* 0x00000000b70472ca */ /* 0x000fe400000e0000 */
[C---:B------:R-:W-:Y:S02]  /*2e20*/  ISETP.NE.AND P0, PT, R11.reuse, 0x2, PT ;  /* 0x000000020b00780c */ /* 0x040fe40003f05270 */
[----:B------:R-:W-:Y:S02]  /*2e30*/  PLOP3.LUT P2, PT, PT, PT, PT, 0x80, 0x8 ;  /* 0x000000000008781c */ /* 0x000fe40003f4f070 */
[----:B------:R-:W-:Y:S02]  /*2e40*/  SEL R3, RZ, 0x1, P0 ;  /* 0x00000001ff037807 */ /* 0x000fe40000000000 */
[----:B------:R-:W-:-:S02]  /*2e50*/  SEL R11, R11, RZ, P0 ;  /* 0x000000ff0b0b7207 */ /* 0x000fc40000000000 */
[----:B------:R-:W-:Y:S01]  /*2e60*/  LOP3.LUT R10, R10, R3, RZ, 0x3c, !PT ;  /* 0x000000030a0a7212 */ /* 0x000fe200078e3cff */
[----:B------:R-:W-:Y:S02]  /*2e70*/  UIADD3 UR20, UPT, UPT, UR57, UR5, URZ ;  /* 0x0000000539147290 */ /* 0x000fe4000fffe0ff */
[----:B------:R-:W-:Y:S01]  /*2e80*/  UIADD3 UR19, UPT, UPT, UR58, UR4, URZ ;  /* 0x000000043a137290 */ /* 0x000fe2000fffe0ff */
[----:B------:R-:W-:Y:S11]  /*2e90*/  BRA.U UP1, `(.L_x_46) ;  /* 0xffffffed01b07547 */ /* 0x000ff6000b83ffff */
[----:B------:R-:W-:Y:S01]  /*2ea0*/  UIADD3 UR8, UPT, UPT, UR6, 0x18, URZ ;  /* 0x0000001806087890 */ /* 0x000fe2000fffe0ff */
[----:B------:R-:W-:-:S03]  /*2eb0*/  SHF.L.U32 R3, R12, 0x1f, RZ ;  /* 0x0000001f0c037819 */ /* 0x000fc600000006ff */
[----:B------:R-:W-:-:S09]  /*2ec0*/  ULEA UR4, UR7, UR8, 0x3 ;  /* 0x0000000807047291 */ /* 0x000fd2000f8e18ff */
[----:B------:R-:W2:Y:S02]  /*2ed0*/  SYNCS.PHASECHK.TRANS64.TRYWAIT P0, [UR4], R3 ;  /* 0x00000003ff0075a7 */ /* 0x000ea40008001104 */
[----:B--2---:R-:W-:Y:S05]  /*2ee0*/  @!P0 BRA `(.L_x_47) ;  /* 0x000000fc00ec8947 */ /* 0x004fea0003800000 */
.L_x_198:
[----:B------:R-:W-:-:S04]  /*2ef0*/  UIADD3 UR4, UPT, UPT, UR7, 0x1, URZ ;  /* 0x0000000107047890 */ /* 0x000fc8000fffe0ff */
[----:B------:R-:W-:-:S04]  /*2f00*/  UISETP.NE.AND UP0, UPT, UR4, 0x3, UPT ;  /* 0x000000030400788c */ /* 0x000fc8000bf05270 */
[----:B------:R-:W-:Y:S02]  /*2f10*/  USEL UR6, URZ, 0x1, UP0 ;  /* 0x00000001ff067887 */ /* 0x000fe40008000000 */
[----:B------:R-:W-:-:S04]  /*2f20*/  USEL UR4, UR4, URZ, UP0 ;  /* 0x000000ff04047287 */ /* 0x000fc80008000000 */
[----:B------:R-:W-:Y:S01]  /*2f30*/  ULEA UR5, UR4, UR8, 0x3 ;  /* 0x0000000804057291 */ /* 0x000fe2000f8e18ff */
[----:B------:R-:W-:-:S04]  /*2f40*/  LOP3.LUT R12, R12, UR6, RZ, 0x3c, !PT ;  /* 0x000000060c0c7c12 */ /* 0x000fc8000f8e3cff */
[----:B-1----:R-:W-:-:S04]  /*2f50*/  SHF.L.U32 R3, R12, 0x1f, RZ ;  /* 0x0000001f0c037819 */ /* 0x002fc800000006ff */
[----:B------:R-:W1:Y:S02]  /*2f60*/  SYNCS.PHASECHK.TRANS64.TRYWAIT P0, [UR5], R3 ;  /* 0x00000003ff0075a7 */ /* 0x000e640008001105 */
[----:B-1----:R-:W-:Y:S05]  /*2f70*/  @!P0 BRA `(.L_x_48) ;  /* 0x000000fc00e08947 */ /* 0x002fea0003800000 */
.L_x_200:
[----:B------:R-:W-:-:S04]  /*2f80*/  UIADD3 UR4, UPT, UPT, UR4, 0x1, URZ ;  /* 0x0000000104047890 */ /* 0x000fc8000fffe0ff */
[----:B------:R-:W-:-:S04]  /*2f90*/  UISETP.NE.AND UP0, UPT, UR4, 0x3, UPT ;  /* 0x000000030400788c */ /* 0x000fc8000bf05270 */
[----:B------:R-:W-:Y:S02]  /*2fa0*/  USEL UR5, URZ, 0x1, UP0 ;  /* 0x00000001ff057887 */ /* 0x000fe40008000000 */
[----:B------:R-:W-:-:S04]  /*2fb0*/  USEL UR4, UR4, URZ, UP0 ;  /* 0x000000ff04047287 */ /* 0x000fc80008000000 */
[----:B------:R-:W-:Y:S01]  /*2fc0*/  ULEA UR4, UR4, UR8, 0x3 ;  /* 0x0000000804047291 */ /* 0x000fe2000f8e18ff */
[----:B-1----:R-:W-:-:S04]  /*2fd0*/  LOP3.LUT R3, R12, UR5, RZ, 0x3c, !PT ;  /* 0x000000050c037c12 */ /* 0x002fc8000f8e3cff */
[----:B------:R-:W-:Y:S01]  /*2fe0*/  SHF.L.U32 R3, R3, 0x1f, RZ ;  /* 0x0000001f03037819 */ /* 0x000fe200000006ff */
[----:B------:R-:W-:-:S07]  /*2ff0*/  IMAD.U32 R0, RZ, RZ, UR4 ;  /* 0x00000004ff007e24 */ /* 0x000fce000f8e00ff */
.L_x_49:
[----:B-1----:R1:W2:Y:S02]  /*3000*/  SYNCS.PHASECHK.TRANS64.TRYWAIT P0, [R0+URZ], R3 ;  /* 0x00000003000075a7 */ /* 0x0022a400080011ff */
[----:B--2---:R-:W-:Y:S05]  /*3010*/  @!P0 NANOSLEEP.SYNCS 0x989680 ;  /* 0x009896800000895d */ /* 0x004fea0003900000 */
[----:B------:R-:W2:Y:S02]  /*3020*/  @!P0 SYNCS.PHASECHK.TRANS64 P0, [R0+URZ], R3 ;  /* 0x00000003000085a7 */ /* 0x000ea400080010ff */
[----:B--2---:R-:W-:Y:S05]  /*3030*/  @P0 EXIT ;  /* 0x000000000000094d */ /* 0x004fea0003800000 */
[----:B------:R-:W-:Y:S05]  /*3040*/  BRA `(.L_x_49) ;  /* 0xfffffffc00ec7947 */ /* 0x000fea000383ffff */
.L_x_22:
[----:B------:R-:W1:Y:S02]  /*3050*/  S2UR UR4, SR_CgaCtaId ;  /* 0x00000000000479c3 */ /* 0x000e640000008800 */
[----:B-1----:R-:W-:-:S04]  /*3060*/  UISETP.NE.AND UP0, UPT, UR4, URZ, UPT ;  /* 0x000000ff0400728c */ /* 0x002fc8000bf05270 */
[----:B------:R-:W-:-:S09]  /*3070*/  UISETP.NE.OR UP0, UPT, UR21, 0x1, UP0 ;  /* 0x000000011500788c */ /* 0x000fd20008705670 */
[----:B------:R-:W-:Y:S05]  /*3080*/  BRA.U UP0, `(.L_x_50) ;  /* 0x00000005004c7547 */ /* 0x000fea000b800000 */
[----:B------:R-:W1:Y:S01]  /*3090*/  S2UR UR5, SR_CgaCtaId ;  /* 0x00000000000579c3 */ /* 0x000e620000008800 */
[----:B------:R-:W-:Y:S01]  /*30a0*/  UMOV UR4, 0x400 ;  /* 0x0000040000047882 */ /* 0x000fe20000000000 */
[----:B------:R-:W-:Y:S01]  /*30b0*/  ISETP.GE.U32.AND P2, PT, R0, 0x10, PT ;  /* 0x000000100000780c */ /* 0x000fe20003f46070 */
[----:B------:R-:W-:Y:S01]  /*30c0*/  IMAD.MOV.U32 R12, RZ, RZ, 0x1 ;  /* 0x00000001ff0c7424 */ /* 0x000fe200078e00ff */
[----:B------:R-:W-:Y:S02]  /*30d0*/  CS2R R10, SRZ ;  /* 0x00000000000a7805 */ /* 0x000fe4000001ff00 */
[----:B------:R-:W-:Y:S01]  /*30e0*/  CS2R R8, SRZ ;  /* 0x0000000000087805 */ /* 0x000fe2000001ff00 */
[----:B-1----:R-:W-:-:S03]  /*30f0*/  ULEA UR6, UR5, UR4, 0x18 ;  /* 0x0000000405067291 */ /* 0x002fc6000f8ec0ff */
[----:B------:R-:W-:-:S09]  /*3100*/  UMOV UR5, URZ ;  /* 0x000000ff00057c82 */ /* 0x000fd20008000000 */
.L_x_54:
[----:B------:R-:W-:Y:S02]  /*3110*/  LEA R2, R8, UR6, 0x3 ;  /* 0x0000000608027c11 */ /* 0x000fe4000f8e18ff */
[----:B------:R-:W-:-:S03]  /*3120*/  SHF.L.U32 R5, R9, 0x1f, RZ ;  /* 0x0000001f09057819 */ /* 0x000fc600000006ff */
[----:B------:R-:W-:Y:S01]  /*3130*/  VIADD R4, R2, 0xc0 ;  /* 0x000000c002047836 */ /* 0x000fe20000000000 */
[----:B------:R-:W1:Y:S02]  /*3140*/  SYNCS.PHASECHK.TRANS64.TRYWAIT P0, [R2+URZ+0xb0], R5 ;  /* 0x0000b005020075a7 */ /* 0x000e6400080011ff */
[----:B-1----:R-:W-:Y:S05]  /*3150*/  @!P0 BRA `(.L_x_51) ;  /* 0x000000fc00808947 */ /* 0x002fea0003800000 */
.L_x_201:
[----:B------:R-:W-:Y:S01]  /*3160*/  ULEA UR4, UR5, UR6, 0x3 ;  /* 0x0000000605047291 */ /* 0x000fe2000f8e18ff */
[----:B------:R-:W-:Y:S02]  /*3170*/  PRMT R4, RZ, 0x654, R4 ;  /* 0x00000654ff047816 */ /* 0x000fe40000000004 */
[----:B-1----:R-:W-:Y:S01]  /*3180*/  SHF.L.U32 R5, R12, 0x1f, RZ ;  /* 0x0000001f0c057819 */ /* 0x002fe200000006ff */
[----:B------:R-:W-:Y:S01]  /*3190*/  UIADD3 UR7, UPT, UPT, UR4, 0x80, URZ ;  /* 0x0000008004077890 */ /* 0x000fe2000fffe0ff */
[----:B------:R1:W-:Y:S05]  /*31a0*/  SYNCS.ARRIVE.TRANS64.RED.A1T0 RZ, [R4+URZ], RZ ;  /* 0x000000ff04ff79a7 */ /* 0x0003ea00081004ff */
[----:B------:R-:W-:Y:S01]  /*31b0*/  IMAD.U32 R7, RZ, RZ, UR7 ;  /* 0x00000007ff077e24 */ /* 0x000fe2000f8e00ff */
[----:B------:R-:W2:Y:S04]  /*31c0*/  SYNCS.PHASECHK.TRANS64.TRYWAIT P0, [UR4+0x90], R5 ;  /* 0x00009005ff0075a7 */ /* 0x000ea80008001104 */
[----:B------:R-:W-:Y:S01]  /*31d0*/  PRMT R6, R0, 0x654, R7 ;  /* 0x0000065400067816 */ /* 0x000fe20000000007 */
[----:B-1----:R-:W-:Y:S01]  /*31e0*/  @!P2 IMAD.MOV.U32 R4, RZ, RZ, 0x10 ;  /* 0x00000010ff04a424 */ /* 0x002fe200078e00ff */
[----:B--2---:R-:W-:Y:S06]  /*31f0*/  @!P0 BRA `(.L_x_52) ;  /* 0x000000fc006c8947 */ /* 0x004fec0003800000 */
.L_x_203:
[----:B------:R-:W-:Y:S01]  /*3200*/  ULEA UR8, UR5, UR6, 0x4 ;  /* 0x0000000605087291 */ /* 0x000fe2000f8e20ff */
[----:B------:R-:W-:Y:S01]  /*3210*/  SEL R3, R6, R3, !P2 ;  /* 0x0000000306037207 */ /* 0x000fe20005000000 */
[----:B------:R-:W-:Y:S01]  /*3220*/  UIADD3 UR9, UPT, UPT, UR4, 0x80, URZ ;  /* 0x0000008004097890 */ /* 0x000fe2000fffe0ff */
[----:B-1----:R-:W-:Y:S01]  /*3230*/  LEA R2, R11, UR6, 0x3 ;  /* 0x000000060b027c11 */ /* 0x002fe2000f8e18ff */
[----:B------:R-:W-:Y:S01]  /*3240*/  UIADD3 UR8, UPT, UPT, UR8, 0xe0, URZ ;  /* 0x000000e008087890 */ /* 0x000fe2000fffe0ff */
[----:B------:R-:W-:Y:S01]  /*3250*/  SHF.L.U32 R5, R10, 0x1f, RZ ;  /* 0x0000001f0a057819 */ /* 0x000fe200000006ff */
[----:B------:R1:W-:Y:S01]  /*3260*/  @!P2 SYNCS.ARRIVE.TRANS64.RED RZ, [R3+URZ], R4 ;  /* 0x0000000403ffa9a7 */ /* 0x0003e200080004ff */
[----:B------:R-:W-:Y:S01]  /*3270*/  UIADD3 UR4, UPT, UPT, UR5, 0x1, URZ ;  /* 0x0000000105047890 */ /* 0x000fe2000fffe0ff */
[----:B------:R-:W-:-:S03]  /*3280*/  VIADD R8, R8, 0x1 ;  /* 0x0000000108087836 */ /* 0x000fc60000000000 */
[----:B------:R-:W-:Y:S02]  /*3290*/  UISETP.NE.AND UP0, UPT, UR4, 0x2, UPT ;  /* 0x000000020400788c */ /* 0x000fe4000bf05270 */
[----:B------:R-:W-:Y:S06]  /*32a0*/  UGETNEXTWORKID.BROADCAST [UR8], [UR9] ;  /* 0x00000000080073ca */ /* 0x000fec0008000100 */
[----:B------:R-:W-:Y:S01]  /*32b0*/  USEL UR7, URZ, 0x1, UP0 ;  /* 0x00000001ff077887 */ /* 0x000fe20008000000 */
[----:B------:R-:W-:Y:S01]  /*32c0*/  ISETP.NE.AND P0, PT, R8, 0x2, PT ;  /* 0x000000020800780c */ /* 0x000fe20003f05270 */
[----:B------:R-:W-:Y:S01]  /*32d0*/  USEL UR5, UR4, URZ, UP0 ;  /* 0x000000ff04057287 */ /* 0x000fe20008000000 */
[----:B------:R-:W2:Y:S03]  /*32e0*/  SYNCS.PHASECHK.TRANS64.TRYWAIT P1, [R2+URZ+0x80], R5 ;  /* 0x00008005020075a7 */ /* 0x000ea600080211ff */
[----:B------:R-:W-:Y:S01]  /*32f0*/  LOP3.LUT R12, R12, UR7, RZ, 0x3c, !PT ;  /* 0x000000070c0c7c12 */ /* 0x000fe2000f8e3cff */
[----:B-12---:R-:W-:Y:S07]  /*3300*/  @!P1 BRA `(.L_x_53) ;  /* 0x000000fc00409947 */ /* 0x006fee0003800000 */
.L_x_204:
[C---:B------:R-:W-:Y:S01]  /*3310*/  LEA R4, R11.reuse, UR6, 0x4 ;  /* 0x000000060b047c11 */ /* 0x040fe2000f8e20ff */
[----:B-1----:R-:W-:Y:S01]  /*3320*/  VIADD R2, R2, 0x90 ;  /* 0x0000009002027836 */ /* 0x002fe20000000000 */
[----:B------:R-:W-:Y:S01]  /*3330*/  SEL R8, R8, RZ, P0 ;  /* 0x000000ff08087207 */ /* 0x000fe20000000000 */
[----:B------:R-:W-:-:S03]  /*3340*/  VIADD R11, R11, 0x1 ;  /* 0x000000010b0b7836 */ /* 0x000fc60000000000 */
[----:B------:R-:W1:Y:S01]  /*3350*/  LDS.128 R4, [R4+0xe0] ;  /* 0x0000e00004047984 */ /* 0x000e620000000c00 */
[----:B------:R-:W-:Y:S02]  /*3360*/  PRMT R2, RZ, 0x654, R2 ;  /* 0x00000654ff027816 */ /* 0x000fe40000000002 */
[C---:B------:R-:W-:Y:S01]  /*3370*/  ISETP.NE.AND P1, PT, R11.reuse, 0x2, PT ;  /* 0x000000020b00780c */ /* 0x040fe20003f25270 */
[----:B------:R-:W-:Y:S01]  /*3380*/  @!PT LDS RZ, [RZ] ;  /* 0x00000000fffff984 */ /* 0x000fe20000000800 */
[----:B------:R-:W-:Y:S01]  /*3390*/  @!PT LDS RZ, [RZ] ;  /* 0x00000000fffff984 */ /* 0x000fe20000000800 */
[----:B------:R-:W-:Y:S01]  /*33a0*/  @!PT LDS RZ, [RZ] ;  /* 0x00000000fffff984 */ /* 0x000fe20000000800 */
[----:B------:R-:W-:Y:S01]  /*33b0*/  @!PT LDS RZ, [RZ] ;  /* 0x00000000fffff984 */ /* 0x000fe20000000800 */
[----:B------:R2:W-:Y:S06]  /*33c0*/  MEMBAR.ALL.CTA ;  /* 0x0000000000007992 */ /* 0x0005ec0000008000 */
[----:B--2---:R-:W2:Y:S01]  /*33d0*/  FENCE.VIEW.ASYNC.S ;  /* 0x00000000000073c6 */ /* 0x004ea20000000000 */
[----:B------:R-:W-:Y:S01]  /*33e0*/  SEL R11, R11, RZ, P1 ;  /* 0x000000ff0b0b7207 */ /* 0x000fe20000800000 */
[----:B--2---:R2:W-:Y:S01]  /*33f0*/  SYNCS.ARRIVE.TRANS64.RED.A1T0 RZ, [R2+URZ], RZ ;  /* 0x000000ff02ff79a7 */ /* 0x0045e200081004ff */
[----:B-1----:R-:W-:-:S02]  /*3400*/  LOP3.LUT P3, RZ, R6, 0x1, RZ, 0xc0, !PT ;  /* 0x0000000106ff7812 */ /* 0x002fc4000786c0ff */
[----:B------:R-:W-:-:S04]  /*3410*/  SEL R5, RZ, 0x1, P1 ;  /* 0x00000001ff057807 */ /* 0x000fc80000800000 */
[----:B------:R-:W-:Y:S02]  /*3420*/  LOP3.LUT R10, R10, R5, RZ, 0x3c, !PT ;  /* 0x000000050a0a7212 */ /* 0x000fe400078e3cff */
[----:B--2---:R-:W-:-:S04]  /*3430*/  SEL R2, RZ, 0x1, P0 ;  /* 0x00000001ff027807 */ /* 0x004fc80000000000 */
[----:B------:R-:W-:Y:S01]  /*3440*/  LOP3.LUT R9, R9, R2, RZ, 0x3c, !PT ;  /* 0x0000000209097212 */ /* 0x000fe200078e3cff */
[----:B------:R-:W-:Y:S06]  /*3450*/  @P3 BRA `(.L_x_54) ;  /* 0xfffffffc002c3947 */ /* 0x000fec000383ffff */
[----:B------:R-:W-:Y:S01]  /*3460*/  ULEA UR4, UR5, UR6, 0x3 ;  /* 0x0000000605047291 */ /* 0x000fe2000f8e18ff */
[----:B------:R-:W-:-:S08]  /*3470*/  SHF.L.U32 R3, R12, 0x1f, RZ ;  /* 0x0000001f0c037819 */ /* 0x000fd000000006ff */
[----:B------:R-:W1:Y:S02]  /*3480*/  SYNCS.PHASECHK.TRANS64 P0, [UR4+0x90], R3 ;  /* 0x00009003ff0075a7 */ /* 0x000e640008001004 */
[----:B-1----:R-:W-:Y:S05]  /*3490*/  @P0 BRA `(.L_x_55) ;  /* 0x0000000000080947 */ /* 0x002fea0003800000 */
[----:B------:R-:W1:Y:S02]  /*34a0*/  SYNCS.PHASECHK.TRANS64.TRYWAIT P0, [UR4+0x90], R3 ;  /* 0x00009003ff0075a7 */ /* 0x000e640008001104 */
[----:B-1----:R-:W-:Y:S05]  /*34b0*/  @!P0 BRA `(.L_x_56) ;  /* 0x000000f800e88947 */ /* 0x002fea0003800000 */
.L_x_55:
[----:B------:R-:W-:-:S04]  /*34c0*/  UIADD3 UR7, UPT, UPT, UR5, 0x1, URZ ;  /* 0x0000000105077890 */ /* 0x000fc8000fffe0ff */
[----:B------:R-:W-:-:S04]  /*34d0*/  UISETP.NE.AND UP0, UPT, UR7, 0x2, UPT ;  /* 0x000000020700788c */ /* 0x000fc8000bf05270 */
[----:B------:R-:W-:Y:S02]  /*34e0*/  USEL UR8, URZ, 0x1, UP0 ;  /* 0x00000001ff087887 */ /* 0x000fe40008000000 */
[----:B------:R-:W-:-:S04]  /*34f0*/  USEL UR7, UR7, URZ, UP0 ;  /* 0x000000ff07077287 */ /* 0x000fc80008000000 */
[----:B------:R-:W-:Y:S01]  /*3500*/  ULEA UR7, UR7, UR6, 0x3 ;  /* 0x0000000607077291 */ /* 0x000fe2000f8e18ff */
[----:B-1----:R-:W-:-:S04]  /*3510*/  LOP3.LUT R3, R12, UR8, RZ, 0x3c, !PT ;  /* 0x000000080c037c12 */ /* 0x002fc8000f8e3cff */
[----:B------:R-:W-:-:S04]  /*3520*/  SHF.L.U32 R0, R3, 0x1f, RZ ;  /* 0x0000001f03007819 */ /* 0x000fc800000006ff */
[----:B------:R-:W1:Y:S02]  /*3530*/  SYNCS.PHASECHK.TRANS64 P0, [UR7+0x90], R0 ;  /* 0x00009000ff0075a7 */ /* 0x000e640008001007 */
[----:B-1----:R-:W-:Y:S05]  /*3540*/  @P0 EXIT ;  /* 0x000000000000094d */ /* 0x002fea0003800000 */
[----:B------:R-:W-:Y:S02]  /*3550*/  SHF.L.U32 R3, R3, 0x1f, RZ ;  /* 0x0000001f03037819 */ /* 0x000fe400000006ff */
[----:B------:R-:W-:-:S07]  /*3560*/  MOV R0, UR7 ;  /* 0x0000000700007c02 */ /* 0x000fce0008000f00 */
.L_x_57:
[----:B-1----:R1:W2:Y:S02]  /*3570*/  SYNCS.PHASECHK.TRANS64.TRYWAIT P0, [R0+URZ+0x90], R3 ;  /* 0x00009003000075a7 */ /* 0x0022a400080011ff */
[----:B--2---:R-:W-:Y:S05]  /*3580*/  @!P0 NANOSLEEP.SYNCS 0x989680 ;  /* 0x009896800000895d */ /* 0x004fea0003900000 */
[----:B------:R-:W2:Y:S02]  /*3590*/  @!P0 SYNCS.PHASECHK.TRANS64 P0, [R0+URZ+0x90], R3 ;  /* 0x00009003000085a7 */ /* 0x000ea400080010ff */
[----:B--2---:R-:W-:Y:S05]  /*35a0*/  @P0 EXIT ;  /* 0x000000000000094d */ /* 0x004fea0003800000 */
[----:B------:R-:W-:Y:S05]  /*35b0*/  BRA `(.L_x_57) ;  /* 0xfffffffc00ec7947 */ /* 0x000fea000383ffff */
.L_x_50:
[----:B------:R-:W-:Y:S05]  /*35c0*/  BRA.U UP4, `(.L_x_58) ;  /* 0x0000001504047547 */ /* 0x000fea000b800000 */
[----:B------:R-:W1:Y:S01]  /*35d0*/  S2UR UR7, SR_CgaCtaId ;  /* 0x00000000000779c3 */ /* 0x000e620000008800 */
[----:B------:R-:W-:Y:S01]  /*35e0*/  UMOV UR4, 0x40 ;  /* 0x0000004000047882 */ /* 0x000fe20000000000 */
[----:B------:R-:W-:Y:S01]  /*35f0*/  NOP ;  /* 0x0000000000007918 */ /* 0x000fe20000000000 */
[----:B------:R-:W-:Y:S01]  /*3600*/  UMOV UR6, 0x400 ;  /* 0x0000040000067882 */ /* 0x000fe20000000000 */
[----:B-1----:R-:W-:Y:S02]  /*3610*/  ULEA UR5, UR7, UR4, 0x18 ;  /* 0x0000000407057291 */ /* 0x002fe4000f8ec0ff */
[----:B------:R-:W-:-:S07]  /*3620*/  ULEA UR6, UR7, UR6, 0x18 ;  /* 0x0000000607067291 */ /* 0x000fce000f8ec0ff */
[----:B------:R-:W1:Y:S02]  /*3630*/  LDS.U8 R0, [UR5+0x1c] ;  /* 0x00001c05ff007984 */ /* 0x000e640008000000 */
[----:B-1----:R-:W-:-:S13]  /*3640*/  ISETP.NE.AND P0, PT, R0, RZ, PT ;  /* 0x000000ff0000720c */ /* 0x002fda0003f05270 */
[----:B------:R-:W-:Y:S05]  /*3650*/  @P0 BRA `(.L_x_59) ;  /* 0x0000000000580947 */ /* 0x000fea0003800000 */
[----:B------:R-:W-:-:S13]  /*3660*/  ELECT P0, URZ, PT ;  /* 0x0000000000ff782f */ /* 0x000fda0003800000 */
[----:B------:R-:W-:Y:S05]  /*3670*/  @!P0 BRA `(.L_x_60) ;  /* 0x0000000000608947 */ /* 0x000fea0003800000 */
[----:B------:R-:W-:Y:S01]  /*3680*/  UMOV UR4, 0x10 ;  /* 0x0000001000047882 */ /* 0x000fe20000000000 */
[----:B------:R-:W-:Y:S01]  /*3690*/  HFMA2 R0, -RZ, RZ, 0, 5.9604644775390625e-08 ;  /* 0x00000001ff007431 */ /* 0x000fe200000001ff */
[----:B------:R-:W-:-:S03]  /*36a0*/  MOV R3, 0xffff ;  /* 0x0000ffff00037802 */ /* 0x000fc60000000f00 */
[----:B------:R-:W-:Y:S04]  /*36b0*/  DEPBAR.LE SB1, 0x36 ;  /* 0x00009d800000791a */ /* 0x000fe80000000000 */
[----:B------:R-:W1:Y:S02]  /*36c0*/  UTCATOMSWS.FIND_AND_SET.ALIGN UP0, UR4, UR4 ;  /* 0x00000004000475e3 */ /* 0x000e640008000800 */
[----:B-1----:R-:W-:Y:S01]  /*36d0*/  MOV R4, UR4 ;  /* 0x0000000400047c02 */ /* 0x002fe20008000f00 */
[----:B------:R-:W-:Y:S06]  /*36e0*/  BRA.U UP0, `(.L_x_61) ;  /* 0x0000000100187547 */ /* 0x000fec000b800000 */
.L_x_62:
[----:B------:R-:W-:Y:S05]  /*36f0*/  NANOSLEEP 0x64 ;  /* 0x000000640000795d */ /* 0x000fea0003800000 */
[----:B------:R-:W-:-:S05]  /*3700*/  UMOV UR4, 0x10 ;  /* 0x0000001000047882 */ /* 0x000fca0000000000 */
[----:B------:R-:W-:Y:S04]  /*3710*/  DEPBAR.LE SB1, 0x36 ;  /* 0x00009d800000791a */ /* 0x000fe80000000000 */
[----:B------:R-:W1:Y:S02]  /*3720*/  UTCATOMSWS.FIND_AND_SET.ALIGN UP0, UR4, UR4 ;  /* 0x00000004000475e3 */ /* 0x000e640008000800 */
[----:B-1----:R-:W-:Y:S01]  /*3730*/  MOV R4, UR4 ;  /* 0x0000000400047c02 */ /* 0x002fe20008000f00 */
[----:B------:R-:W-:Y:S05]  /*3740*/  BRA.U !UP0, `(.L_x_62) ;  /* 0xfffffffd08e87547 */ /* 0x000fea000b83ffff */
.L_x_61:
[-C--:B------:R-:W-:Y:S02]  /*3750*/  SHF.L.U32 R3, R3, R4.reuse, RZ ;  /* 0x0000000403037219 */ /* 0x080fe400000006ff */
[----:B------:R-:W-:Y:S01]  /*3760*/  SHF.L.U32 R0, R0, R4, RZ ;  /* 0x0000000400007219 */ /* 0x000fe200000006ff */
[----:B------:R-:W-:Y:S02]  /*3770*/  IMAD.SHL.U32 R4, R4, 0x20, RZ ;  /* 0x0000002004047824 */ /* 0x000fe400078e00ff */
[----:B------:R1:W-:Y:S04]  /*3780*/  ATOMS.OR RZ, [UR5+0x14], R3 ;  /* 0x00001403ffff798c */ /* 0x0003e8000b000005 */
[----:B------:R1:W-:Y:S04]  /*3790*/  ATOMS.OR RZ, [UR5+0x18], R0 ;  /* 0x00001800ffff798c */ /* 0x0003e8000b000005 */
[----:B------:R1:W-:Y:S01]  /*37a0*/  STS [UR6+0x100], R4 ;  /* 0x00010004ff007988 */ /* 0x0003e20008000806 */
[----:B------:R-:W-:Y:S05]  /*37b0*/  BRA `(.L_x_60) ;  /* 0x0000000000107947 */ /* 0x000fea0003800000 */
.L_x_59:
[----:B------:R-:W-:Y:S02]  /*37c0*/  MOV R0, 0xffffffff ;  /* 0xffffffff00007802 */ /* 0x000fe40000000f00 */
[----:B------:R-:W-:-:S03]  /*37d0*/  MOV R4, 0x3800 ;  /* 0x0000380000047802 */ /* 0x000fc60000000f00 */
[----:B------:R1:W-:Y:S04]  /*37e0*/  STS [UR6+0x100], R0 ;  /* 0x00010000ff007988 */ /* 0x0003e80008000806 */
[----:B-1---5:R-:W-:Y:S05]  /*37f0*/  CALL.REL.NOINC `($__internal_1_$__cuda_sm10x_tcgen05_guardrail_trap_phase_invalid_during_alloc) ;  /* 0x0000010000b47944 */ /* 0x022fea0003c00000 */
.L_x_60:
[----:B------:R-:W-:Y:S05]  /*3800*/  WARPSYNC.ALL ;  /* 0x0000000000007948 */ /* 0x000fea0003800000 */
[----:B------:R-:W2:Y:S01]  /*3810*/  S2UR UR4, SR_CgaCtaId ;  /* 0x00000000000479c3 */ /* 0x000ea20000008800 */
[----:B------:R-:W-:Y:S01]  /*3820*/  UMOV UR34, 0x400 ;  /* 0x0000040000227882 */ /* 0x000fe20000000000 */
[----:B------:R-:W-:-:S06]  /*3830*/  NOP ;  /* 0x0000000000007918 */ /* 0x000fcc0000000000 */
[----:B------:R-:W-:Y:S06]  /*3840*/  BAR.ARV 0x6, 0xa0 ;  /* 0x0182800000007b1d */ /* 0x000fec0000002000 */
[----:B------:R-:W3:Y:S01]  /*3850*/  LDCU UR12, c[0x0][0x38c] ;  /* 0x00007180ff0c77ac */ /* 0x000ee20008000800 */
[----:B------:R-:W-:Y:S01]  /*3860*/  CS2R R8, SRZ ;  /* 0x0000000000087805 */ /* 0x000fe2000001ff00 */
[----:B-1----:R-:W-:Y:S01]  /*3870*/  IMAD.MOV.U32 R3, RZ, RZ, RZ ;  /* 0x000000ffff037224 */ /* 0x002fe200078e00ff */
[----:B------:R-:W-:Y:S01]  /*3880*/  UMOV UR5, 0x1 ;  /* 0x0000000100057882 */ /* 0x000fe20000000000 */
[----:B------:R-:W-:Y:S01]  /*3890*/  UMOV UR30, URZ ;  /* 0x000000ff001e7c82 */ /* 0x000fe20008000000 */
[----:B------:R-:W-:Y:S01]  /*38a0*/  UMOV UR60, URZ ;  /* 0x000000ff003c7c82 */ /* 0x000fe20008000000 */
[----:B------:R-:W-:Y:S01]  /*38b0*/  UMOV UR58, URZ ;  /* 0x000000ff003a7c82 */ /* 0x000fe20008000000 */
[----:B------:R-:W-:Y:S01]  /*38c0*/  UMOV UR56, URZ ;  /* 0x000000ff00387c82 */ /* 0x000fe20008000000 */
[----:B------:R-:W-:Y:S01]  /*38d0*/  UMOV UR42, URZ ;  /* 0x000000ff002a7c82 */ /* 0x000fe20008000000 */
[----:B--2---:R-:W-:Y:S01]  /*38e0*/  ULEA UR34, UR4, UR34, 0x18 ;  /* 0x0000002204227291 */ /* 0x004fe2000f8ec0ff */
[----:B------:R-:W1:Y:S03]  /*38f0*/  LDCU UR4, c[0x0][0x38c] ;  /* 0x00007180ff0477ac */ /* 0x000e660008000800 */
[----:B------:R-:W-:-:S02]  /*3900*/  UIADD3 UR7, UPT, UPT, UR34, 0x8400, URZ ;  /* 0x0000840022077890 */ /* 0x000fc4000fffe0ff */
[----:B------:R-:W-:-:S03]  /*3910*/  UIADD3 UR6, UPT, UPT, UR34, 0x14400, URZ ;  /* 0x0001440022067890 */ /* 0x000fc6000fffe0ff */
[----:B------:R-:W2:Y:S01]  /*3920*/  LDS R0, [UR34+0x100] ;  /* 0x00010022ff007984 */ /* 0x000ea20008000800 */
[----:B---3--:R-:W-:Y:S02]  /*3930*/  UIADD3 UR12, UPT, UPT, UR12, 0x7f, URZ ;  /* 0x0000007f0c0c7890 */ /* 0x008fe4000fffe0ff */
[----:B------:R-:W-:Y:S02]  /*3940*/  UIADD3 UR8, UPT, UPT, UR34, 0x2ca00, URZ ;  /* 0x0002ca0022087890 */ /* 0x000fe4000fffe0ff */
[----:B------:R-:W-:Y:S02]  /*3950*/  USHF.R.U32.HI UR11, URZ, 0x4, UR7 ;  /* 0x00000004ff0b7899 */ /* 0x000fe40008011607 */
[----:B------:R-:W-:Y:S02]  /*3960*/  USHF.R.U32.HI UR9, URZ, 0x4, UR6 ;  /* 0x00000004ff097899 */ /* 0x000fe40008011606 */
[----:B------:R-:W-:Y:S02]  /*3970*/  USHF.R.S32.HI UR10, URZ, 0x1f, UR12 ;  /* 0x0000001fff0a7899 */ /* 0x000fe4000801140c */
[----:B-1----:R-:W-:-:S02]  /*3980*/  UISETP.GE.AND UP3, UPT, UR4, 0x1, UPT ;  /* 0x000000010400788c */ /* 0x002fc4000bf66270 */
[----:B------:R-:W-:Y:S02]  /*3990*/  UISETP.GE.U32.AND UP2, UPT, UR4, 0x81, UPT ;  /* 0x000000810400788c */ /* 0x000fe4000bf46070 */
[----:B------:R-:W-:Y:S02]  /*39a0*/  UIADD3 UR4, UPT, UPT, UR34, 0x2c400, URZ ;  /* 0x0002c40022047890 */ /* 0x000fe4000fffe0ff */
[----:B------:R-:W-:Y:S02]  /*39b0*/  USHF.R.U32.HI UR6, URZ, 0x4, UR8 ;  /* 0x00000004ff067899 */ /* 0x000fe40008011608 */
[----:B------:R-:W-:Y:S02]  /*39c0*/  USHF.R.U32.HI UR7, URZ, 0x4, UR4 ;  /* 0x00000004ff077899 */ /* 0x000fe40008011604 */
[----:B------:R-:W-:Y:S02]  /*39d0*/  ULOP3.LUT UR9, UR9, 0x3fff, URZ, 0xc0, !UPT ;  /* 0x00003fff09097892 */ /* 0x000fe4000f8ec0ff */
[----:B------:R-:W-:-:S02]  /*39e0*/  ULEA.HI UR4, UR10, UR12, URZ, 0x7 ;  /* 0x0000000c0a047291 */ /* 0x000fc4000f8f38ff */
[----:B------:R-:W-:Y:S02]  /*39f0*/  ULOP3.LUT UR7, UR7, 0x3fff, URZ, 0xc0, !UPT ;  /* 0x00003fff07077892 */ /* 0x000fe4000f8ec0ff */
[----:B------:R-:W-:Y:S02]  /*3a00*/  ULOP3.LUT UR6, UR6, 0x3fff, URZ, 0xc0, !UPT ;  /* 0x00003fff06067892 */ /* 0x000fe4000f8ec0ff */
[----:B------:R-:W-:Y:S02]  /*3a10*/  ULOP3.LUT UR52, UR9, 0x10000, URZ, 0xfc, !UPT ;  /* 0x0001000009347892 */ /* 0x000fe4000f8efcff */
[----:B------:R-:W-:Y:S02]  /*3a20*/  ULOP3.LUT UR11, UR11, 0x3fff, URZ, 0xc0, !UPT ;  /* 0x00003fff0b0b7892 */ /* 0x000fe4000f8ec0ff */
[----:B------:R-:W-:Y:S02]  /*3a30*/  USHF.R.S32.HI UR64, URZ, 0x7, UR4 ;  /* 0x00000007ff407899 */ /* 0x000fe40008011404 */
[----:B------:R-:W-:-:S02]  /*3a40*/  ULOP3.LUT UR53, UR7, 0x10000, URZ, 0xfc, !UPT ;  /* 0x0001000007357892 */ /* 0x000fc4000f8efcff */
[----:B------:R-:W-:Y:S02]  /*3a50*/  ULOP3.LUT UR54, UR6, 0x10000, URZ, 0xfc, !UPT ;  /* 0x0001000006367892 */ /* 0x000fe4000f8efcff */
[----:B------:R-:W-:Y:S01]  /*3a60*/  ULOP3.LUT UR35, UR11, 0x10000, URZ, 0xfc, !UPT ;  /* 0x000100000b237892 */ /* 0x000fe2000f8efcff */
[----:B--2---:R-:W-:Y:S01]  /*3a70*/  R2UR UR31, R0 ;  /* 0x00000000001f72ca */ /* 0x004fe200000e0000 */
[----:B------:R-:W-:Y:S02]  /*3a80*/  UIADD3 UR66, UPT, UPT, UR34, 0xa0, URZ ;  /* 0x000000a022427890 */ /* 0x000fe4000fffe0ff */
[----:B------:R-:W-:Y:S01]  /*3a90*/  UIADD3 UR65, UPT, UPT, UR64, -0x1, URZ ;  /* 0xffffffff40417890 */ /* 0x000fe2000fffe0ff */
[----:B------:R-:W-:Y:S01]  /*3aa0*/  UMOV UR40, URZ ;  /* 0x000000ff00287c82 */ /* 0x000fe20008000000 */
[----:B------:R-:W-:Y:S01]  /*3ab0*/  UMOV UR38, URZ ;  /* 0x000000ff00267c82 */ /* 0x000fe20008000000 */
[----:B------:R-:W-:-:S07]  /*3ac0*/  UMOV UR36, URZ ;  /* 0x000000ff00247c82 */ /* 0x000fce0008000000 */
[----:B------:R-:W-:Y:S02]  /*3ad0*/  UIADD3 UR50, UPT, UPT, UR31, 0x1c0, URZ ;  /* 0x000001c01f327890 */ /* 0x000fe4000fffe0ff */
[----:B------:R-:W-:Y:S02]  /*3ae0*/  UIADD3 UR51, UPT, UPT, UR31, 0x1c4, URZ ;  /* 0x000001c41f337890 */ /* 0x000fe4000fffe0ff */
[----:B------:R-:W-:Y:S02]  /*3af0*/  UIADD3 UR48, UPT, UPT, UR31, 0x400001c0, URZ ;  /* 0x400001c01f307890 */ /* 0x000fe4000fffe0ff */
[----:B------:R-:W-:Y:S02]  /*3b00*/  UIADD3 UR49, UPT, UPT, UR31, 0x400001c4, URZ ;  /* 0x400001c41f317890 */ /* 0x000fe4000fffe0ff */
[----:B------:R-:W-:Y:S02]  /*3b10*/  UIADD3 UR46, UPT, UPT, UR31, -0x7ffffe40, URZ ;  /* 0x800001c01f2e7890 */ /* 0x000fe4000fffe0ff */
[----:B------:R-:W-:-:S02]  /*3b20*/  UIADD3 UR47, UPT, UPT, UR31, -0x7ffffe3c, URZ ;  /* 0x800001c41f2f7890 */ /* 0x000fc4000fffe0ff */
[----:B------:R-:W-:Y:S02]  /*3b30*/  UIADD3 UR44, UPT, UPT, UR31, -0x3ffffe40, URZ ;  /* 0xc00001c01f2c7890 */ /* 0x000fe4000fffe0ff */
[----:B------:R-:W-:Y:S02]  /*3b40*/  UIADD3 UR45, UPT, UPT, UR31, -0x3ffffe3c, URZ ;  /* 0xc00001c41f2d7890 */ /* 0x000fe4000fffe0ff */
[----:B------:R-:W-:Y:S02]  /*3b50*/  USHF.R.U32.HI UR9, URZ, 0x11, UR50 ;  /* 0x00000011ff097899 */ /* 0x000fe40008011632 */
[----:B------:R-:W-:Y:S02]  /*3b60*/  USHF.R.U32.HI UR8, URZ, 0x1a, UR51 ;  /* 0x0000001aff087899 */ /* 0x000fe40008011633 */
[----:B------:R-:W-:Y:S02]  /*3b70*/  USHF.R.U32.HI UR7, URZ, 0x11, UR48 ;  /* 0x00000011ff077899 */ /* 0x000fe40008011630 */
[----:B------:R-:W-:-:S02]  /*3b80*/  USHF.R.U32.HI UR6, URZ, 0x1a, UR49 ;  /* 0x0000001aff067899 */ /* 0x000fc40008011631 */
[----:B------:R-:W-:Y:S02]  /*3b90*/  USHF.R.U32.HI UR4, URZ, 0x11, UR46 ;  /* 0x00000011ff047899 */ /* 0x000fe4000801162e */
[----:B------:R-:W-:Y:S02]  /*3ba0*/  USHF.R.U32.HI UR10, URZ, 0x1a, UR47 ;  /* 0x0000001aff0a7899 */ /* 0x000fe4000801162f */
[----:B------:R-:W-:Y:S02]  /*3bb0*/  USHF.R.U32.HI UR12, URZ, 0x11, UR44 ;  /* 0x00000011ff0c7899 */ /* 0x000fe4000801162c */
[----:B------:R-:W-:Y:S02]  /*3bc0*/  USHF.R.U32.HI UR13, URZ, 0x1a, UR45 ;  /* 0x0000001aff0d7899 */ /* 0x000fe4000801162d */
[----:B------:R-:W-:Y:S02]  /*3bd0*/  ULOP3.LUT UR14, UR9, 0x6000, URZ, 0xc0, !UPT ;  /* 0x00006000090e7892 */ /* 0x000fe4000f8ec0ff */
[----:B------:R-:W-:-:S02]  /*3be0*/  ULOP3.LUT UR62, UR8, 0x30, URZ, 0xc0, !UPT ;  /* 0x00000030083e7892 */ /* 0x000fc4000f8ec0ff */
[----:B------:R-:W-:Y:S02]  /*3bf0*/  ULOP3.LUT UR11, UR7, 0x6000, URZ, 0xc0, !UPT ;  /* 0x00006000070b7892 */ /* 0x000fe4000f8ec0ff */
[----:B------:R-:W-:Y:S02]  /*3c00*/  ULOP3.LUT UR9, UR6, 0x30, URZ, 0xc0, !UPT ;  /* 0x0000003006097892 */ /* 0x000fe4000f8ec0ff */
[----:B------:R-:W-:Y:S02]  /*3c10*/  ULOP3.LUT UR8, UR4, 0x6000, URZ, 0xc0, !UPT ;  /* 0x0000600004087892 */ /* 0x000fe4000f8ec0ff */
[----:B------:R-:W-:Y:S02]  /*3c20*/  ULOP3.LUT UR7, UR10, 0x30, URZ, 0xc0, !UPT ;  /* 0x000000300a077892 */ /* 0x000fe4000f8ec0ff */
        /* <DEDUP_REMOVED lines=10> */
[----:B------:R-:W-:Y:S02]  /*3cd0*/  UPRMT UR63, UR62, 0x5410, UR14 ;  /* 0x000054103e3f7896 */ /* 0x000fe4000800000e */
[----:B------:R-:W-:Y:S02]  /*3ce0*/  UPRMT UR61, UR9, 0x5410, UR11 ;  /* 0x00005410093d7896 */ /* 0x000fe4000800000b */
[----:B------:R-:W-:Y:S02]  /*3cf0*/  UPRMT UR59, UR7, 0x5410, UR8 ;  /* 0x00005410073b7896 */ /* 0x000fe40008000008 */
[----:B------:R-:W-:Y:S01]  /*3d00*/  UPRMT UR57, UR4, 0x5410, UR6 ;  /* 0x0000541004397896 */ /* 0x000fe20008000006 */
[----:B------:R-:W-:Y:S01]  /*3d10*/  UMOV UR62, URZ ;  /* 0x000000ff003e7c82 */ /* 0x000fe20008000000 */
[----:B------:R-:W-:Y:S01]  /*3d20*/  UMOV UR43, UR63 ;  /* 0x0000003f002b7c82 */ /* 0x000fe20008000000 */
[----:B------:R-:W-:-:S02]  /*3d30*/  UMOV UR41, UR61 ;  /* 0x0000003d00297c82 */ /* 0x000fc40008000000 */
[----:B------:R-:W-:Y:S02]  /*3d40*/  UMOV UR39, UR59 ;  /* 0x0000003b00277c82 */ /* 0x000fe40008000000 */
[----:B------:R-:W-:-:S05]  /*3d50*/  UMOV UR37, UR57 ;  /* 0x0000003900257c82 */ /* 0x000fca0008000000 */
.L_x_72:
[C---:B------:R-:W-:Y:S02]  /*3d60*/  LEA R0, R9.reuse, UR34, 0x3 ;  /* 0x0000002209007c11 */ /* 0x040fe4000f8e18ff */
[----:B------:R-:W-:Y:S02]  /*3d70*/  SHF.L.U32 R5, R8, 0x1f, RZ ;  /* 0x0000001f08057819 */ /* 0x000fe400000006ff */
[----:B------:R-:W-:Y:S02]  /*3d80*/  LEA R4, R9, UR34, 0x4 ;  /* 0x0000002209047c11 */ /* 0x000fe4000f8e20ff */
[----:B-1----:R-:W1:Y:S02]  /*3d90*/  SYNCS.PHASECHK.TRANS64.TRYWAIT P0, [R0+URZ+0x80], R5 ;  /* 0x00008005000075a7 */ /* 0x002e6400080011ff */
[----:B-12---:R-:W-:Y:S05]  /*3da0*/  @!P0 BRA `(.L_x_63) ;  /* 0x000000f000c48947 */ /* 0x006fea0003800000 */
.L_x_206:
[----:B-1----:R-:W1:Y:S01]  /*3db0*/  LDS.128 R4, [R4+0xe0] ;  /* 0x0000e00004047984 */ /* 0x002e620000000c00 */
[----:B------:R-:W-:Y:S01]  /*3dc0*/  VIADD R0, R0, 0x90 ;  /* 0x0000009000007836 */ /* 0x000fe20000000000 */
[----:B------:R-:W-:Y:S01]  /*3dd0*/  ULOP3.LUT UR55, UR5, 0x1, URZ, 0x3c, !UPT ;  /* 0x0000000105377892 */ /* 0x000fe2000f8e3cff */
[----:B------:R-:W-:Y:S01]  /*3de0*/  VIADD R9, R9, 0x1 ;  /* 0x0000000109097836 */ /* 0x000fe20000000000 */
[----:B------:R-:W-:Y:S01]  /*3df0*/  @!PT LDS RZ, [RZ] ;  /* 0x00000000fffff984 */ /* 0x000fe20000000800 */
[----:B------:R-:W-:Y:S01]  /*3e00*/  @!PT LDS RZ, [RZ] ;  /* 0x00000000fffff984 */ /* 0x000fe20000000800 */
[----:B------:R-:W-:Y:S01]  /*3e10*/  @!PT LDS RZ, [RZ] ;  /* 0x00000000fffff984 */ /* 0x000fe20000000800 */
[----:B------:R-:W-:Y:S01]  /*3e20*/  @!PT LDS RZ, [RZ] ;  /* 0x00000000fffff984 */ /* 0x000fe20000000800 */
[----:B------:R2:W-:Y:S06]  /*3e30*/  MEMBAR.ALL.CTA ;  /* 0x0000000000007992 */ /* 0x0005ec0000008000 */
[----:B--2---:R-:W2:Y:S01]  /*3e40*/  FENCE.VIEW.ASYNC.S ;  /* 0x00000000000073c6 */ /* 0x004ea20000000000 */
[----:B------:R-:W-:Y:S01]  /*3e50*/  UMOV UR6, 0x1 ;  /* 0x0000000100067882 */ /* 0x000fe20000000000 */
[----:B------:R-:W-:Y:S01]  /*3e60*/  PRMT R0, RZ, 0x654, R0 ;  /* 0x00000654ff007816 */ /* 0x000fe20000000000 */
[----:B------:R-:W-:Y:S01]  /*3e70*/  UIMAD UR15, UR55, 0xc0, UR31 ;  /* 0x000000c0370f78a4 */ /* 0x000fe2000f8e021f */
[----:B------:R-:W-:Y:S01]  /*3e80*/  UMOV UR4, UR64 ;  /* 0x0000004000047c82 */ /* 0x000fe20008000000 */
[----:B------:R-:W-:Y:S01]  /*3e90*/  UMOV UR9, URZ ;  /* 0x000000ff00097c82 */ /* 0x000fe20008000000 */
[----:B--2---:R2:W-:Y:S01]  /*3ea0*/  SYNCS.ARRIVE.TRANS64.RED.A1T0 RZ, [R0+URZ], RZ ;  /* 0x000000ff00ff79a7 */ /* 0x0045e200081004ff */
[----:B-1----:R-:W-:Y:S01]  /*3eb0*/  LOP3.LUT P2, RZ, R6, 0x1, RZ, 0xc0, !PT ;  /* 0x0000000106ff7812 */ /* 0x002fe2000784c0ff */
[----:B--2---:R-:W-:-:S12]  /*3ec0*/  BRA.U !UP3, `(.L_x_64) ;  /* 0x000000010bec7547 */ /* 0x004fd8000b800000 */
[----:B------:R-:W-:Y:S01]  /*3ed0*/  ULEA UR7, UR30, UR34, 0x3 ;  /* 0x000000221e077291 */ /* 0x000fe2000f8e18ff */
[----:B------:R-:W-:-:S08]  /*3ee0*/  SHF.L.U32 R5, R3, 0x1f, RZ ;  /* 0x0000001f03057819 */ /* 0x000fd000000006ff */
[----:B------:R-:W1:Y:S02]  /*3ef0*/  SYNCS.PHASECHK.TRANS64.TRYWAIT P0, [UR7], R5 ;  /* 0x00000005ff0075a7 */ /* 0x000e640008001107 */
[----:B-1----:R-:W-:Y:S05]  /*3f00*/  @P0 BRA `(.L_x_65) ;  /* 0x0000000000080947 */ /* 0x002fea0003800000 */
[----:B------:R-:W1:Y:S02]  /*3f10*/  SYNCS.PHASECHK.TRANS64.TRYWAIT P0, [UR7], R5 ;  /* 0x00000005ff0075a7 */ /* 0x000e640008001107 */
[----:B-1----:R-:W-:Y:S05]  /*3f20*/  @!P0 BRA `(.L_x_66) ;  /* 0x000000f000788947 */ /* 0x002fea0003800000 */
.L_x_65:
[----:B------:R-:W-:Y:S01]  /*3f30*/  UIADD3 UR4, UPT, UPT, UR30, 0x1, URZ ;  /* 0x000000011e047890 */ /* 0x000fe2000fffe0ff */
[----:B------:R-:W-:Y:S01]  /*3f40*/  PLOP3.LUT P1, PT, PT, PT, UP2, 0x80, 0x8 ;  /* 0x000000000008781c */ /* 0x000fe20003f2f028 */
[----:B------:R-:W-:Y:S01]  /*3f50*/  ULEA UR10, UR30, UR53, 0x5 ;  /* 0x000000351e0a7291 */ /* 0x000fe2000f8e28ff */
[----:B-1----:R-:W-:Y:S01]  /*3f60*/  IMAD.U32 R0, RZ, RZ, UR5 ;  /* 0x00000005ff007e24 */ /* 0x002fe2000f8e00ff */
[----:B------:R-:W-:Y:S01]  /*3f70*/  UISETP.NE.AND UP0, UPT, UR4, 0x3, UPT ;  /* 0x000000030400788c */ /* 0x000fe2000bf05270 */
[----:B------:R-:W-:Y:S01]  /*3f80*/  UMOV UR11, 0x4008 ;  /* 0x00004008000b7882 */ /* 0x000fe20000000000 */
[----:B------:R-:W-:Y:S02]  /*3f90*/  UMOV UR5, 0x4008 ;  /* 0x0000400800057882 */ /* 0x000fe40000000000 */
[----:B------:R-:W-:Y:S01]  /*3fa0*/  USEL UR6, URZ, 0x1, UP0 ;  /* 0x00000001ff067887 */ /* 0x000fe20008000000 */
[----:B------:R-:W-:Y:S01]  /*3fb0*/  SHF.L.U32 R5, R0, 0x1f, RZ ;  /* 0x0000001f00057819 */ /* 0x000fe200000006ff */
[----:B------:R-:W-:-:S02]  /*3fc0*/  USEL UR14, UR4, URZ, UP0 ;  /* 0x000000ff040e7287 */ /* 0x000fc40008000000 */
[----:B------:R-:W-:Y:S02]  /*3fd0*/  ULEA UR4, UR30, UR54, 0x6 ;  /* 0x000000361e047291 */ /* 0x000fe4000f8e30ff */
[----:B------:R-:W-:Y:S01]  /*3fe0*/  @UP2 ULEA UR9, UR14, UR34, 0x3 ;  /* 0x000000220e092291 */ /* 0x000fe2000f8e18ff */
[----:B------:R-:W-:Y:S01]  /*3ff0*/  LOP3.LUT R3, R3, UR6, RZ, 0x3c, !PT ;  /* 0x0000000603037c12 */ /* 0x000fe2000f8e3cff */
[----:B------:R-:W-:Y:S01]  /*4000*/  UIADD3 UR8, UPT, UPT, UR4, 0x20, URZ ;  /* 0x0000002004087890 */ /* 0x000fe2000fffe0ff */
[----:B------:R-:W-:Y:S02]  /*4010*/  UMOV UR6, 0x1 ;  /* 0x0000000100067882 */ /* 0x000fe40000000000 */
[----:B------:R-:W-:-:S04]  /*4020*/  @P1 SHF.L.U32 R4, R3, 0x1f, RZ ;  /* 0x0000001f03041819 */ /* 0x000fc800000006ff */
[----:B------:R-:W1:Y:S01]  /*4030*/  @P1 SYNCS.PHASECHK.TRANS64.TRYWAIT P0, [UR9], R4 ;  /* 0x00000004ff0015a7 */ /* 0x000e620008001109 */
[----:B------:R-:W-:Y:S01]  /*4040*/  UMOV UR9, 0x4008 ;  /* 0x0000400800097882 */ /* 0x000fe20000000000 */
[----:B------:R2:W-:Y:S01]  /*4050*/  UTCCP.T.S.4x32dp128bit tmem[UR31+0x1c0], gdesc[UR10] ;  /* 0x0001c00a1f0079e7 */ /* 0x0005e20009100000 */
[----:B------:R2:W-:Y:S01]  /*4060*/  UTCCP.T.S.4x32dp128bit tmem[UR31+0x1c4], gdesc[UR4] ;  /* 0x0001c4041f0079e7 */ /* 0x0005e20009100000 */
[----:B------:R2:W-:Y:S01]  /*4070*/  UTCCP.T.S.4x32dp128bit tmem[UR31+0x1c8], gdesc[UR8] ;  /* 0x0001c8081f0079e7 */ /* 0x0005e20009100000 */
[----:B------:R-:W3:Y:S01]  /*4080*/  SYNCS.PHASECHK.TRANS64.TRYWAIT P3, [UR34+0xa8], R5 ;  /* 0x0000a805ff0075a7 */ /* 0x000ee20008061122 */
[----:B-1----:R-:W-:Y:S01]  /*4090*/  @P1 VOTEU.ANY UP0, P0 ;  /* 0x0000000000ff1886 */ /* 0x002fe20000000100 */
[----:B------:R-:W-:Y:S01]  /*40a0*/  @UP2 USEL UR6, URZ, 0x1, !UP0 ;  /* 0x00000001ff062887 */ /* 0x000fe2000c000000 */
[----:B--23--:R-:W-:Y:S11]  /*40b0*/  @!P3 BRA `(.L_x_67) ;  /* 0x000000f0002cb947 */ /* 0x00cff60003800000 */
.L_x_209:
[----:B------:R-:W-:Y:S01]  /*40c0*/  ELECT P0, URZ, PT ;  /* 0x0000000000ff782f */ /* 0x000fe20003800000 */
[----:B------:R-:W-:Y:S02]  /*40d0*/  ULEA UR8, UR30, UR52, 0xb ;  /* 0x000000341e087291 */ /* 0x000fe4000f8e58ff */
[----:B------:R-:W-:Y:S02]  /*40e0*/  ULEA UR4, UR30, UR35, 0xa ;  /* 0x000000231e047291 */ /* 0x000fe4000f8e50ff */
[----:B------:R-:W-:Y:S02]  /*40f0*/  UIADD3 UR24, UPT, UPT, UR7, 0x18, URZ ;  /* 0x0000001807187890 */ /* 0x000fe4000fffe0ff */
[----:B------:R-:W-:Y:S02]  /*4100*/  UIADD3 UR22, UPT, UPT, UR8, 0x2, URZ ;  /* 0x0000000208167890 */ /* 0x000fe4000fffe0ff */
[----:B------:R-:W-:Y:S02]  /*4110*/  UIADD3 UR20, UPT, UPT, UR4, 0x2, URZ ;  /* 0x0000000204147890 */ /* 0x000fe4000fffe0ff */
[----:B------:R-:W-:-:S02]  /*4120*/  UIADD3 UR18, UPT, UPT, UR8, 0x4, URZ ;  /* 0x0000000408127890 */ /* 0x000fc4000fffe0ff */
[----:B-1----:R-:W-:Y:S01]  /*4130*/  @P0 LOP3.LUT R0, R2, 0xffff, RZ, 0xc0, !PT ;  /* 0x0000ffff02000812 */ /* 0x002fe200078ec0ff */
[----:B------:R-:W-:Y:S02]  /*4140*/  UIADD3 UR16, UPT, UPT, UR4, 0x4, URZ ;  /* 0x0000000404107890 */ /* 0x000fe4000fffe0ff */
[----:B------:R-:W-:Y:S01]  /*4150*/  UIADD3 UR10, UPT, UPT, UR4, 0x6, URZ ;  /* 0x00000006040a7890 */ /* 0x000fe2000fffe0ff */
[----:B------:R-:W-:Y:S01]  /*4160*/  @P0 R2UR UR7, R0 ;  /* 0x00000000000702ca */ /* 0x000fe200000e0000 */
[----:B------:R-:W-:Y:S01]  /*4170*/  UIADD3 UR12, UPT, UPT, UR8, 0x6, URZ ;  /* 0x00000006080c7890 */ /* 0x000fe2000fffe0ff */
[----:B------:R-:W-:Y:S01]  /*4180*/  UMOV UR9, 0x40004040 ;  /* 0x4000404000097882 */ /* 0x000fe20000000000 */
[----:B------:R-:W-:Y:S01]  /*4190*/  UMOV UR5, 0x40004040 ;  /* 0x4000404000057882 */ /* 0x000fe20000000000 */
[----:B------:R-:W-:Y:S01]  /*41a0*/  UMOV UR23, 0x40004040 ;  /* 0x4000404000177882 */ /* 0x000fe20000000000 */
[----:B------:R-:W-:Y:S01]  /*41b0*/  UMOV UR21, 0x40004040 ;  /* 0x4000404000157882 */ /* 0x000fe20000000000 */
[----:B------:R1:W-:Y:S01]  /*41c0*/  UTCQMMA gdesc[UR4], gdesc[UR8], tmem[UR15], tmem[UR62], idesc[UR63], tmem[UR50], !UPT ;  /* 0x00323e0804007dea */ /* 0x0003e2000f80030f */
[----:B------:R-:W-:Y:S01]  /*41d0*/  UMOV UR19, 0x40004040 ;  /* 0x4000404000137882 */ /* 0x000fe20000000000 */
[----:B------:R-:W-:Y:S01]  /*41e0*/  UMOV UR17, 0x40004040 ;  /* 0x4000404000117882 */ /* 0x000fe20000000000 */
[----:B------:R-:W-:Y:S01]  /*41f0*/  UMOV UR13, 0x40004040 ;  /* 0x40004040000d7882 */ /* 0x000fe20000000000 */
[----:B------:R-:W-:Y:S01]  /*4200*/  UMOV UR11, 0x40004040 ;  /* 0x40004040000b7882 */ /* 0x000fe20000000000 */
[----:B------:R2:W-:Y:S01]  /*4210*/  UTCQMMA gdesc[UR20], gdesc[UR22], tmem[UR15], tmem[UR60], idesc[UR61], tmem[UR48], UPT ;  /* 0x00303c1614007dea */ /* 0x0005e2000b80030f */
[----:B------:R2:W-:Y:S01]  /*4220*/  UTCQMMA gdesc[UR16], gdesc[UR18], tmem[UR15], tmem[UR58], idesc[UR59], tmem[UR46], UPT ;  /* 0x002e3a1210007dea */ /* 0x0005e2000b80030f */
[----:B------:R2:W-:Y:S01]  /*4230*/  UTCQMMA gdesc[UR10], gdesc[UR12], tmem[UR15], tmem[UR56], idesc[UR57], tmem[UR44], UPT ;  /* 0x002c380c0a007dea */ /* 0x0005e2000b80030f */
[----:B------:R2:W-:Y:S01]  /*4240*/  UTCBAR.MULTICAST [UR24], URZ, UR7 ;  /* 0x000000ff180073e9 */ /* 0x0005e20008000807 */
[----:B------:R-:W-:Y:S01]  /*4250*/  UMOV UR30, UR14 ;  /* 0x0000000e001e7c82 */ /* 0x000fe20008000000 */
[----:B-1----:R-:W-:Y:S01]  /*4260*/  UMOV UR9, 0x1 ;  /* 0x0000000100097882 */ /* 0x002fe20000000000 */
[----:B------:R-:W-:-:S05]  /*4270*/  UMOV UR4, UR65 ;  /* 0x0000004100047c82 */ /* 0x000fca0008000000 */
.L_x_64:
[----:B------:R-:W-:-:S09]  /*4280*/  UISETP.GE.AND UP0, UPT, UR4, 0x1, UPT ;  /* 0x000000010400788c */ /* 0x000fd2000bf06270 */
[----:B------:R-:W-:Y:S05]  /*4290*/  BRA.U !UP0, `(.L_x_68) ;  /* 0x0000000108f87547 */ /* 0x000fea000b800000 */
[----:B------:R-:W-:Y:S01]  /*42a0*/  UIADD3 UR14, UPT, UPT, UR4, -0x1, URZ ;  /* 0xffffffff040e7890 */ /* 0x000fe2000fffe0ff */
[----:B------:R-:W-:-:S11]  /*42b0*/  UMOV UR5, UR30 ;  /* 0x0000001e00057c82 */ /* 0x000fd60008000000 */
.L_x_71:
[----:B------:R-:W-:Y:S02]  /*42c0*/  UISETP.NE.AND UP0, UPT, UR6, URZ, UPT ;  /* 0x000000ff0600728c */ /* 0x000fe4000bf05270 */
[----:B--2---:R-:W-:Y:S07]  /*42d0*/  ULEA UR7, UR5, UR34, 0x3 ;  /* 0x0000002205077291 */ /* 0x004fee000f8e18ff */
[----:B------:R-:W-:Y:S05]  /*42e0*/  BRA.U UP0, `(.L_x_69) ;  /* 0x00000001000c7547 */ /* 0x000fea000b800000 */
[----:B------:R-:W-:Y:S04]  /*42f0*/  SHF.L.U32 R5, R3, 0x1f, RZ ;  /* 0x0000001f03057819 */ /* 0x000fe800000006ff */
[----:B------:R-:W1:Y:S02]  /*4300*/  SYNCS.PHASECHK.TRANS64.TRYWAIT P0, [UR7], R5 ;  /* 0x00000005ff0075a7 */ /* 0x000e640008001107 */
[----:B-1----:R-:W-:Y:S05]  /*4310*/  @!P0 BRA `(.L_x_70) ;  /* 0x000000ec00ac8947 */ /* 0x002fea0003800000 */
.L_x_69:
[----:B------:R-:W-:Y:S02]  /*4320*/  UISETP.NE.AND UP1, UPT, UR14, URZ, UPT ;  /* 0x000000ff0e00728c */ /* 0x000fe4000bf25270 */
[----:B------:R-:W-:Y:S01]  /*4330*/  UIADD3 UR4, UPT, UPT, UR5, 0x1, URZ ;  /* 0x0000000105047890 */ /* 0x000fe2000fffe0ff */
[----:B------:R-:W-:Y:S03]  /*4340*/  ELECT P3, URZ, PT ;  /* 0x0000000000ff782f */ /* 0x000fe60003860000 */
[----:B------:R-:W-:Y:S01]  /*4350*/  UISETP.NE.AND UP0, UPT, UR4, 0x3, UPT ;  /* 0x000000030400788c */ /* 0x000fe2000bf05270 */
[----:B------:R-:W-:Y:S01]  /*4360*/  PLOP3.LUT P1, PT, PT, PT, UP1, 0x80, 0x8 ;  /* 0x000000000008781c */ /* 0x000fe20003f2f018 */
[----:B------:R-:W-:Y:S02]  /*4370*/  ULEA UR10, UR5, UR54, 0x6 ;  /* 0x00000036050a7291 */ /* 0x000fe4000f8e30ff */
[----:B------:R-:W-:Y:S02]  /*4380*/  USEL UR6, URZ, 0x1, UP0 ;  /* 0x00000001ff067887 */ /* 0x000fe40008000000 */
[----:B------:R-:W-:Y:S02]  /*4390*/  USEL UR30, UR4, URZ, UP0 ;  /* 0x000000ff041e7287 */ /* 0x000fe40008000000 */
[----:B------:R-:W-:Y:S02]  /*43a0*/  ULEA UR8, UR5, UR52, 0xb ;  /* 0x0000003405087291 */ /* 0x000fe4000f8e58ff */
[----:B------:R-:W-:Y:S01]  /*43b0*/  @UP1 ULEA UR4, UR30, UR34, 0x3 ;  /* 0x000000221e041291 */ /* 0x000fe2000f8e18ff */
[----:B------:R-:W-:Y:S01]  /*43c0*/  LOP3.LUT R3, R3, UR6, RZ, 0x3c, !PT ;  /* 0x0000000603037c12 */ /* 0x000fe2000f8e3cff */
[----:B------:R-:W-:Y:S01]  /*43d0*/  ULEA UR28, UR5, UR53, 0x5 ;  /* 0x00000035051c7291 */ /* 0x000fe2000f8e28ff */
[----:B-1----:R-:W-:Y:S01]  /*43e0*/  @P3 LOP3.LUT R0, R2, 0xffff, RZ, 0xc0, !PT ;  /* 0x0000ffff02003812 */ /* 0x002fe200078ec0ff */
[----:B------:R-:W-:Y:S01]  /*43f0*/  UISETP.NE.U32.AND UP0, UPT, UR9, URZ, UPT ;  /* 0x000000ff0900728c */ /* 0x000fe2000bf05070 */
[----:B------:R-:W-:Y:S01]  /*4400*/  @P1 SHF.L.U32 R4, R3, 0x1f, RZ ;  /* 0x0000001f03041819 */ /* 0x000fe200000006ff */
[----:B------:R-:W-:Y:S01]  /*4410*/  UIADD3 UR26, UPT, UPT, UR10, 0x20, URZ ;  /* 0x000000200a1a7890 */ /* 0x000fe2000fffe0ff */
[----:B------:R-:W-:Y:S01]  /*4420*/  @P3 R2UR UR32, R0 ;  /* 0x00000000002032ca */ /* 0x000fe200000e0000 */
[----:B------:R-:W-:Y:S01]  /*4430*/  UIADD3 UR24, UPT, UPT, UR8, 0x2, URZ ;  /* 0x0000000208187890 */ /* 0x000fe2000fffe0ff */
[----:B------:R-:W1:Y:S01]  /*4440*/  @P1 SYNCS.PHASECHK.TRANS64.TRYWAIT P0, [UR4], R4 ;  /* 0x00000004ff0015a7 */ /* 0x000e620008001104 */
[----:B------:R-:W-:Y:S02]  /*4450*/  ULEA UR4, UR5, UR35, 0xa ;  /* 0x0000002305047291 */ /* 0x000fe4000f8e50ff */
[----:B------:R-:W-:Y:S02]  /*4460*/  UIADD3 UR20, UPT, UPT, UR8, 0x4, URZ ;  /* 0x0000000408147890 */ /* 0x000fe4000fffe0ff */
[----:B------:R-:W-:Y:S02]  /*4470*/  UIADD3 UR22, UPT, UPT, UR4, 0x2, URZ ;  /* 0x0000000204167890 */ /* 0x000fe4000fffe0ff */
[----:B------:R-:W-:Y:S02]  /*4480*/  UIADD3 UR18, UPT, UPT, UR4, 0x4, URZ ;  /* 0x0000000404127890 */ /* 0x000fe4000fffe0ff */
[----:B------:R-:W-:Y:S02]  /*4490*/  UIADD3 UR16, UPT, UPT, UR8, 0x6, URZ ;  /* 0x0000000608107890 */ /* 0x000fe4000fffe0ff */
[----:B------:R-:W-:Y:S02]  /*44a0*/  UIADD3 UR12, UPT, UPT, UR4, 0x6, URZ ;  /* 0x00000006040c7890 */ /* 0x000fe4000fffe0ff */
[----:B------:R-:W-:Y:S02]  /*44b0*/  UIADD3 UR33, UPT, UPT, UR7, 0x18, URZ ;  /* 0x0000001807217890 */ /* 0x000fe4000fffe0ff */
[----:B------:R-:W-:Y:S02]  /*44c0*/  UIADD3 UR7, UPT, UPT, UR14, 0x1, URZ ;  /* 0x000000010e077890 */ /* 0x000fe4000fffe0ff */
[----:B------:R-:W-:Y:S01]  /*44d0*/  UIADD3 UR14, UPT, UPT, UR14, -0x1, URZ ;  /* 0xffffffff0e0e7890 */ /* 0x000fe2000fffe0ff */
[----:B------:R-:W-:Y:S01]  /*44e0*/  UMOV UR29, 0x4008 ;  /* 0x00004008001d7882 */ /* 0x000fe20000000000 */
[----:B------:R-:W-:Y:S01]  /*44f0*/  UMOV UR11, 0x4008 ;  /* 0x00004008000b7882 */ /* 0x000fe20000000000 */
[----:B------:R-:W-:Y:S01]  /*4500*/  UTCCP.T.S.4x32dp128bit tmem[UR31+0x1c0], gdesc[UR28] ;  /* 0x0001c01c1f0079e7 */ /* 0x000fe20009100000 */
[----:B------:R-:W-:Y:S01]  /*4510*/  UTCCP.T.S.4x32dp128bit tmem[UR31+0x1c4], gdesc[UR10] ;  /* 0x0001c40a1f0079e7 */ /* 0x000fe20009100000 */
[----:B------:R-:W-:Y:S01]  /*4520*/  UMOV UR27, 0x4008 ;  /* 0x00004008001b7882 */ /* 0x000fe20000000000 */
[----:B------:R-:W-:Y:S01]  /*4530*/  UMOV UR9, 0x40004040 ;  /* 0x4000404000097882 */ /* 0x000fe20000000000 */
[----:B------:R-:W-:Y:S01]  /*4540*/  UTCCP.T.S.4x32dp128bit tmem[UR31+0x1c8], gdesc[UR26] ;  /* 0x0001c81a1f0079e7 */ /* 0x000fe20009100000 */
[----:B------:R-:W-:Y:S01]  /*4550*/  UMOV UR5, 0x40004040 ;  /* 0x4000404000057882 */ /* 0x000fe20000000000 */
[----:B------:R-:W-:Y:S01]  /*4560*/  UMOV UR25, 0x40004040 ;  /* 0x4000404000197882 */ /* 0x000fe20000000000 */
[----:B------:R2:W-:Y:S01]  /*4570*/  UTCQMMA gdesc[UR4], gdesc[UR8], tmem[UR15], tmem[UR42], idesc[UR43], tmem[UR50], UP0 ;  /* 0x00322a0804007dea */ /* 0x0005e2000800030f */
[----:B------:R-:W-:Y:S01]  /*4580*/  UMOV UR23, 0x40004040 ;  /* 0x4000404000177882 */ /* 0x000fe20000000000 */
[----:B------:R-:W-:Y:S01]  /*4590*/  UMOV UR21, 0x40004040 ;  /* 0x4000404000157882 */ /* 0x000fe20000000000 */
[----:B------:R3:W-:Y:S01]  /*45a0*/  UTCQMMA gdesc[UR22], gdesc[UR24], tmem[UR15], tmem[UR40], idesc[UR41], tmem[UR48], UPT ;  /* 0x0030281816007dea */ /* 0x0007e2000b80030f */
[----:B------:R-:W-:Y:S01]  /*45b0*/  UMOV UR19, 0x40004040 ;  /* 0x4000404000137882 */ /* 0x000fe20000000000 */
[----:B------:R-:W-:Y:S01]  /*45c0*/  UMOV UR17, 0x40004040 ;  /* 0x4000404000117882 */ /* 0x000fe20000000000 */
[----:B------:R3:W-:Y:S01]  /*45d0*/  UTCQMMA gdesc[UR18], gdesc[UR20], tmem[UR15], tmem[UR38], idesc[UR39], tmem[UR46], UPT ;  /* 0x002e261412007dea */ /* 0x0007e2000b80030f */
[----:B------:R-:W-:Y:S01]  /*45e0*/  UMOV UR13, 0x40004040 ;  /* 0x40004040000d7882 */ /* 0x000fe20000000000 */
[----:B------:R-:W-:Y:S01]  /*45f0*/  UMOV UR6, 0x1 ;  /* 0x0000000100067882 */ /* 0x000fe20000000000 */
[----:B------:R3:W-:Y:S01]  /*4600*/  UTCQMMA gdesc[UR12], gdesc[UR16], tmem[UR15], tmem[UR36], idesc[UR37], tmem[UR44], UPT ;  /* 0x002c24100c007dea */ /* 0x0007e2000b80030f */
[----:B------:R3:W-:Y:S01]  /*4610*/  UTCBAR.MULTICAST [UR33], URZ, UR32 ;  /* 0x000000ff210073e9 */ /* 0x0007e20008000820 */
[----:B--2---:R-:W-:Y:S01]  /*4620*/  UMOV UR9, 0x1 ;  /* 0x0000000100097882 */ /* 0x004fe20000000000 */
[----:B------:R-:W-:Y:S01]  /*4630*/  UMOV UR5, UR30 ;  /* 0x0000001e00057c82 */ /* 0x000fe20008000000 */
[----:B-1----:R-:W-:Y:S01]  /*4640*/  @P1 VOTEU.ANY UP0, P0 ;  /* 0x0000000000ff1886 */ /* 0x002fe20000000100 */
[----:B------:R-:W-:Y:S02]  /*4650*/  @UP1 USEL UR6, URZ, 0x1, !UP0 ;  /* 0x00000001ff061887 */ /* 0x000fe4000c000000 */
[----:B------:R-:W-:Y:S09]  /*4660*/  UISETP.GT.U32.AND UP0, UPT, UR7, 0x1, UPT ;  /* 0x000000010700788c */ /* 0x000ff2000bf04070 */
[----:B---3--:R-:W-:Y:S05]  /*4670*/  BRA.U UP0, `(.L_x_71) ;  /* 0xfffffffd00107547 */ /* 0x008fea000b83ffff */
.L_x_68:
[C---:B------:R-:W-:Y:S01]  /*4680*/  ISETP.NE.AND P0, PT, R9.reuse, 0x2, PT ;  /* 0x000000020900780c */ /* 0x040fe20003f05270 */
[----:B------:R1:W-:Y:S01]  /*4690*/  UTCBAR [UR66], URZ ;  /* 0x000000ff420073e9 */ /* 0x0003e200080000ff */
[----:B------:R-:W-:Y:S02]  /*46a0*/  UMOV UR5, UR55 ;  /* 0x0000003700057c82 */ /* 0x000fe40008000000 */
[----:B------:R-:W-:Y:S02]  /*46b0*/  SEL R5, RZ, 0x1, P0 ;  /* 0x00000001ff057807 */ /* 0x000fe40000000000 */
[----:B------:R-:W-:Y:S02]  /*46c0*/  SEL R9, R9, RZ, P0 ;  /* 0x000000ff09097207 */ /* 0x000fe40000000000 */
[----:B------:R-:W-:Y:S01]  /*46d0*/  LOP3.LUT R8, R8, R5, RZ, 0x3c, !PT ;  /* 0x0000000508087212 */ /* 0x000fe200078e3cff */
[----:B------:R-:W-:Y:S06]  /*46e0*/  @P2 BRA `(.L_x_72) ;  /* 0xfffffff4009c2947 */ /* 0x000fec000383ffff */
[----:B------:R-:W3:Y:S01]  /*46f0*/  S2UR UR6, SR_CgaCtaId ;  /* 0x00000000000679c3 */ /* 0x000ee20000008800 */
[----:B------:R-:W-:Y:S01]  /*4700*/  ELECT P0, URZ, PT ;  /* 0x0000000000ff782f */ /* 0x000fe20003800000 */
[----:B------:R-:W-:Y:S01]  /*4710*/  IMAD.MOV.U32 R0, RZ, RZ, 0x1 ;  /* 0x00000001ff007424 */ /* 0x000fe200078e00ff */
[----:B------:R-:W-:Y:S01]  /*4720*/  UMOV UR4, 0x40 ;  /* 0x0000004000047882 */ /* 0x000fe20000000000 */
[----:B------:R-:W-:-:S04]  /*4730*/  SHF.L.U32 R3, RZ, 0x1f, RZ ;  /* 0x0000001fff037819 */ /* 0x000fc800000006ff */
[----:B------:R-:W-:Y:S01]  /*4740*/  UVIRTCOUNT.DEALLOC.SMPOOL 0x80 ;  /* 0x000000800000784c */ /* 0x000fe20000000000 */
[----:B---3--:R-:W-:-:S09]  /*4750*/  ULEA UR6, UR6, UR4, 0x18 ;  /* 0x0000000406067291 */ /* 0x008fd2000f8ec0ff */
[----:B------:R3:W-:Y:S01]  /*4760*/  @P0 STS.U8 [UR6+0x1c], R0 ;  /* 0x00001c00ff000988 */ /* 0x0007e20008000006 */
[----:B------:R-:W4:Y:S02]  /*4770*/  SYNCS.PHASECHK.TRANS64.TRYWAIT P0, [UR34+0xd0], R3 ;  /* 0x0000d003ff0075a7 */ /* 0x000f240008001122 */
[----:B---34-:R-:W-:Y:S05]  /*4780*/  @!P0 BRA `(.L_x_73) ;  /* 0x000000e800a88947 */ /* 0x018fea0003800000 */
.L_x_212:
[----:B------:R-:W-:Y:S01]  /*4790*/  NOP ;  /* 0x0000000000007918 */ /* 0x000fe20000000000 */
[----:B---3--:R-:W3:Y:S01]  /*47a0*/  LDS R0, [UR6+0x14] ;  /* 0x00001406ff007984 */ /* 0x008ee20008000800 */
[----:B------:R-:W-:Y:S01]  /*47b0*/  ULOP3.LUT UR4, UR31, 0xffff, URZ, 0xc0, !UPT ;  /* 0x0000ffff1f047892 */ /* 0x000fe2000f8ec0ff */
[----:B------:R-:W-:Y:S01]  /*47c0*/  UMOV UR5, 0xffff ;  /* 0x0000ffff00057882 */ /* 0x000fe20000000000 */
[----:B--2---:R-:W-:Y:S02]  /*47d0*/  UMOV UR7, 0x1 ;  /* 0x0000000100077882 */ /* 0x004fe40000000000 */
[----:B------:R-:W-:-:S04]  /*47e0*/  USHF.R.U32.HI UR4, URZ, 0x5, UR4 ;  /* 0x00000005ff047899 */ /* 0x000fc80008011604 */
[----:B------:R-:W-:Y:S02]  /*47f0*/  USHF.L.U32 UR5, UR5, UR4, URZ ;  /* 0x0000000405057299 */ /* 0x000fe400080006ff */
[----:B------:R-:W-:-:S04]  /*4800*/  USHF.L.U32 UR4, UR7, UR4, URZ ;  /* 0x0000000407047299 */ /* 0x000fc800080006ff */
[----:B---3--:R-:W-:-:S04]  /*4810*/  LOP3.LUT R0, R0, UR5, RZ, 0xc0, !PT ;  /* 0x0000000500007c12 */ /* 0x008fc8000f8ec0ff */
[----:B------:R-:W-:-:S13]  /*4820*/  ISETP.NE.AND P0, PT, R0, UR5, PT ;  /* 0x0000000500007c0c */ /* 0x000fda000bf05270 */
[----:B------:R-:W-:Y:S05]  /*4830*/  @P0 BRA `(.L_x_74) ;  /* 0x0000000000580947 */ /* 0x000fea0003800000 */
[----:B------:R-:W2:Y:S02]  /*4840*/  LDS R0, [UR6+0x18] ;  /* 0x00001806ff007984 */ /* 0x000ea40008000800 */
[----:B--2---:R-:W-:-:S04]  /*4850*/  LOP3.LUT R0, R0, UR4, RZ, 0xc0, !PT ;  /* 0x0000000400007c12 */ /* 0x004fc8000f8ec0ff */
[----:B------:R-:W-:-:S13]  /*4860*/  ISETP.NE.AND P0, PT, R0, UR4, PT ;  /* 0x0000000400007c0c */ /* 0x000fda000bf05270 */
[----:B------:R-:W-:Y:S05]  /*4870*/  @P0 BRA `(.L_x_75) ;  /* 0x00000000003c0947 */ /* 0x000fea0003800000 */
[----:B------:R-:W2:Y:S01]  /*4880*/  S2R R2, SR_LANEID ;  /* 0x0000000000027919 */ /* 0x000ea20000000000 */
[----:B------:R-:W-:Y:S01]  /*4890*/  ULOP3.LUT UR5, URZ, UR5, URZ, 0x33, !UPT ;  /* 0x00000005ff057292 */ /* 0x000fe2000f8e33ff */
[----:B------:R-:W-:Y:S01]  /*48a0*/  LOP3.LUT R4, RZ, UR4, RZ, 0x33, !PT ;  /* 0x00000004ff047c12 */ /* 0x000fe2000f8e33ff */
[----:B------:R-:W-:Y:S02]  /*48b0*/  VOTEU.ANY UR4, UPT, PT ;  /* 0x0000000000047886 */ /* 0x000fe400038e0100 */
[----:B------:R-:W-:Y:S01]  /*48c0*/  UFLO.U32 UR4, UR4 ;  /* 0x00000004000472bd */ /* 0x000fe200080e0000 */
[----:B------:R-:W3:Y:S01]  /*48d0*/  REDUX UR7, R4 ;  /* 0x00000000040773c4 */ /* 0x000ee20000000000 */
[----:B------:R-:W-:-:S06]  /*48e0*/  IMAD.U32 R0, RZ, RZ, UR5 ;  /* 0x00000005ff007e24 */ /* 0x000fcc000f8e00ff */
[----:B------:R4:W-:Y:S01]  /*48f0*/  UTCATOMSWS.AND URZ, UR5 ;  /* 0x0000000500ff79e3 */ /* 0x0009e20008000000 */
[----:B------:R-:W1:Y:S01]  /*4900*/  REDUX UR8, R0 ;  /* 0x00000000000873c4 */ /* 0x000e620000000000 */
[----:B--2---:R-:W-:Y:S01]  /*4910*/  ISETP.EQ.U32.AND P0, PT, R2, UR4, PT ;  /* 0x0000000402007c0c */ /* 0x004fe2000bf02070 */
[----:B---3--:R-:W-:Y:S01]  /*4920*/  IMAD.U32 R2, RZ, RZ, UR7 ;  /* 0x00000007ff027e24 */ /* 0x008fe2000f8e00ff */
[----:B-1----:R-:W-:-:S11]  /*4930*/  MOV R3, UR8 ;  /* 0x0000000800037c02 */ /* 0x002fd60008000f00 */
[----:B------:R4:W-:Y:S04]  /*4940*/  @P0 ATOMS.AND RZ, [UR6+0x14], R3 ;  /* 0x00001403ffff098c */ /* 0x0009e8000a800006 */
[----:B------:R4:W-:Y:S01]  /*4950*/  @P0 ATOMS.AND RZ, [UR6+0x18], R2 ;  /* 0x00001802ffff098c */ /* 0x0009e2000a800006 */
[----:B------:R-:W-:Y:S05]  /*4960*/  BRA `(.L_x_76) ;  /* 0x0000000000147947 */ /* 0x000fea0003800000 */
.L_x_75:
[----:B------:R-:W-:Y:S02]  /*4970*/  MOV R2, 0x4990 ;  /* 0x0000499000027802 */ /* 0x000fe40000000f00 */
[----:B-1---5:R-:W-:Y:S05]  /*4980*/  CALL.REL.NOINC `($__internal_0_$__cuda_sm10x_tcgen05_guardrail_trap_col_being_dealloced_not_returned_by_alloc) ;  /* 0x000000f000447944 */ /* 0x022fea0003c00000 */
[----:B------:R-:W-:Y:S05]  /*4990*/  BRA `(.L_x_76) ;  /* 0x0000000000087947 */ /* 0x000fea0003800000 */
.L_x_74:
[----:B------:R-:W-:Y:S02]  /*49a0*/  MOV R2, 0x49c0 ;  /* 0x000049c000027802 */ /* 0x000fe40000000f00 */
[----:B-1---5:R-:W-:Y:S05]  /*49b0*/  CALL.REL.NOINC `($__internal_2_$__cuda_sm10x_tcgen05_guardrail_trap_unallocated_columns_being_dealloced) ;  /* 0x000000f000507944 */ /* 0x022fea0003c00000 */
.L_x_76:
[----:B------:R-:W-:Y:S01]  /*49c0*/  NOP ;  /* 0x0000000000007918 */ /* 0x000fe20000000000 */
[----:B----4-:R-:W-:Y:S05]  /*49d0*/  EXIT ;  /* 0x000000000000794d */ /* 0x010fea0003800000 */
.L_x_58:
[----:B------:R-:W-:-:S09]  /*49e0*/  UISETP.NE.OR UP0, UPT, UR21, 0x3, !UP3 ;  /* 0x000000031500788c */ /* 0x000fd2000df05670 */
[----:B------:R-:W-:Y:S05]  /*49f0*/  BRA.U UP0, `(.L_x_77) ;  /* 0x0000001900bc7547 */ /* 0x000fea000b800000 */
[----:B------:R-:W1:Y:S01]  /*4a00*/  S2UR UR10, SR_CgaCtaId ;  /* 0x00000000000a79c3 */ /* 0x000e620000008800 */
[----:B------:R-:W2:Y:S01]  /*4a10*/  LDCU UR54, c[0x0][0x370] ;  /* 0x00006e00ff3677ac */ /* 0x000ea20008000800 */
[----:B------:R-:W-:Y:S01]  /*4a20*/  HFMA2 R14, -RZ, RZ, 0, 0 ;  /* 0x00000000ff0e7431 */ /* 0x000fe200000001ff */
[----:B------:R-:W-:Y:S01]  /*4a30*/  MOV R13, RZ ;  /* 0x000000ff000d7202 */ /* 0x000fe20000000f00 */
[----:B------:R-:W-:Y:S01]  /*4a40*/  HFMA2 R7, -RZ, RZ, 0, 0.0078125 ;  /* 0x00002000ff077431 */ /* 0x000fe200000001ff */
[----:B------:R-:W2:Y:S03]  /*4a50*/  LDCU.128 UR64, c[0x0][0xf10] ;  /* 0x0001e200ff4077ac */ /* 0x000ea60008000c00 */
[----:B------:R-:W3:Y:S01]  /*4a60*/  LDC.64 R16, c[0x0][0x348] ;  /* 0x0000d200ff107b82 */ /* 0x000ee20000000a00 */
[----:B------:R-:W4:Y:S01]  /*4a70*/  LDCU UR53, c[0x0][0x374] ;  /* 0x00006e80ff3577ac */ /* 0x000f220008000800 */
[----:B------:R-:W1:Y:S06]  /*4a80*/  LDCU UR15, c[0x0][0xf0c] ;  /* 0x0001e180ff0f77ac */ /* 0x000e6c0008000800 */
[----:B------:R-:W3:Y:S01]  /*4a90*/  LDC.64 R2, c[0x0][0xc88] ;  /* 0x00032200ff027b82 */ /* 0x000ee20000000a00 */
[----:B------:R-:W3:Y:S01]  /*4aa0*/  LDCU UR62, c[0x0][0xf20] ;  /* 0x0001e400ff3e77ac */ /* 0x000ee20008000800 */
[----:B------:R-:W3:Y:S06]  /*4ab0*/  LDCU UR4, c[0x0][0xf30] ;  /* 0x0001e600ff0477ac */ /* 0x000eec0008000800 */
[----:B------:R-:W3:Y:S01]  /*4ac0*/  LDC.64 R4, c[0x0][0xc90] ;  /* 0x00032400ff047b82 */ /* 0x000ee20000000a00 */
[----:B------:R-:W-:Y:S01]  /*4ad0*/  UMOV UR21, 0x400 ;  /* 0x0000040000157882 */ /* 0x000fe20000000000 */
[----:B--2---:R-:W-:-:S02]  /*4ae0*/  UIMAD.WIDE.U32 UR6, UR54, UR64, URZ ;  /* 0x00000040360672a5 */ /* 0x004fc4000f8e00ff */
[----:B----4-:R-:W-:Y:S02]  /*4af0*/  UIMAD.WIDE.U32 UR8, UR53, UR67, URZ ;  /* 0x00000043350872a5 */ /* 0x010fe4000f8e00ff */
[----:B-1----:R-:W-:Y:S02]  /*4b00*/  ULEA UR21, UR10, UR21, 0x18 ;  /* 0x000000150a157291 */ /* 0x002fe4000f8ec0ff */
[----:B------:R-:W-:Y:S02]  /*4b10*/  UPLOP3.LUT UP1, UPT, UPT, UPT, UPT, 0x40, 0x4 ;  /* 0x000000000004789c */ /* 0x000fe40003f2e870 */
[----:B------:R-:W-:Y:S02]  /*4b20*/  UIADD3 UR57, UPT, UPT, UR21, 0x30, URZ ;  /* 0x0000003015397890 */ /* 0x000fe4000fffe0ff */
[----:B------:R-:W-:Y:S02]  /*4b30*/  UIADD3 UR49, UPT, UPT, UR21, 0x38, URZ ;  /* 0x0000003815317890 */ /* 0x000fe4000fffe0ff */
[----:B------:R-:W-:-:S02]  /*4b40*/  UIADD3 UR41, UPT, UPT, UR21, 0x40, URZ ;  /* 0x0000004015297890 */ /* 0x000fc4000fffe0ff */
[----:B------:R-:W-:Y:S01]  /*4b50*/  UIADD3 UR33, UPT, UPT, UR21, 0x48, URZ ;  /* 0x0000004815217890 */ /* 0x000fe2000fffe0ff */
[----:B------:R-:W-:Y:S01]  /*4b60*/  UMOV UR6, UR7 ;  /* 0x0000000700067c82 */ /* 0x000fe20008000000 */
[----:B------:R-:W-:Y:S01]  /*4b70*/  UMOV UR5, UR9 ;  /* 0x0000000900057c82 */ /* 0x000fe20008000000 */
[----:B------:R-:W-:Y:S02]  /*4b80*/  UISETP.GE.AND UP0, UPT, UR39, 0x1, UPT ;  /* 0x000000012700788c */ /* 0x000fe4000bf06270 */
[----:B------:R-:W-:Y:S01]  /*4b90*/  UISETP.NE.AND UP4, UPT, UR39, 0x1, UPT ;  /* 0x000000012700788c */ /* 0x000fe2000bf85270 */
[----:B------:R-:W1:Y:S01]  /*4ba0*/  LDCU.64 UR22, c[0x0][0xf28] ;  /* 0x0001e500ff1677ac */ /* 0x000e620008000a00 */
[----:B------:R-:W-:Y:S02]  /*4bb0*/  UISETP.NE.AND UP6, UPT, UR15, 0x1, UPT ;  /* 0x000000010f00788c */ /* 0x000fe4000bfc5270 */
[----:B------:R-:W-:Y:S02]  /*4bc0*/  UISETP.NE.AND UP5, UPT, UR66, 0x1, UPT ;  /* 0x000000014200788c */ /* 0x000fe4000bfa5270 */
[----:B------:R-:W-:-:S02]  /*4bd0*/  USHF.R.U32.HI UR61, URZ, UR65, UR6 ;  /* 0x00000041ff3d7299 */ /* 0x000fc40008011606 */
[----:B------:R-:W-:Y:S02]  /*4be0*/  UPRMT UR46, UR10, 0x654, UR57 ;  /* 0x000006540a2e7896 */ /* 0x000fe40008000039 */
[----:B------:R-:W-:Y:S02]  /*4bf0*/  UPRMT UR45, UR10, 0x654, UR49 ;  /* 0x000006540a2d7896 */ /* 0x000fe40008000031 */
[----:B------:R-:W-:Y:S02]  /*4c00*/  UPRMT UR38, UR10, 0x654, UR41 ;  /* 0x000006540a267896 */ /* 0x000fe40008000029 */
[----:B------:R-:W-:Y:S02]  /*4c10*/  UPRMT UR37, UR10, 0x654, UR33 ;  /* 0x000006540a257896 */ /* 0x000fe40008000021 */
[----:B---3--:R-:W-:Y:S02]  /*4c20*/  USHF.R.U32.HI UR55, URZ, UR62, UR5 ;  /* 0x0000003eff377299 */ /* 0x008fe40008011605 */
[----:B------:R-:W-:Y:S01]  /*4c30*/  UISETP.NE.AND UP3, UPT, UR4, 0x1, UPT ;  /* 0x000000010400788c */ /* 0x000fe2000bf65270 */
[----:B-1----:R-:W-:-:S10]  /*4c40*/  UMOV UR29, URZ ;  /* 0x000000ff001d7c82 */ /* 0x002fd40008000000 */
.L_x_92:
[C---:B------:R-:W-:Y:S02]  /*4c50*/  LEA R12, R14.reuse, UR21, 0x3 ;  /* 0x000000150e0c7c11 */ /* 0x040fe4000f8e18ff */
[----:B------:R-:W-:Y:S02]  /*4c60*/  SHF.L.U32 R9, R13, 0x1f, RZ ;  /* 0x0000001f0d097819 */ /* 0x000fe400000006ff */
[----:B------:R-:W-:Y:S02]  /*4c70*/  LEA R10, R14, UR21, 0x4 ;  /* 0x000000150e0a7c11 */ /* 0x000fe4000f8e20ff */
[----:B------:R-:W1:Y:S02]  /*4c80*/  SYNCS.PHASECHK.TRANS64.TRYWAIT P0, [R12+URZ+0x80], R9 ;  /* 0x000080090c0075a7 */ /* 0x000e6400080011ff */
[----:B-12---:R-:W-:Y:S05]  /*4c90*/  @!P0 BRA `(.L_x_78) ;  /* 0x000000e4007c8947 */ /* 0x006fea0003800000 */
.L_x_213:
[----:B-1----:R-:W1:Y:S01]  /*4ca0*/  LDS.128 R8, [R10+0xe0] ;  /* 0x0000e0000a087984 */ /* 0x002e620000000c00 */
[----:B------:R-:W-:Y:S01]  /*4cb0*/  UISETP.GE.AND UP0, UPT, UR39, 0x1, UPT ;  /* 0x000000012700788c */ /* 0x000fe2000bf06270 */
[----:B------:R-:W-:Y:S01]  /*4cc0*/  @!PT LDS RZ, [RZ] ;  /* 0x00000000fffff984 */ /* 0x000fe20000000800 */
[----:B------:R-:W-:Y:S01]  /*4cd0*/  @!PT LDS RZ, [RZ] ;  /* 0x00000000fffff984 */ /* 0x000fe20000000800 */
[----:B------:R-:W-:Y:S01]  /*4ce0*/  @!PT LDS RZ, [RZ] ;  /* 0x00000000fffff984 */ /* 0x000fe20000000800 */
[----:B------:R-:W-:Y:S01]  /*4cf0*/  @!PT LDS RZ, [RZ] ;  /* 0x00000000fffff984 */ /* 0x000fe20000000800 */
[----:B------:R2:W-:Y:S06]  /*4d00*/  MEMBAR.ALL.CTA ;  /* 0x0000000000007992 */ /* 0x0005ec0000008000 */
[----:B--2---:R-:W2:Y:S01]  /*4d10*/  FENCE.VIEW.ASYNC.S ;  /* 0x00000000000073c6 */ /* 0x004ea20000000000 */
[----:B-1----:R-:W-:Y:S11]  /*4d20*/  LOP3.LUT P0, RZ, R10, 0x1, RZ, 0xc0, !PT ;  /* 0x000000010aff7812 */ /* 0x002ff6000780c0ff */
[----:B------:R-:W-:Y:S02]  /*4d30*/  @!UPT UIADD3 URZ, UPT, UPT, URZ, URZ, URZ ;  /* 0x000000fffffff290 */ /* 0x000fe4000fffe0ff */
[----:B--2---:R-:W-:Y:S01]  /*4d40*/  VOTEU.ANY UP2, P0 ;  /* 0x0000000000ff7886 */ /* 0x004fe20000040100 */
[----:B------:R-:W-:Y:S11]  /*4d50*/  PLOP3.LUT P0, PT, PT, PT, UP2, 0x80, 0x8 ;  /* 0x000000000008781c */ /* 0x000ff60003f0f028 */
[----:B------:R-:W-:Y:S02]  /*4d60*/  @!UPT UIADD3 URZ, UPT, UPT, URZ, URZ, URZ ;  /* 0x000000fffffff290 */ /* 0x000fe4000fffe0ff */
[----:B------:R-:W-:Y:S02]  /*4d70*/  @P0 SHF.R.U32.HI R0, RZ, 0x10, R9 ;  /* 0x00000010ff000819 */ /* 0x000fe40000011609 */
[----:B------:R-:W-:Y:S02]  /*4d80*/  @P0 MOV R6, R8 ;  /* 0x0000000800060202 */ /* 0x000fe40000000f00 */
[----:B------:R-:W-:Y:S01]  /*4d90*/  @P0 R2UR UR4, R0 ;  /* 0x00000000000402ca */ /* 0x000fe200000e0000 */
[----:B------:R-:W-:Y:S01]  /*4da0*/  VIADD R0, R12, 0x90 ;  /* 0x000000900c007836 */ /* 0x000fe20000000000 */
[----:B------:R-:W-:Y:S02]  /*4db0*/  @P0 LOP3.LUT R8, R9, 0xffff, RZ, 0xc0, !PT ;  /* 0x0000ffff09080812 */ /* 0x000fe400078ec0ff */
[----:B------:R-:W-:Y:S02]  /*4dc0*/  @P0 R2UR UR6, R6 ;  /* 0x00000000060602ca */ /* 0x000fe400000e0000 */
[----:B------:R-:W-:Y:S02]  /*4dd0*/  PRMT R0, RZ, 0x654, R0 ;  /* 0x00000654ff007816 */ /* 0x000fe40000000000 */
[----:B------:R-:W-:Y:S02]  /*4de0*/  @P0 R2UR UR5, R8 ;  /* 0x00000000080502ca */ /* 0x000fe400000e0000 */
[----:B------:R1:W-:Y:S03]  /*4df0*/  SYNCS.ARRIVE.TRANS64.RED.A1T0 RZ, [R0+URZ], RZ ;  /* 0x000000ff00ff79a7 */ /* 0x0003e600081004ff */
[----:B------:R-:W-:Y:S04]  /*4e00*/  @UP2 UMOV UR47, UR4 ;  /* 0x00000004002f2c82 */ /* 0x000fe80008000000 */
[----:B------:R-:W-:Y:S04]  /*4e10*/  @UP2 UMOV UR14, UR6 ;  /* 0x00000006000e2c82 */ /* 0x000fe80008000000 */
[----:B------:R-:W-:Y:S01]  /*4e20*/  @UP2 UMOV UR13, UR5 ;  /* 0x00000005000d2c82 */ /* 0x000fe20008000000 */
[----:B------:R-:W-:Y:S05]  /*4e30*/  BRA.U !UP0, `(.L_x_79) ;  /* 0x0000000108a47547 */ /* 0x000fea000b800000 */
[----:B------:R-:W-:Y:S02]  /*4e40*/  UIMAD.WIDE.U32 UR16, UR13, UR67, URZ ;  /* 0x000000430d1072a5 */ /* 0x000fe4000f8e00ff */
[----:B------:R-:W-:Y:S02]  /*4e50*/  UIMAD.WIDE.U32 UR24, UR14, UR64, URZ ;  /* 0x000000400e1872a5 */ /* 0x000fe4000f8e00ff */
[----:B------:R-:W-:Y:S02]  /*4e60*/  USEL UR4, UR53, UR55, !UP5 ;  /* 0x0000003735047287 */ /* 0x000fe4000e800000 */
[----:B------:R-:W-:Y:S02]  /*4e70*/  USEL UR7, UR54, UR61, !UP6 ;  /* 0x0000003d36077287 */ /* 0x000fe4000f000000 */
[----:B------:R-:W-:Y:S02]  /*4e80*/  UIMAD.WIDE.U32 UR8, UR4, UR22, URZ ;  /* 0x00000016040872a5 */ /* 0x000fe4000f8e00ff */
[----:B------:R-:W-:Y:S01]  /*4e90*/  UIMAD.WIDE.U32 UR10, UR7, UR22, URZ ;  /* 0x00000016070a72a5 */ /* 0x000fe2000f8e00ff */
[----:B------:R-:W-:Y:S02]  /*4ea0*/  UMOV UR5, UR17 ;  /* 0x0000001100057c82 */ /* 0x000fe40008000000 */
[----:B------:R-:W-:Y:S03]  /*4eb0*/  USHF.R.U32.HI UR6, URZ, UR62, UR5 ;  /* 0x0000003eff067299 */ /* 0x000fe60008011605 */
[----:B------:R-:W-:Y:S01]  /*4ec0*/  UMOV UR5, UR25 ;  /* 0x0000001900057c82 */ /* 0x000fe20008000000 */
[----:B------:R-:W-:Y:S02]  /*4ed0*/  USEL UR6, UR13, UR6, !UP5 ;  /* 0x000000060d067287 */ /* 0x000fe4000e800000 */
[----:B------:R-:W-:Y:S03]  /*4ee0*/  USHF.R.U32.HI UR12, URZ, UR65, UR5 ;  /* 0x00000041ff0c7299 */ /* 0x000fe60008011605 */
[----:B------:R-:W-:Y:S02]  /*4ef0*/  UMOV UR5, UR9 ;  /* 0x0000000900057c82 */ /* 0x000fe40008000000 */
[----:B------:R-:W-:Y:S03]  /*4f00*/  @UP4 USHF.R.U32.HI UR4, URZ, UR23, UR5 ;  /* 0x00000017ff044299 */ /* 0x000fe60008011605 */
[----:B------:R-:W-:Y:S01]  /*4f10*/  UMOV UR5, UR11 ;  /* 0x0000000b00057c82 */ /* 0x000fe20008000000 */
[----:B------:R-:W-:Y:S02]  /*4f20*/  UIMAD UR4, UR39, UR4, URZ ;  /* 0x00000004270472a4 */ /* 0x000fe4000f8e02ff */
[----:B------:R-:W-:Y:S02]  /*4f30*/  @UP4 USHF.R.U32.HI UR7, URZ, UR23, UR5 ;  /* 0x00000017ff074299 */ /* 0x000fe40008011605 */
[----:B------:R-:W-:Y:S02]  /*4f40*/  UIMAD.WIDE.U32 UR10, UR6, UR22, URZ ;  /* 0x00000016060a72a5 */ /* 0x000fe4000f8e00ff */
[----:B------:R-:W-:Y:S02]  /*4f50*/  USEL UR5, UR14, UR12, !UP6 ;  /* 0x0000000c0e057287 */ /* 0x000fe4000f000000 */
[----:B------:R-:W-:Y:S02]  /*4f60*/  UIMAD UR8, UR39, UR7, URZ ;  /* 0x00000007270872a4 */ /* 0x000fe4000f8e02ff */
[----:B------:R-:W-:Y:S03]  /*4f70*/  UISETP.GE.AND UP0, UPT, UR6, UR4, UPT ;  /* 0x000000040600728c */ /* 0x000fe6000bf06270 */
[----:B------:R-:W-:Y:S01]  /*4f80*/  UMOV UR4, UR11 ;  /* 0x0000000b00047c82 */ /* 0x000fe20008000000 */
[----:B------:R-:W-:Y:S02]  /*4f90*/  UISETP.GE.OR UP0, UPT, UR5, UR8, UP0 ;  /* 0x000000080500728c */ /* 0x000fe40008706670 */
[----:B------:R-:W-:Y:S02]  /*4fa0*/  USHF.R.U32.HI UR4, URZ, UR23, UR4 ;  /* 0x00000017ff047299 */ /* 0x000fe40008011604 */
[----:B------:R-:W-:Y:S02]  /*4fb0*/  UIMAD.WIDE.U32 UR8, UR5, UR22, URZ ;  /* 0x00000016050872a5 */ /* 0x000fe4000f8e00ff */
[----:B------:R-:W-:Y:S04]  /*4fc0*/  USEL UR10, UR6, UR4, !UP4 ;  /* 0x00000004060a7287 */ /* 0x000fe8000e000000 */
[----:B------:R-:W-:Y:S01]  /*4fd0*/  UIADD3 UR11, UPT, UPT, -UR10, URZ, URZ ;  /* 0x000000ff0a0b7290 */ /* 0x000fe2000fffe1ff */
[----:B------:R-:W-:Y:S02]  /*4fe0*/  @!UP0 UMOV UR4, UR9 ;  /* 0x0000000900048c82 */ /* 0x000fe40008000000 */
[----:B------:R-:W-:Y:S02]  /*4ff0*/  @!UP0 USHF.R.U32.HI UR4, URZ, UR23, UR4 ;  /* 0x00000017ff048299 */ /* 0x000fe40008011604 */
[----:B------:R-:W-:Y:S02]  /*5000*/  UIMAD UR8, UR39, UR11, UR6 ;  /* 0x0000000b270872a4 */ /* 0x000fe4000f8e0206 */
[----:B------:R-:W-:Y:S04]  /*5010*/  @!UP0 USEL UR4, UR5, UR4, !UP4 ;  /* 0x0000000405048287 */ /* 0x000fe8000e000000 */
[----:B------:R-:W-:Y:S02]  /*5020*/  @!UP0 UIMAD UR7, UR7, UR8, UR4 ;  /* 0x00000008070782a4 */ /* 0x000fe4000f8e0204 */
[----:B------:R-:W-:Y:S02]  /*5030*/  @!UP0 UIADD3 UR9, UPT, UPT, UR10, -UR4, URZ ;  /* 0x800000040a098290 */ /* 0x000fe4000fffe0ff */
[----:B------:R-:W-:Y:S02]  /*5040*/  UIADD3 UR8, UPT, UPT, -UR6, URZ, URZ ;  /* 0x000000ff06087290 */ /* 0x000fe4000fffe1ff */
[----:B------:R-:W-:Y:S02]  /*5050*/  UIADD3 UR4, UPT, UPT, -UR5, URZ, URZ ;  /* 0x000000ff05047290 */ /* 0x000fe4000fffe1ff */
[----:B------:R-:W-:Y:S03]  /*5060*/  @!UP0 UIMAD UR6, UR9, UR39, UR5 ;  /* 0x00000027090682a4 */ /* 0x000fe6000f8e0205 */
[----:B------:R-:W-:Y:S01]  /*5070*/  @!UP0 UMOV UR5, UR7 ;  /* 0x0000000700058c82 */ /* 0x000fe20008000000 */
[----:B------:R-:W-:Y:S02]  /*5080*/  UIMAD UR7, UR15, UR4, UR14 ;  /* 0x000000040f0772a4 */ /* 0x000fe4000f8e020e */
[----:B------:R-:W-:Y:S02]  /*5090*/  UIMAD UR4, UR66, UR8, UR13 ;  /* 0x00000008420472a4 */ /* 0x000fe4000f8e020d */
[----:B------:R-:W-:Y:S02]  /*50a0*/  UIMAD UR14, UR5, UR15, UR7 ;  /* 0x0000000f050e72a4 */ /* 0x000fe4000f8e0207 */
[----:B------:R-:W-:Y:S11]  /*50b0*/  UIMAD UR13, UR6, UR66, UR4 ;  /* 0x00000042060d72a4 */ /* 0x000ff6000f8e0204 */
[----:B------:R-:W-:Y:S01]  /*50c0*/  @!UPT UIADD3 URZ, UPT, UPT, URZ, URZ, URZ ;  /* 0x000000fffffff290 */ /* 0x000fe2000fffe0ff */
.L_x_79:
[----:B------:R-:W2:Y:S01]  /*50d0*/  @!UP3 LDCU.128 UR8, c[0x0][0xf10] ;  /* 0x0001e200ff08b7ac */ /* 0x000ea20008000c00 */
[----:B------:R-:W-:Y:S01]  /*50e0*/  IMAD.MOV.U32 R10, RZ, RZ, 0x1 ;  /* 0x00000001ff0a7424 */ /* 0x000fe200078e00ff */
[C---:B------:R-:W-:Y:S02]  /*50f0*/  ISETP.NE.U32.AND P1, PT, R4.reuse, RZ, PT ;  /* 0x000000ff0400720c */ /* 0x040fe40003f25070 */
[----:B------:R-:W-:Y:S02]  /*5100*/  ISETP.NE.U32.AND P0, PT, R4, RZ, PT ;  /* 0x000000ff0400720c */ /* 0x000fe40003f05070 */
[C---:B------:R-:W-:Y:S01]  /*5110*/  ISETP.NE.AND.EX P1, PT, R5.reuse, RZ, PT, P1 ;  /* 0x000000ff0500720c */ /* 0x040fe20003f25310 */
[----:B------:R-:W3:Y:S01]  /*5120*/  @!UP3 LDCU UR5, c[0x0][0xf0c] ;  /* 0x0001e180ff05b7ac */ /* 0x000ee20008000800 */
[----:B------:R-:W-:Y:S02]  /*5130*/  ISETP.NE.AND.EX P0, PT, R5, RZ, PT, P0 ;  /* 0x000000ff0500720c */ /* 0x000fe40003f05300 */
[----:B------:R-:W-:Y:S01]  /*5140*/  SHF.L.U32 R10, R10, 0x1f, RZ ;  /* 0x0000001f0a0a7819 */ /* 0x000fe200000006ff */
[----:B------:R-:W4:Y:S01]  /*5150*/  @!UP3 LDCU UR4, c[0x0][0xf20] ;  /* 0x0001e400ff04b7ac */ /* 0x000f220008000800 */
[----:B------:R-:W-:Y:S02]  /*5160*/  USHF.L.U32 UR17, UR20, 0x8, URZ ;  /* 0x0000000814117899 */ /* 0x000fe400080006ff */
[----:B--2---:R-:W-:Y:S02]  /*5170*/  UIMAD.WIDE.U32 UR6, UR14, UR8, URZ ;  /* 0x000000080e0672a5 */ /* 0x004fe4000f8e00ff */
[----:B------:R-:W-:Y:S02]  /*5180*/  USHF.L.U32 UR59, UR19, 0x7, URZ ;  /* 0x00000007133b7899 */ /* 0x000fe400080006ff */
[----:B------:R-:W-:Y:S02]  /*5190*/  @!UP3 USHF.R.U32.HI UR7, URZ, UR9, UR7 ;  /* 0x00000009ff07b299 */ /* 0x000fe40008011607 */
[----:B------:R-:W-:Y:S02]  /*51a0*/  UIMAD.WIDE.U32 UR8, UR13, UR11, URZ ;  /* 0x0000000b0d0872a5 */ /* 0x000fe4000f8e00ff */
[----:B---3--:R-:W-:Y:S04]  /*51b0*/  @!UP3 UISETP.NE.AND UP0, UPT, UR5, 0x1, UPT ;  /* 0x000000010500b88c */ /* 0x008fe8000bf05270 */
[----:B------:R-:W-:Y:S02]  /*51c0*/  @!UP3 USEL UR7, UR14, UR7, !UP0 ;  /* 0x000000070e07b287 */ /* 0x000fe4000c000000 */
[----:B------:R-:W-:Y:S01]  /*51d0*/  @!UP3 UISETP.NE.AND UP0, UPT, UR10, 0x1, UPT ;  /* 0x000000010a00b88c */ /* 0x000fe2000bf05270 */
[----:B------:R-:W-:Y:S02]  /*51e0*/  @!UP3 UMOV UR6, UR9 ;  /* 0x000000090006bc82 */ /* 0x000fe40008000000 */
[----:B----4-:R-:W-:Y:S04]  /*51f0*/  @!UP3 USHF.R.U32.HI UR6, URZ, UR4, UR6 ;  /* 0x00000004ff06b299 */ /* 0x010fe80008011606 */
[----:B------:R-:W-:Y:S04]  /*5200*/  @!UP3 USEL UR6, UR13, UR6, !UP0 ;  /* 0x000000060d06b287 */ /* 0x000fe8000c000000 */
[----:B------:R-:W-:Y:S02]  /*5210*/  @!UP3 UIADD3 UR4, UPT, UPT, -UR7, UR6, URZ ;  /* 0x000000060704b290 */ /* 0x000fe4000fffe1ff */
[----:B------:R-:W-:Y:S02]  /*5220*/  @!UP3 UIADD3 UR6, UPT, UPT, UR7, -UR6, URZ ;  /* 0x800000060706b290 */ /* 0x000fe4000fffe0ff */
[----:B------:R-:W-:Y:S02]  /*5230*/  @!UP3 UIMAD UR14, UR4, UR5, UR14 ;  /* 0x00000005040eb2a4 */ /* 0x000fe4000f8e020e */
[----:B------:R-:W-:Y:S01]  /*5240*/  @!UP3 UIMAD UR13, UR6, UR10, UR13 ;  /* 0x0000000a060db2a4 */ /* 0x000fe2000f8e020d */
[----:B------:R-:W-:Y:S11]  /*5250*/  BRA.U UP1, `(.L_x_80) ;  /* 0x0000000101107547 */ /* 0x000ff6000b800000 */
[----:B-1----:R-:W-:Y:S04]  /*5260*/  MOV R0, UR68 ;  /* 0x0000004400007c02 */ /* 0x002fe80008000f00 */
[----:B------:R-:W-:Y:S04]  /*5270*/  SHF.L.U32 R9, R0, 0x1f, RZ ;  /* 0x0000001f00097819 */ /* 0x000fe800000006ff */
[----:B------:R-:W1:Y:S02]  /*5280*/  SYNCS.PHASECHK.TRANS64.TRYWAIT P2, [UR21+0x78], R9 ;  /* 0x00007809ff0075a7 */ /* 0x000e640008041115 */
[----:B-1----:R-:W-:Y:S05]  /*5290*/  @!P2 BRA `(.L_x_81) ;  /* 0x000000e00010a947 */ /* 0x002fea0003800000 */
.L_x_80:
[----:B------:R-:W-:Y:S05]  /*52a0*/  @!P1 BRA `(.L_x_82) ;  /* 0x0000000000309947 */ /* 0x000fea0003800000 */
[----:B------:R-:W-:Y:S01]  /*52b0*/  ISETP.NE.U32.AND P1, PT, R2, RZ, PT ;  /* 0x000000ff0200720c */ /* 0x000fe20003f25070 */
[----:B------:R-:W2:Y:S01]  /*52c0*/  LDCU.64 UR4, c[0x0][0x358] ;  /* 0x00006b00ff0477ac */ /* 0x000ea20008000a00 */
[----:B------:R-:W-:Y:S02]  /*52d0*/  IMAD.MOV.U32 R180, RZ, RZ, 0x1 ;  /* 0x00000001ffb47424 */ /* 0x000fe400078e00ff */
[----:B------:R-:W-:Y:S11]  /*52e0*/  ISETP.NE.AND.EX P1, PT, R3, RZ, PT, P1 ;  /* 0x000000ff0300720c */ /* 0x000ff60003f25310 */
[----:B------:R-:W-:Y:S02]  /*52f0*/  @!UPT UIADD3 URZ, UPT, UPT, URZ, URZ, URZ ;  /* 0x000000fffffff290 */ /* 0x000fe4000fffe0ff */
[----:B-1----:R-:W1:Y:S01]  /*5300*/  @P1 LDC.64 R8, c[0x0][0xc88] ;  /* 0x00032200ff081b82 */ /* 0x002e620000000a00 */
[----:B------:R-:W-:Y:S04]  /*5310*/  @P1 IMAD R0, R4, UR44, RZ ;  /* 0x0000002c04001c24 */ /* 0x000fe8000f8e02ff */
[----:B-1----:R-:W-:Y:S04]  /*5320*/  @P1 IMAD.WIDE R8, R0, 0x4, R8 ;  /* 0x0000000400081825 */ /* 0x002fe800078e0208 */
[----:B------:R-:W-:Y:S01]  /*5330*/  HFMA2 R0, -RZ, RZ, 0, 5.9604644775390625e-08 ;  /* 0x00000001ff007431 */ /* 0x000fe200000001ff */
[----:B--2--5:R2:W5:Y:S04]  /*5340*/  @P1 LDG.E R133, desc[UR4][R8.64] ;  /* 0x0000000408851981 */ /* 0x024568000c1e1900 */
[----:B------:R-:W-:Y:S01]  /*5350*/  @!P1 PRMT R180, R0, 0x7610, R180 ;  /* 0x0000761000b49816 */ /* 0x000fe200000000b4 */
[----:B--2---:R-:W3:Y:S06]  /*5360*/  @!P1 LDC R133, c[0x0][0xc80] ;  /* 0x00032000ff859b82 */ /* 0x004eec0000000800 */
.L_x_82:
[----:B---3-5:R-:W-:Y:S01]  /*5370*/  @!P0 FSETP.EQ.AND P1, PT, R133, RZ, PT ;  /* 0x000000ff8500820b */ /* 0x028fe20003f22000 */
[----:B------:R-:W-:Y:S01]  /*5380*/  @!UPT UIADD3 URZ, UPT, UPT, URZ, URZ, URZ ;  /* 0x000000fffffff290 */ /* 0x000fe2000fffe0ff */
[----:B------:R-:W-:Y:S11]  /*5390*/  @!P0 BRA `(.L_x_83) ;  /* 0x0000000000188947 */ /* 0x000ff60003800000 */
[----:B------:R-:W-:Y:S02]  /*53a0*/  LOP3.LUT P0, RZ, R180, 0xff, RZ, 0xc0, !PT ;  /* 0x000000ffb4ff7812 */ /* 0x000fe4000780c0ff */
[----:B------:R-:W-:Y:S04]  /*53b0*/  ISETP.NE.U32.AND P1, PT, R2, RZ, PT ;  /* 0x000000ff0200720c */ /* 0x000fe80003f25070 */
[----:B------:R-:W-:Y:S04]  /*53c0*/  ISETP.NE.AND.EX P1, PT, R3, RZ, PT, P1 ;  /* 0x000000ff0300720c */ /* 0x000fe80003f25310 */
[----:B------:R-:W-:Y:S03]  /*53d0*/  PLOP3.LUT P1, PT, P1, PT, PT, 0x8, 0x80 ;  /* 0x000000000080781c */ /* 0x000fe60000f2e170 */
[----:B------:R-:W-:Y:S11]  /*53e0*/  @P0 FSETP.EQ.AND P1, PT, R133, RZ, PT ;  /* 0x000000ff8500020b */ /* 0x000ff60003f22000 */
[----:B------:R-:W-:Y:S02]  /*53f0*/  @!UPT UIADD3 URZ, UPT, UPT, URZ, URZ, URZ ;  /* 0x000000fffffff290 */ /* 0x000fe4000fffe0ff */
.L_x_83:
[----:B------:R-:W2:Y:S01]  /*5400*/  SYNCS.PHASECHK.TRANS64.TRYWAIT P2, [UR21+0x50], R10 ;  /* 0x0000500aff0075a7 */ /* 0x000ea20008041115 */
[----:B------:R-:W-:Y:S01]  /*5410*/  ELECT P0, URZ, PT ;  /* 0x0000000000ff782f */ /* 0x000fe20003800000 */
[----:B------:R-:W-:Y:S02]  /*5420*/  ULOP3.LUT UP0, UR19, UR29, 0x1, URZ, 0xc0, !UPT ;  /* 0x000000011d137892 */ /* 0x000fe4000f80c0ff */
[----:B------:R-:W-:Y:S01]  /*5430*/  UIADD3 UR18, UPT, UPT, UR17, 0x60, URZ ;  /* 0x0000006011127890 */ /* 0x000fe2000fffe0ff */
[----:B------:R-:W-:Y:S06]  /*5440*/  PLOP3.LUT P1, PT, P1, P0, PT, 0xf2, 0x2f ;  /* 0x00000000002f781c */ /* 0x000fec0000f21e72 */
[----:B------:R-:W-:Y:S02]  /*5450*/  UMOV UR58, UR18 ;  /* 0x00000012003a7c82 */ /* 0x000fe40008000000 */
[----:B------:R-:W-:Y:S05]  /*5460*/  @UP0 UIADD3 UR58, UPT, UPT, UR17, URZ, URZ ;  /* 0x000000ff113a0290 */ /* 0x000fea000fffe0ff */
[----:B------:R-:W-:Y:S05]  /*5470*/  @!P1 IADD3 R6, P0, PT, R16, 0x980, RZ ;  /* 0x0000098010069810 */ /* 0x000fea0007f1e0ff */
[----:B-1----:R-:W-:Y:S01]  /*5480*/  @!P1 IMAD.X R0, RZ, RZ, R17, P0 ;  /* 0x000000ffff009224 */ /* 0x002fe200000e0611 */
[----:B--2---:R-:W-:Y:S07]  /*5490*/  @!P2 BRA `(.L_x_84) ;  /* 0x000000dc00a8a947 */ /* 0x004fee0003800000 */
.L_x_216:
[----:B------:R-:W-:Y:S01]  /*54a0*/  @!P1 R2UR UR5, R6 ;  /* 0x00000000060592ca */ /* 0x000fe200000e0000 */
[----:B------:R-:W-:Y:S01]  /*54b0*/  VOTEU.ALL UP0, P1 ;  /* 0x0000000000ff7886 */ /* 0x000fe20000800000 */
[----:B------:R-:W-:Y:S01]  /*54c0*/  @!P1 R2UR UR4, R0 ;  /* 0x00000000000492ca */ /* 0x000fe200000e0000 */
[----:B------:R-:W-:Y:S01]  /*54d0*/  UMOV UR6, 0x0 ;  /* 0x0000000000067882 */ /* 0x000fe20000000000 */
[----:B------:R-:W-:Y:S01]  /*54e0*/  UMOV UR7, 0x10000000 ;  /* 0x1000000000077882 */ /* 0x000fe20000000000 */
[----:B------:R-:W-:Y:S01]  /*54f0*/  UMOV UR60, UR44 ;  /* 0x0000002c003c7c82 */ /* 0x000fe20008000000 */
[----:B------:R-:W-:Y:S01]  /*5500*/  @!UP0 UIADD3 UR56, UPT, UPT, UR21, 0x200, URZ ;  /* 0x0000020015388890 */ /* 0x000fe2000fffe0ff */
[----:B------:R-:W-:Y:S01]  /*5510*/  @!P1 IMAD.MOV.U32 R0, RZ, RZ, 0x2000 ;  /* 0x00002000ff009424 */ /* 0x000fe200078e00ff */
[----:B------:R-:W-:Y:S01]  /*5520*/  @!UP0 UIADD3 UR10, UPT, UPT, UR58, 0x80, URZ ;  /* 0x000000803a0a8890 */ /* 0x000fe2000fffe0ff */
[----:B------:R-:W-:Y:S01]  /*5530*/  @!P1 IADD3 R6, P0, PT, R16, 0x980, RZ ;  /* 0x0000098010069810 */ /* 0x000fe20007f1e0ff */
[----:B------:R-:W-:Y:S01]  /*5540*/  @!UP0 UIADD3 UR8, UPT, UPT, UR21, 0x1200, URZ ;  /* 0x0000120015088890 */ /* 0x000fe2000fffe0ff */
[----:B------:R-:W-:Y:S02]  /*5550*/  VOTEU.ALL UP0, P1 ;  /* 0x0000000000ff7886 */ /* 0x000fe40000800000 */
[----:B------:R-:W-:Y:S01]  /*5560*/  IMAD.U32 R8, RZ, RZ, UR5 ;  /* 0x00000005ff087e24 */ /* 0x000fe2000f8e00ff */
[----:B------:R-:W-:Y:S01]  /*5570*/  UMOV UR9, UR57 ;  /* 0x0000003900097c82 */ /* 0x000fe20008000000 */
[----:B-1----:R-:W-:Y:S01]  /*5580*/  IMAD.U32 R9, RZ, RZ, UR4 ;  /* 0x00000004ff097e24 */ /* 0x002fe2000f8e00ff */
[----:B------:R-:W-:Y:S01]  /*5590*/  UMOV UR11, UR59 ;  /* 0x0000003b000b7c82 */ /* 0x000fe20008000000 */
[----:B------:R-:W-:Y:S01]  /*55a0*/  UMOV UR12, UR44 ;  /* 0x0000002c000c7c82 */ /* 0x000fe20008000000 */
[----:B------:R-:W-:Y:S02]  /*55b0*/  @!P1 R2UR UR4, R8 ;  /* 0x00000000080492ca */ /* 0x000fe400000e0000 */
[----:B------:R-:W-:Y:S11]  /*55c0*/  @!P1 R2UR UR5, R9 ;  /* 0x00000000090592ca */ /* 0x000ff600000e0000 */
[----:B------:R-:W-:Y:S02]  /*55d0*/  @!UPT UIADD3 URZ, UPT, UPT, URZ, URZ, URZ ;  /* 0x000000fffffff290 */ /* 0x000fe4000fffe0ff */
[----:B------:R1:W-:Y:S01]  /*55e0*/  @!UP0 UTMALDG.3D [UR56], [UR4], desc[UR6] ;  /* 0x00000638040085b4 */ /* 0x0003e20008011000 */
[----:B------:R-:W-:Y:S05]  /*55f0*/  VOTEU.ALL UP0, P1 ;  /* 0x0000000000ff7886 */ /* 0x000fea0000800000 */
[----:B------:R1:W-:Y:S01]  /*5600*/  @!UP0 UTMALDG.3D [UR8], [UR4], desc[UR6] ;  /* 0x00000608040085b4 */ /* 0x0003e20008011000 */
[----:B------:R2:W-:Y:S01]  /*5610*/  @!P1 SYNCS.ARRIVE.TRANS64.RED.A0TR RZ, [UR21+0x30], R0 ;  /* 0x00003000ffff99a7 */ /* 0x0005e20008300415 */
[----:B------:R-:W-:Y:S01]  /*5620*/  SYNCS.ARRIVE.TRANS64.RED.A1T0 RZ, [UR46], RZ ;  /* 0x000000ffffff79a7 */ /* 0x000fe2000810042e */
[----:B--2---:R-:W-:Y:S01]  /*5630*/  @!P1 IMAD.X R0, RZ, RZ, R17, P0 ;  /* 0x000000ffff009224 */ /* 0x004fe200000e0611 */
[----:B------:R-:W2:Y:S02]  /*5640*/  SYNCS.PHASECHK.TRANS64.TRYWAIT P2, [UR21+0x58], R10 ;  /* 0x0000580aff0075a7 */ /* 0x000ea40008041115 */
[----:B-12---:R-:W-:Y:S05]  /*5650*/  @!P2 BRA `(.L_x_85) ;  /* 0x000000dc0050a947 */ /* 0x006fea0003800000 */
.L_x_218:
        /* <DEDUP_REMOVED lines=10> */
[----:B------:R-:W-:Y:S02]  /*5700*/  @!UP0 UIADD3 UR10, UPT, UPT, UR58, 0x80, URZ ;  /* 0x000000803a0a8890 */ /* 0x000fe4000fffe0ff */
[----:B------:R-:W-:Y:S01]  /*5710*/  @!UP0 UIADD3 UR8, UPT, UPT, UR21, 0x3200, URZ ;  /* 0x0000320015088890 */ /* 0x000fe2000fffe0ff */
[----:B------:R-:W-:Y:S01]  /*5720*/  IMAD.U32 R8, RZ, RZ, UR5 ;  /* 0x00000005ff087e24 */ /* 0x000fe2000f8e00ff */
[----:B------:R-:W-:Y:S01]  /*5730*/  VOTEU.ALL UP0, P1 ;  /* 0x0000000000ff7886 */ /* 0x000fe20000800000 */
[----:B-1----:R-:W-:Y:S01]  /*5740*/  IMAD.U32 R9, RZ, RZ, UR4 ;  /* 0x00000004ff097e24 */ /* 0x002fe2000f8e00ff */
[----:B------:R-:W-:Y:S01]  /*5750*/  UMOV UR52, UR44 ;  /* 0x0000002c00347c82 */ /* 0x000fe20008000000 */
[----:B------:R-:W-:Y:S01]  /*5760*/  UMOV UR9, UR49 ;  /* 0x0000003100097c82 */ /* 0x000fe20008000000 */
[----:B------:R-:W-:Y:S01]  /*5770*/  @!P1 R2UR UR4, R8 ;  /* 0x00000000080492ca */ /* 0x000fe200000e0000 */
[----:B------:R-:W-:Y:S01]  /*5780*/  UMOV UR12, UR44 ;  /* 0x0000002c000c7c82 */ /* 0x000fe20008000000 */
[----:B------:R-:W-:Y:S01]  /*5790*/  @!P1 R2UR UR5, R9 ;  /* 0x00000000090592ca */ /* 0x000fe200000e0000 */
[----:B------:R-:W-:Y:S11]  /*57a0*/  UMOV UR11, UR51 ;  /* 0x00000033000b7c82 */ /* 0x000ff60008000000 */
[----:B------:R-:W-:Y:S01]  /*57b0*/  @!UPT UIADD3 URZ, UPT, UPT, URZ, URZ, URZ ;  /* 0x000000fffffff290 */ /* 0x000fe2000fffe0ff */
        /* <DEDUP_REMOVED lines=8> */
.L_x_220:
[----:B------:R-:W-:Y:S01]  /*5840*/  @!P1 R2UR UR4, R0 ;  /* 0x00000000000492ca */ /* 0x000fe200000e0000 */
[----:B------:R-:W-:Y:S01]  /*5850*/  USHF.L.U32 UR16, UR19, 0x5, URZ ;  /* 0x0000000513107899 */ /* 0x000fe200080006ff */
[----:B------:R-:W-:Y:S01]  /*5860*/  @!P1 R2UR UR5, R6 ;  /* 0x00000000060592ca */ /* 0x000fe200000e0000 */
[----:B------:R-:W-:Y:S01]  /*5870*/  VOTEU.ALL UP0, P1 ;  /* 0x0000000000ff7886 */ /* 0x000fe20000800000 */
[----:B------:R-:W-:Y:S01]  /*5880*/  UMOV UR24, 0x0 ;  /* 0x0000000000187882 */ /* 0x000fe20000000000 */
[----:B------:R-:W-:Y:S01]  /*5890*/  UMOV UR25, 0x10000000 ;  /* 0x1000000000197882 */ /* 0x000fe20000000000 */
[----:B------:R-:W-:Y:S01]  /*58a0*/  UMOV UR43, UR59 ;  /* 0x0000003b002b7c82 */ /* 0x000fe20008000000 */
[----:B------:R-:W-:Y:S01]  /*58b0*/  @!P1 IMAD.MOV.U32 R0, RZ, RZ, 0x2000 ;  /* 0x00002000ff009424 */ /* 0x000fe200078e00ff */
[----:B------:R-:W-:Y:S01]  /*58c0*/  @!UP0 UIADD3 UR40, UPT, UPT, UR21, 0x4200, URZ ;  /* 0x0000420015288890 */ /* 0x000fe2000fffe0ff */
[----:B------:R-:W-:Y:S01]  /*58d0*/  @!P1 IADD3 R6, P0, PT, R16, 0x980, RZ ;  /* 0x0000098010069810 */ /* 0x000fe20007f1e0ff */
[----:B------:R-:W-:Y:S01]  /*58e0*/  @!UP0 UIADD3 UR8, UPT, UPT, UR21, 0x5200, URZ ;  /* 0x0000520015088890 */ /* 0x000fe2000fffe0ff */
[----:B------:R-:W-:Y:S02]  /*58f0*/  UMOV UR9, UR41 ;  /* 0x0000002900097c82 */ /* 0x000fe40008000000 */
[----:B-1----:R-:W-:Y:S01]  /*5900*/  IMAD.U32 R9, RZ, RZ, UR4 ;  /* 0x00000004ff097e24 */ /* 0x002fe2000f8e00ff */
[----:B------:R-:W-:Y:S01]  /*5910*/  UIADD3 UR4, UPT, UPT, UR17, -UR16, URZ ;  /* 0x8000001011047290 */ /* 0x000fe2000fffe0ff */
[----:B------:R-:W-:Y:S01]  /*5920*/  IMAD.U32 R8, RZ, RZ, UR5 ;  /* 0x00000005ff087e24 */ /* 0x000fe2000f8e00ff */
[----:B------:R-:W-:Y:S01]  /*5930*/  UMOV UR11, UR59 ;  /* 0x0000003b000b7c82 */ /* 0x000fe20008000000 */
[----:B------:R-:W-:Y:S01]  /*5940*/  UMOV UR12, UR44 ;  /* 0x0000002c000c7c82 */ /* 0x000fe20008000000 */
[----:B------:R-:W-:Y:S01]  /*5950*/  @!P1 R2UR UR7, R9 ;  /* 0x00000000090792ca */ /* 0x000fe200000e0000 */
[----:B------:R-:W-:Y:S01]  /*5960*/  UIADD3 UR42, UPT, UPT, UR4, 0x40, URZ ;  /* 0x00000040042a7890 */ /* 0x000fe2000fffe0ff */
[----:B------:R-:W-:Y:S01]  /*5970*/  @!P1 R2UR UR6, R8 ;  /* 0x00000000080692ca */ /* 0x000fe200000e0000 */
[----:B------:R-:W-:Y:S01]  /*5980*/  @!UP0 UIADD3 UR10, UPT, UPT, UR4, 0xc0, URZ ;  /* 0x000000c0040a8890 */ /* 0x000fe2000fffe0ff */
[----:B------:R-:W-:Y:S11]  /*5990*/  VOTEU.ALL UP0, P1 ;  /* 0x0000000000ff7886 */ /* 0x000ff60000800000 */
        /* <DEDUP_REMOVED lines=8> */
.L_x_222:
[----:B------:R-:W-:Y:S01]  /*5a20*/  @!P1 R2UR UR6, R6 ;  /* 0x00000000060692ca */ /* 0x000fe200000e0000 */
[----:B------:R-:W-:Y:S01]  /*5a30*/  VOTEU.ALL UP0, P1 ;  /* 0x0000000000ff7886 */ /* 0x000fe20000800000 */
[----:B------:R-:W-:Y:S01]  /*5a40*/  @!P1 R2UR UR5, R0 ;  /* 0x00000000000592ca */ /* 0x000fe200000e0000 */
[----:B------:R-:W-:Y:S01]  /*5a50*/  UMOV UR34, UR42 ;  /* 0x0000002a00227c82 */ /* 0x000fe20008000000 */
[----:B------:R-:W-:Y:S01]  /*5a60*/  UMOV UR36, UR44 ;  /* 0x0000002c00247c82 */ /* 0x000fe20008000000 */
[----:B------:R-:W-:Y:S01]  /*5a70*/  @!P1 IMAD.MOV.U32 R0, RZ, RZ, 0x2000 ;  /* 0x00002000ff009424 */ /* 0x000fe200078e00ff */
[----:B------:R-:W-:Y:S01]  /*5a80*/  @!UP0 UIADD3 UR35, UPT, UPT, UR59, 0x40, URZ ;  /* 0x000000403b238890 */ /* 0x000fe2000fffe0ff */
[----:B-1----:R-:W-:Y:S01]  /*5a90*/  SHF.L.U32 R9, RZ, 0x1f, RZ ;  /* 0x0000001fff097819 */ /* 0x002fe200000006ff */
[----:B------:R-:W-:Y:S01]  /*5aa0*/  @!UP0 UIADD3 UR32, UPT, UPT, UR21, 0x6200, URZ ;  /* 0x0000620015208890 */ /* 0x000fe2000fffe0ff */
[----:B------:R-:W-:Y:S01]  /*5ab0*/  @!P1 IADD3 R8, P0, PT, R16, 0x980, RZ ;  /* 0x0000098010089810 */ /* 0x000fe20007f1e0ff */
[----:B------:R-:W-:Y:S02]  /*5ac0*/  @!UP0 UIADD3 UR10, UPT, UPT, UR4, 0xc0, URZ ;  /* 0x000000c0040a8890 */ /* 0x000fe4000fffe0ff */
[----:B------:R-:W-:Y:S01]  /*5ad0*/  @!UP0 UIADD3 UR8, UPT, UPT, UR21, 0x7200, URZ ;  /* 0x0000720015088890 */ /* 0x000fe2000fffe0ff */
[----:B------:R-:W-:Y:S01]  /*5ae0*/  IMAD.U32 R18, RZ, RZ, UR6 ;  /* 0x00000006ff127e24 */ /* 0x000fe2000f8e00ff */
[----:B------:R-:W-:Y:S01]  /*5af0*/  VOTEU.ALL UP0, P1 ;  /* 0x0000000000ff7886 */ /* 0x000fe20000800000 */
[----:B------:R-:W-:Y:S01]  /*5b00*/  IMAD.U32 R19, RZ, RZ, UR5 ;  /* 0x00000005ff137e24 */ /* 0x000fe2000f8e00ff */
[----:B------:R-:W-:Y:S01]  /*5b10*/  UMOV UR4, 0x0 ;  /* 0x0000000000047882 */ /* 0x000fe20000000000 */
[----:B------:R-:W-:Y:S01]  /*5b20*/  UMOV UR5, 0x10000000 ;  /* 0x1000000000057882 */ /* 0x000fe20000000000 */
[----:B------:R-:W-:Y:S01]  /*5b30*/  @!P1 R2UR UR6, R18 ;  /* 0x00000000120692ca */ /* 0x000fe200000e0000 */
[----:B------:R-:W-:Y:S01]  /*5b40*/  UMOV UR9, UR33 ;  /* 0x0000002100097c82 */ /* 0x000fe20008000000 */
[----:B------:R-:W-:Y:S01]  /*5b50*/  @!P1 R2UR UR7, R19 ;  /* 0x00000000130792ca */ /* 0x000fe200000e0000 */
[----:B------:R-:W-:Y:S01]  /*5b60*/  UMOV UR12, UR44 ;  /* 0x0000002c000c7c82 */ /* 0x000fe20008000000 */
[----:B------:R-:W-:Y:S01]  /*5b70*/  UMOV UR11, UR35 ;  /* 0x00000023000b7c82 */ /* 0x000fe20008000000 */
[----:B------:R-:W-:Y:S10]  /*5b80*/  @!P1 IMAD.X R6, RZ, RZ, R17, P0 ;  /* 0x000000ffff069224 */ /* 0x000ff400000e0611 */
[----:B------:R-:W-:Y:S01]  /*5b90*/  @!UP0 UTMALDG.3D [UR32], [UR6], desc[UR4] ;  /* 0x00000420060085b4 */ /* 0x000fe20008011000 */
[----:B------:R-:W-:Y:S05]  /*5ba0*/  VOTEU.ALL UP0, P1 ;  /* 0x0000000000ff7886 */ /* 0x000fea0000800000 */
[----:B------:R1:W-:Y:S01]  /*5bb0*/  @!UP0 UTMALDG.3D [UR8], [UR6], desc[UR4] ;  /* 0x00000408060085b4 */ /* 0x0003e20008011000 */
[----:B------:R2:W-:Y:S01]  /*5bc0*/  @!P1 SYNCS.ARRIVE.TRANS64.RED.A0TR RZ, [UR21+0x48], R0 ;  /* 0x00004800ffff99a7 */ /* 0x0005e20008300415 */
[----:B------:R-:W-:Y:S01]  /*5bd0*/  SYNCS.ARRIVE.TRANS64.RED.A1T0 RZ, [UR37], RZ ;  /* 0x000000ffffff79a7 */ /* 0x000fe20008100425 */
[----:B------:R-:W3:Y:S01]  /*5be0*/  SYNCS.PHASECHK.TRANS64.TRYWAIT P2, [UR21+0x50], R9 ;  /* 0x00005009ff0075a7 */ /* 0x000ee20008041115 */
[----:B-1----:R-:W-:Y:S01]  /*5bf0*/  UIADD3 UR4, UPT, UPT, UR17, UR16, URZ ;  /* 0x0000001011047290 */ /* 0x002fe2000fffe0ff */
[----:B--23--:R-:W-:Y:S11]  /*5c00*/  @!P2 BRA `(.L_x_88) ;  /* 0x000000d8002ca947 */ /* 0x00cff60003800000 */
.L_x_224:
[----:B------:R-:W-:Y:S01]  /*5c10*/  @!P1 R2UR UR6, R8 ;  /* 0x00000000080692ca */ /* 0x000fe200000e0000 */
[----:B------:R-:W-:Y:S01]  /*5c20*/  VOTEU.ALL UP0, P1 ;  /* 0x0000000000ff7886 */ /* 0x000fe20000800000 */
[----:B------:R-:W-:Y:S01]  /*5c30*/  @!P1 R2UR UR5, R6 ;  /* 0x00000000060592ca */ /* 0x000fe200000e0000 */
[----:B------:R-:W-:Y:S01]  /*5c40*/  UIADD3 UR26, UPT, UPT, UR4, 0x20, URZ ;  /* 0x00000020041a7890 */ /* 0x000fe2000fffe0ff */
[----:B-1----:R-:W-:Y:S01]  /*5c50*/  @!P1 IMAD.MOV.U32 R0, RZ, RZ, 0x2000 ;  /* 0x00002000ff009424 */ /* 0x002fe200078e00ff */
[----:B------:R-:W-:Y:S01]  /*5c60*/  UMOV UR30, 0x0 ;  /* 0x00000000001e7882 */ /* 0x000fe20000000000 */
[----:B------:R-:W-:Y:S01]  /*5c70*/  @!UP0 UIADD3 UR24, UPT, UPT, UR21, 0x200, URZ ;  /* 0x0000020015188890 */ /* 0x000fe2000fffe0ff */
[----:B------:R-:W-:Y:S01]  /*5c80*/  @!P1 IADD3 R8, P0, PT, R16, 0x980, RZ ;  /* 0x0000098010089810 */ /* 0x000fe20007f1e0ff */
[----:B------:R-:W-:Y:S02]  /*5c90*/  @!UP0 UIADD3 UR10, UPT, UPT, UR4, 0xa0, URZ ;  /* 0x000000a0040a8890 */ /* 0x000fe4000fffe0ff */
[----:B------:R-:W-:Y:S01]  /*5ca0*/  @!UP0 UIADD3 UR8, UPT, UPT, UR21, 0x1200, URZ ;  /* 0x0000120015088890 */ /* 0x000fe2000fffe0ff */
[----:B------:R-:W-:Y:S02]  /*5cb0*/  VOTEU.ALL UP0, P1 ;  /* 0x0000000000ff7886 */ /* 0x000fe40000800000 */
[----:B------:R-:W-:Y:S01]  /*5cc0*/  IMAD.U32 R18, RZ, RZ, UR6 ;  /* 0x00000006ff127e24 */ /* 0x000fe2000f8e00ff */
[----:B------:R-:W-:Y:S01]  /*5cd0*/  UMOV UR31, 0x10000000 ;  /* 0x10000000001f7882 */ /* 0x000fe20000000000 */
[----:B------:R-:W-:Y:S01]  /*5ce0*/  IMAD.U32 R19, RZ, RZ, UR5 ;  /* 0x00000005ff137e24 */ /* 0x000fe2000f8e00ff */
[----:B------:R-:W-:Y:S01]  /*5cf0*/  UMOV UR25, UR57 ;  /* 0x0000003900197c82 */ /* 0x000fe20008000000 */
[----:B------:R-:W-:Y:S01]  /*5d00*/  UMOV UR27, UR59 ;  /* 0x0000003b001b7c82 */ /* 0x000fe20008000000 */
[----:B------:R-:W-:Y:S01]  /*5d10*/  @!P1 R2UR UR6, R18 ;  /* 0x00000000120692ca */ /* 0x000fe200000e0000 */
[----:B------:R-:W-:Y:S01]  /*5d20*/  UMOV UR28, UR44 ;  /* 0x0000002c001c7c82 */ /* 0x000fe20008000000 */
[----:B------:R-:W-:Y:S01]  /*5d30*/  @!P1 R2UR UR7, R19 ;  /* 0x00000000130792ca */ /* 0x000fe200000e0000 */
[----:B------:R-:W-:Y:S01]  /*5d40*/  UMOV UR9, UR57 ;  /* 0x0000003900097c82 */ /* 0x000fe20008000000 */
[----:B------:R-:W-:Y:S01]  /*5d50*/  UMOV UR11, UR59 ;  /* 0x0000003b000b7c82 */ /* 0x000fe20008000000 */
[----:B------:R-:W-:Y:S01]  /*5d60*/  UMOV UR12, UR44 ;  /* 0x0000002c000c7c82 */ /* 0x000fe20008000000 */
[----:B------:R-:W-:Y:S09]  /*5d70*/  @!P1 IMAD.X R6, RZ, RZ, R17, P0 ;  /* 0x000000ffff069224 */ /* 0x000ff200000e0611 */
[----:B------:R1:W-:Y:S01]  /*5d80*/  @!UP0 UTMALDG.3D [UR24], [UR6], desc[UR30] ;  /* 0x00001e18060085b4 */ /* 0x0003e20008011000 */
[----:B------:R-:W-:Y:S05]  /*5d90*/  VOTEU.ALL UP0, P1 ;  /* 0x0000000000ff7886 */ /* 0x000fea0000800000 */
[----:B------:R1:W-:Y:S01]  /*5da0*/  @!UP0 UTMALDG.3D [UR8], [UR6], desc[UR30] ;  /* 0x00001e08060085b4 */ /* 0x0003e20008011000 */
[----:B------:R1:W-:Y:S01]  /*5db0*/  @!P1 SYNCS.ARRIVE.TRANS64.RED.A0TR RZ, [UR21+0x30], R0 ;  /* 0x00003000ffff99a7 */ /* 0x0003e20008300415 */
[----:B------:R-:W-:Y:S01]  /*5dc0*/  SYNCS.ARRIVE.TRANS64.RED.A1T0 RZ, [UR46], RZ ;  /* 0x000000ffffff79a7 */ /* 0x000fe2000810042e */
[----:B------:R-:W2:Y:S02]  /*5dd0*/  SYNCS.PHASECHK.TRANS64.TRYWAIT P2, [UR21+0x58], R9 ;  /* 0x00005809ff0075a7 */ /* 0x000ea40008041115 */
[----:B-12---:R-:W-:Y:S05]  /*5de0*/  @!P2 BRA `(.L_x_89) ;  /* 0x000000d400cca947 */ /* 0x006fea0003800000 */
.L_x_226:
[----:B------:R-:W-:Y:S01]  /*5df0*/  @!P1 R2UR UR6, R8 ;  /* 0x00000000080692ca */ /* 0x000fe200000e0000 */
[----:B------:R-:W-:Y:S01]  /*5e00*/  VOTEU.ALL UP0, P1 ;  /* 0x0000000000ff7886 */ /* 0x000fe20000800000 */
[----:B------:R-:W-:Y:S01]  /*5e10*/  @!P1 R2UR UR5, R6 ;  /* 0x00000000060592ca */ /* 0x000fe200000e0000 */
[----:B------:R-:W-:Y:S01]  /*5e20*/  UMOV UR30, 0x0 ;  /* 0x00000000001e7882 */ /* 0x000fe20000000000 */
[----:B------:R-:W-:Y:S01]  /*5e30*/  UMOV UR31, 0x10000000 ;  /* 0x10000000001f7882 */ /* 0x000fe20000000000 */
[----:B------:R-:W-:Y:S01]  /*5e40*/  UMOV UR25, UR49 ;  /* 0x0000003100197c82 */ /* 0x000fe20008000000 */
[----:B------:R-:W-:Y:S01]  /*5e50*/  @!UP0 UIADD3 UR27, UPT, UPT, UR59, 0x40, URZ ;  /* 0x000000403b1b8890 */ /* 0x000fe2000fffe0ff */
[----:B-1----:R-:W-:Y:S01]  /*5e60*/  @!P1 IMAD.MOV.U32 R0, RZ, RZ, 0x2000 ;  /* 0x00002000ff009424 */ /* 0x002fe200078e00ff */
[----:B------:R-:W-:Y:S01]  /*5e70*/  @!UP0 UIADD3 UR24, UPT, UPT, UR21, 0x2200, URZ ;  /* 0x0000220015188890 */ /* 0x000fe2000fffe0ff */
[----:B------:R-:W-:Y:S01]  /*5e80*/  @!P1 IADD3 R8, P0, PT, R16, 0x980, RZ ;  /* 0x0000098010089810 */ /* 0x000fe20007f1e0ff */
[----:B------:R-:W-:Y:S02]  /*5e90*/  @!UP0 UIADD3 UR10, UPT, UPT, UR4, 0xa0, URZ ;  /* 0x000000a0040a8890 */ /* 0x000fe4000fffe0ff */
[----:B------:R-:W-:Y:S01]  /*5ea0*/  @!UP0 UIADD3 UR8, UPT, UPT, UR21, 0x3200, URZ ;  /* 0x0000320015088890 */ /* 0x000fe2000fffe0ff */
[----:B------:R-:W-:Y:S01]  /*5eb0*/  IMAD.U32 R18, RZ, RZ, UR6 ;  /* 0x00000006ff127e24 */ /* 0x000fe2000f8e00ff */
[----:B------:R-:W-:Y:S01]  /*5ec0*/  VOTEU.ALL UP0, P1 ;  /* 0x0000000000ff7886 */ /* 0x000fe20000800000 */
[----:B------:R-:W-:Y:S01]  /*5ed0*/  IMAD.U32 R19, RZ, RZ, UR5 ;  /* 0x00000005ff137e24 */ /* 0x000fe2000f8e00ff */
[----:B------:R-:W-:Y:S01]  /*5ee0*/  UMOV UR28, UR44 ;  /* 0x0000002c001c7c82 */ /* 0x000fe20008000000 */
[----:B------:R-:W-:Y:S01]  /*5ef0*/  UMOV UR9, UR49 ;  /* 0x0000003100097c82 */ /* 0x000fe20008000000 */
[----:B------:R-:W-:Y:S01]  /*5f00*/  @!P1 R2UR UR6, R18 ;  /* 0x00000000120692ca */ /* 0x000fe200000e0000 */
[----:B------:R-:W-:Y:S01]  /*5f10*/  UMOV UR12, UR44 ;  /* 0x0000002c000c7c82 */ /* 0x000fe20008000000 */
[----:B------:R-:W-:Y:S01]  /*5f20*/  @!P1 R2UR UR7, R19 ;  /* 0x00000000130792ca */ /* 0x000fe200000e0000 */
[----:B------:R-:W-:Y:S01]  /*5f30*/  UMOV UR11, UR27 ;  /* 0x0000001b000b7c82 */ /* 0x000fe20008000000 */
[----:B------:R-:W-:Y:S11]  /*5f40*/  @!P1 IMAD.X R6, RZ, RZ, R17, P0 ;  /* 0x000000ffff069224 */ /* 0x000ff600000e0611 */
[----:B------:R1:W-:Y:S01]  /*5f50*/  @!UP0 UTMALDG.3D [UR24], [UR6], desc[UR30] ;  /* 0x00001e18060085b4 */ /* 0x0003e20008011000 */
[----:B------:R-:W-:Y:S05]  /*5f60*/  VOTEU.ALL UP0, P1 ;  /* 0x0000000000ff7886 */ /* 0x000fea0000800000 */
[----:B------:R1:W-:Y:S01]  /*5f70*/  @!UP0 UTMALDG.3D [UR8], [UR6], desc[UR30] ;  /* 0x00001e08060085b4 */ /* 0x0003e20008011000 */
[----:B------:R1:W-:Y:S01]  /*5f80*/  @!P1 SYNCS.ARRIVE.TRANS64.RED.A0TR RZ, [UR21+0x38], R0 ;  /* 0x00003800ffff99a7 */ /* 0x0003e20008300415 */
[----:B------:R-:W-:Y:S11]  /*5f90*/  UISETP.NE.AND UP0, UPT, UR19, URZ, UPT ;  /* 0x000000ff1300728c */ /* 0x000ff6000bf05270 */
[----:B------:R-:W-:Y:S01]  /*5fa0*/  @!UP0 UIADD3 UR18, UPT, UPT, UR17, URZ, URZ ;  /* 0x000000ff11128290 */ /* 0x000fe2000fffe0ff */
[----:B------:R-:W-:Y:S01]  /*5fb0*/  SYNCS.ARRIVE.TRANS64.RED.A1T0 RZ, [UR45], RZ ;  /* 0x000000ffffff79a7 */ /* 0x000fe2000810042d */
[----:B------:R-:W2:Y:S02]  /*5fc0*/  SYNCS.PHASECHK.TRANS64.TRYWAIT P2, [UR21+0x60], R9 ;  /* 0x00006009ff0075a7 */ /* 0x000ea40008041115 */
[----:B-12---:R-:W-:Y:S08]  /*5fd0*/  @!P2 BRA `(.L_x_90) ;  /* 0x000000d40068a947 */ /* 0x006ff00003800000 */
.L_x_228:
        /* <DEDUP_REMOVED lines=9> */
[----:B------:R-:W-:Y:S01]  /*6070*/  VIADD R14, R14, 0x1 ;  /* 0x000000010e0e7836 */ /* 0x000fe20000000000 */
[----:B------:R-:W-:Y:S01]  /*6080*/  @!UP0 UIADD3 UR8, UPT, UPT, UR21, 0x5200, URZ ;  /* 0x0000520015088890 */ /* 0x000fe2000fffe0ff */
[----:B------:R-:W-:Y:S02]  /*6090*/  VOTEU.ALL UP0, P1 ;  /* 0x0000000000ff7886 */ /* 0x000fe40000800000 */
[----:B------:R-:W-:Y:S01]  /*60a0*/  IMAD.U32 R18, RZ, RZ, UR5 ;  /* 0x00000005ff127e24 */ /* 0x000fe2000f8e00ff */
[----:B------:R-:W-:Y:S01]  /*60b0*/  UMOV UR19, UR59 ;  /* 0x0000003b00137c82 */ /* 0x000fe20008000000 */
[----:B------:R-:W-:Y:S01]  /*60c0*/  IMAD.U32 R19, RZ, RZ, UR4 ;  /* 0x00000004ff137e24 */ /* 0x000fe2000f8e00ff */
        /* <DEDUP_REMOVED lines=12> */
[----:B------:R-:W2:Y:S02]  /*6190*/  SYNCS.PHASECHK.TRANS64.TRYWAIT P0, [UR21+0x68], R9 ;  /* 0x00006809ff0075a7 */ /* 0x000ea40008001115 */
[----:B-12---:R-:W-:Y:S05]  /*61a0*/  @!P0 BRA `(.L_x_91) ;  /* 0x000000d4000c8947 */ /* 0x006fea0003800000 */
.L_x_230:
[----:B------:R-:W-:Y:S01]  /*61b0*/  UIADD3 UR29, UPT, UPT, UR29, 0x1, URZ ;  /* 0x000000011d1d7890 */ /* 0x000fe2000fffe0ff */
[----:B------:R-:W-:Y:S01]  /*61c0*/  @!P1 IADD3 R6, P0, PT, R16, 0x980, RZ ;  /* 0x0000098010069810 */ /* 0x000fe20007f1e0ff */
[----:B------:R-:W-:Y:S01]  /*61d0*/  UPLOP3.LUT UP1, UPT, UPT, UPT, UPT, 0x80, 0x8 ;  /* 0x000000000008789c */ /* 0x000fe20003f2f070 */
[----:B------:R-:W-:Y:S01]  /*61e0*/  R2UR UR25, R182 ;  /* 0x00000000b61972ca */ /* 0x000fe200000e0000 */
[----:B------:R-:W-:Y:S01]  /*61f0*/  VOTEU.ALL UP0, P1 ;  /* 0x0000000000ff7886 */ /* 0x000fe20000800000 */
[----:B------:R-:W-:Y:S01]  /*6200*/  @!P1 R2UR UR5, R6 ;  /* 0x00000000060592ca */ /* 0x000fe200000e0000 */
[----:B-1----:R-:W-:Y:S01]  /*6210*/  @!P1 IMAD.X R0, RZ, RZ, R17, P0 ;  /* 0x000000ffff009224 */ /* 0x002fe200000e0611 */
[----:B------:R-:W-:Y:S01]  /*6220*/  UMOV UR6, 0x0 ;  /* 0x0000000000067882 */ /* 0x000fe20000000000 */
[----:B------:R-:W-:Y:S01]  /*6230*/  UMOV UR7, 0x10000000 ;  /* 0x1000000000077882 */ /* 0x000fe20000000000 */
[----:B------:R-:W-:Y:S01]  /*6240*/  @!UP0 UIADD3 UR19, UPT, UPT, UR59, 0x40, URZ ;  /* 0x000000403b138890 */ /* 0x000fe2000fffe0ff */
[----:B------:R-:W-:Y:S01]  /*6250*/  R2UR UR24, R183 ;  /* 0x00000000b71872ca */ /* 0x000fe200000e0000 */
[----:B------:R-:W-:Y:S01]  /*6260*/  @!UP0 UIADD3 UR16, UPT, UPT, UR21, 0x6200, URZ ;  /* 0x0000620015108890 */ /* 0x000fe2000fffe0ff */
[----:B------:R-:W-:Y:S01]  /*6270*/  @!P1 R2UR UR4, R0 ;  /* 0x00000000000492ca */ /* 0x000fe200000e0000 */
[----:B------:R-:W-:Y:S01]  /*6280*/  @!UP0 UIADD3 UR10, UPT, UPT, UR18, 0x80, URZ ;  /* 0x00000080120a8890 */ /* 0x000fe2000fffe0ff */
[----:B------:R-:W-:Y:S01]  /*6290*/  ISETP.NE.AND P0, PT, R14, 0x2, PT ;  /* 0x000000020e00780c */ /* 0x000fe20003f05270 */
[----:B------:R-:W-:Y:S01]  /*62a0*/  @!UP0 UIADD3 UR8, UPT, UPT, UR21, 0x7200, URZ ;  /* 0x0000720015088890 */ /* 0x000fe2000fffe0ff */
[----:B------:R-:W-:Y:S02]  /*62b0*/  VOTEU.ALL UP0, P1 ;  /* 0x0000000000ff7886 */ /* 0x000fe40000800000 */
[----:B------:R-:W-:Y:S01]  /*62c0*/  IMAD.U32 R8, RZ, RZ, UR5 ;  /* 0x00000005ff087e24 */ /* 0x000fe2000f8e00ff */
[----:B------:R-:W-:Y:S01]  /*62d0*/  UMOV UR17, UR33 ;  /* 0x0000002100117c82 */ /* 0x000fe20008000000 */
[----:B------:R-:W-:Y:S01]  /*62e0*/  UMOV UR20, UR44 ;  /* 0x0000002c00147c82 */ /* 0x000fe20008000000 */
[----:B------:R-:W-:Y:S01]  /*62f0*/  UMOV UR9, UR33 ;  /* 0x0000002100097c82 */ /* 0x000fe20008000000 */
[----:B------:R-:W-:Y:S01]  /*6300*/  UMOV UR12, UR44 ;  /* 0x0000002c000c7c82 */ /* 0x000fe20008000000 */
[----:B------:R-:W-:Y:S01]  /*6310*/  UMOV UR11, UR19 ;  /* 0x00000013000b7c82 */ /* 0x000fe20008000000 */
[----:B------:R-:W-:Y:S01]  /*6320*/  SEL R0, RZ, 0x1, P0 ;  /* 0x00000001ff007807 */ /* 0x000fe20000000000 */
[----:B------:R-:W-:Y:S01]  /*6330*/  IMAD.U32 R9, RZ, RZ, UR4 ;  /* 0x00000004ff097e24 */ /* 0x000fe2000f8e00ff */
[----:B------:R-:W-:Y:S01]  /*6340*/  @!P1 R2UR UR4, R8 ;  /* 0x00000000080492ca */ /* 0x000fe200000e0000 */
[----:B------:R-:W-:Y:S01]  /*6350*/  UMOV UR44, UR47 ;  /* 0x0000002f002c7c82 */ /* 0x000fe20008000000 */
[----:B------:R-:W-:Y:S02]  /*6360*/  LOP3.LUT R13, R13, R0, RZ, 0x3c, !PT ;  /* 0x000000000d0d7212 */ /* 0x000fe400078e3cff */
[----:B------:R-:W-:Y:S02]  /*6370*/  @!P1 R2UR UR5, R9 ;  /* 0x00000000090592ca */ /* 0x000fe400000e0000 */
[----:B------:R-:W-:Y:S11]  /*6380*/  SEL R14, R14, RZ, P0 ;  /* 0x000000ff0e0e7207 */ /* 0x000ff60000000000 */
[----:B------:R1:W-:Y:S01]  /*6390*/  @!UP0 UTMALDG.3D [UR16], [UR4], desc[UR6] ;  /* 0x00000610040085b4 */ /* 0x0003e20008011000 */
[----:B------:R-:W-:Y:S05]  /*63a0*/  VOTEU.ALL UP0, P1 ;  /* 0x0000000000ff7886 */ /* 0x000fea0000800000 */
[----:B------:R2:W-:Y:S01]  /*63b0*/  @!UP0 UTMALDG.3D [UR8], [UR4], desc[UR6] ;  /* 0x00000608040085b4 */ /* 0x0005e20008011000 */
[----:B------:R2:W-:Y:S01]  /*63c0*/  @!P1 SYNCS.ARRIVE.TRANS64.RED.A0TR RZ, [UR21+0x48], R7 ;  /* 0x00004807ffff99a7 */ /* 0x0005e20008300415 */
[----:B------:R-:W-:Y:S01]  /*63d0*/  SYNCS.ARRIVE.TRANS64.RED.A1T0 RZ, [UR37], RZ ;  /* 0x000000ffffff79a7 */ /* 0x000fe20008100425 */
[----:B-1----:R-:W-:Y:S02]  /*63e0*/  UIADD3 UR20, UPT, UPT, UR13, UR25, URZ ;  /* 0x000000190d147290 */ /* 0x002fe4000fffe0ff */
[----:B------:R-:W-:Y:S01]  /*63f0*/  UIADD3 UR19, UPT, UPT, UR14, UR24, URZ ;  /* 0x000000180e137290 */ /* 0x000fe2000fffe0ff */
[----:B------:R-:W-:Y:S11]  /*6400*/  BRA.U UP2, `(.L_x_92) ;  /* 0xffffffe902107547 */ /* 0x000ff6000b83ffff */
[----:B------:R-:W1:Y:S02]  /*6410*/  SYNCS.PHASECHK.TRANS64.TRYWAIT P0, [UR21+0x50], R10 ;  /* 0x0000500aff0075a7 */ /* 0x000e640008001115 */
[----:B-1----:R-:W-:Y:S05]  /*6420*/  @!P0 BRA `(.L_x_93) ;  /* 0x000000d000848947 */ /* 0x002fea0003800000 */
.L_x_232:
[----:B------:R-:W3:Y:S02]  /*6430*/  SYNCS.PHASECHK.TRANS64.TRYWAIT P0, [UR21+0x58], R10 ;  /* 0x0000580aff0075a7 */ /* 0x000ee40008001115 */
[----:B---3--:R-:W-:Y:S05]  /*6440*/  @!P0 BRA `(.L_x_94) ;  /* 0x000000d000948947 */ /* 0x008fea0003800000 */
.L_x_234:
[----:B------:R-:W3:Y:S01]  /*6450*/  SYNCS.PHASECHK.TRANS64.TRYWAIT P0, [UR21+0x60], R10 ;  /* 0x0000600aff0075a7 */ /* 0x000ee20008001115 */
[----:B------:R-:W-:Y:S01]  /*6460*/  HFMA2 R0, -RZ, RZ, 0, 5.9604644775390625e-08 ;  /* 0x00000001ff007431 */ /* 0x000fe200000001ff */
[----:B---3--:R-:W-:Y:S06]  /*6470*/  @!P0 BRA `(.L_x_95) ;  /* 0x000000d000a08947 */ /* 0x008fec0003800000 */
.L_x_236:
[----:B------:R-:W-:Y:S02]  /*6480*/  MOV R2, UR21 ;  /* 0x0000001500027c02 */ /* 0x000fe40008000f00 */
[----:B-1----:R-:W-:-:S07]  /*6490*/  SHF.L.U32 R3, R0, 0x1f, RZ ;  /* 0x0000001f00037819 */ /* 0x002fce00000006ff */
.L_x_96:
[----:B-1----:R1:W3:Y:S02]  /*64a0*/  SYNCS.PHASECHK.TRANS64.TRYWAIT P0, [R2+URZ+0x68], R3 ;  /* 0x00006803020075a7 */ /* 0x0022e400080011ff */
[----:B---3--:R-:W-:Y:S05]  /*64b0*/  @!P0 NANOSLEEP.SYNCS 0x989680 ;  /* 0x009896800000895d */ /* 0x008fea0003900000 */
[----:B------:R-:W3:Y:S02]  /*64c0*/  @!P0 SYNCS.PHASECHK.TRANS64 P0, [R2+URZ+0x68], R3 ;  /* 0x00006803020085a7 */ /* 0x000ee400080010ff */
[----:B--23--:R-:W-:Y:S05]  /*64d0*/  @P0 EXIT ;  /* 0x000000000000094d */ /* 0x00cfea0003800000 */
[----:B------:R-:W-:Y:S05]  /*64e0*/  BRA `(.L_x_96) ;  /* 0xfffffffc00ec7947 */ /* 0x000fea000383ffff */
.L_x_77:
[----:B------:R-:W-:-:S06]  /*64f0*/  UISETP.GE.AND UP0, UPT, UR21, 0x4, UPT ;  /* 0x000000041500788c */ /* 0x000fcc000bf06270 */
[----:B------:R-:W-:-:S13]  /*6500*/  PLOP3.LUT P0, PT, PT, PT, UP0, 0x80, 0x8 ;  /* 0x000000000008781c */ /* 0x000fda0003f0f008 */
[----:B------:R-:W-:Y:S05]  /*6510*/  @!P0 EXIT ;  /* 0x000000000000894d */ /* 0x000fea0003800000 */
[----:B------:R-:W1:Y:S08]  /*6520*/  S2UR UR4, SR_CgaCtaId ;  /* 0x00000000000479c3 */ /* 0x000e700000008800 */
[----:B------:R-:W-:Y:S01]  /*6530*/  BAR.SYNC.DEFER_BLOCKING 0x6, 0xa0 ;  /* 0x0182800000007b1d */ /* 0x000fe20000010000 */
[C---:B------:R-:W-:Y:S01]  /*6540*/  IMAD.SHL.U32 R5, R187.reuse, 0x20, RZ ;  /* 0x00000020bb057824 */ /* 0x040fe200078e00ff */
[----:B------:R-:W-:Y:S01]  /*6550*/  LOP3.LUT R188, R187, 0x2, RZ, 0xc0, !PT ;  /* 0x00000002bbbc7812 */ /* 0x000fe200078ec0ff */
[----:B------:R-:W-:-:S02]  /*6560*/  IMAD.SHL.U32 R191, R181, 0x400, RZ ;  /* 0x00000400b5bf7824 */ /* 0x000fc400078e00ff */
[----:B------:R-:W-:Y:S02]  /*6570*/  HFMA2 R189, -RZ, RZ, 0, 0 ;  /* 0x00000000ffbd7431 */ /* 0x000fe400000001ff */
[----:B------:R-:W-:Y:S01]  /*6580*/  IMAD.SHL.U32 R2, R187, 0x4, RZ ;  /* 0x00000004bb027824 */ /* 0x000fe200078e00ff */
[----:B------:R-:W-:Y:S01]  /*6590*/  UMOV UR45, 0x400 ;  /* 0x00000400002d7882 */ /* 0x000fe20000000000 */
[----:B------:R-:W2:Y:S01]  /*65a0*/  LDC.64 R176, c[0x0][0xc88] ;  /* 0x00032200ffb07b82 */ /* 0x000ea20000000a00 */
[----:B------:R-:W-:Y:S01]  /*65b0*/  LOP3.LUT R6, R5, 0x320, RZ, 0xc0, !PT ;  /* 0x0000032005067812 */ /* 0x000fe200078ec0ff */
[----:B------:R-:W-:Y:S01]  /*65c0*/  IMAD.U32 R4, R187, 0x10000, RZ ;  /* 0x00010000bb047824 */ /* 0x000fe200078e00ff */
[----:B------:R-:W-:Y:S01]  /*65d0*/  LOP3.LUT R5, R5, 0xc0, RZ, 0xc0, !PT ;  /* 0x000000c005057812 */ /* 0x000fe200078ec0ff */
[----:B------:R-:W-:Y:S01]  /*65e0*/  IMAD.MOV.U32 R186, RZ, RZ, RZ ;  /* 0x000000ffffba7224 */ /* 0x000fe200078e00ff */
[----:B------:R-:W-:Y:S01]  /*65f0*/  LOP3.LUT R191, R6, 0x400, R191, 0xf8, !PT ;  /* 0x0000040006bf7812 */ /* 0x000fe200078ef8bf */
[----:B------:R-:W-:Y:S01]  /*6600*/  IMAD.MOV R188, RZ, RZ, -R188 ;  /* 0x000000ffffbc7224 */ /* 0x000fe200078e0abc */
[----:B------:R-:W-:Y:S01]  /*6610*/  LOP3.LUT R6, R5, 0x18, R2, 0xf8, !PT ;  /* 0x0000001805067812 */ /* 0x000fe200078ef802 */
[----:B------:R-:W3:Y:S01]  /*6620*/  LDC.64 R178, c[0x0][0xc90] ;  /* 0x00032400ffb27b82 */ /* 0x000ee20000000a00 */
[----:B------:R-:W-:Y:S01]  /*6630*/  LOP3.LUT R187, R187, 0x4, RZ, 0xc0, !PT ;  /* 0x00000004bbbb7812 */ /* 0x000fe200078ec0ff */
[----:B------:R-:W4:Y:S01]  /*6640*/  LDCU UR63, c[0x0][0x370] ;  /* 0x00006e00ff3f77ac */ /* 0x000f220008000800 */
[----:B------:R-:W-:-:S02]  /*6650*/  LOP3.LUT R2, R4, 0x200000, RZ, 0xc0, !PT ;  /* 0x0020000004027812 */ /* 0x000fc400078ec0ff */
[----:B------:R-:W-:Y:S01]  /*6660*/  LOP3.LUT R191, R191, R6, RZ, 0xfc, !PT ;  /* 0x00000006bfbf7212 */ /* 0x000fe200078efcff */
[----:B------:R-:W2:Y:S01]  /*6670*/  LDCU.64 UR54, c[0x0][0x348] ;  /* 0x00006900ff3677ac */ /* 0x000ea20008000a00 */
[----:B------:R-:W-:Y:S01]  /*6680*/  IADD3 R190, PT, PT, -R187, 0x2, RZ ;  /* 0x00000002bbbe7810 */ /* 0x000fe20007ffe1ff */
[----:B------:R-:W2:Y:S01]  /*6690*/  LDC.64 R174, c[0x0][0xcb0] ;  /* 0x00032c00ffae7b82 */ /* 0x000ea20000000a00 */
[----:B------:R-:W-:Y:S01]  /*66a0*/  LOP3.LUT R192, R181, 0x3, RZ, 0xc0, !PT ;  /* 0x00000003b5c07812 */ /* 0x000fe200078ec0ff */
[----:B-1----:R-:W-:Y:S01]  /*66b0*/  ULEA UR45, UR4, UR45, 0x18 ;  /* 0x0000002d042d7291 */ /* 0x002fe2000f8ec0ff */
[----:B------:R-:W-:Y:S01]  /*66c0*/  IMAD.MOV R187, RZ, RZ, -R187 ;  /* 0x000000ffffbb7224 */ /* 0x000fe200078e0abb */
[----:B------:R-:W-:Y:S01]  /*66d0*/  SHF.L.U32 R190, R190, 0x4, RZ ;  /* 0x00000004bebe7819 */ /* 0x000fe200000006ff */
[----:B------:R-:W1:Y:S03]  /*66e0*/  LDCU UR42, c[0x0][0xf0c] ;  /* 0x0001e180ff2a77ac */ /* 0x000e660008000800 */
[----:B------:R-:W1:Y:S01]  /*66f0*/  LDC.64 R172, c[0x0][0xca8] ;  /* 0x00032a00ffac7b82 */ /* 0x000e620000000a00 */
[----:B------:R-:W-:-:S02]  /*6700*/  UIADD3 UR4, UPT, UPT, UR45, 0x200, URZ ;  /* 0x000002002d047890 */ /* 0x000fc4000fffe0ff */
[----:B------:R-:W4:Y:S01]  /*6710*/  LDS R3, [UR45+0x100] ;  /* 0x0001002dff037984 */ /* 0x000f220008000800 */
[----:B------:R-:W1:Y:S03]  /*6720*/  LDCU UR38, c[0x0][0xf30] ;  /* 0x0001e600ff2677ac */ /* 0x000e660008000800 */
[----:B------:R-:W-:Y:S01]  /*6730*/  IMAD.U32 R184, RZ, RZ, UR4 ;  /* 0x00000004ffb87e24 */ /* 0x000fe2000f8e00ff */
[----:B------:R-:W1:Y:S03]  /*6740*/  LDCU.64 UR60, c[0x0][0xc88] ;  /* 0x00019100ff3c77ac */ /* 0x000e660008000a00 */
[----:B------:R-:W-:Y:S01]  /*6750*/  IMAD R191, R191, 0x2, R184 ;  /* 0x00000002bfbf7824 */ /* 0x000fe200078e02b8 */
[----:B------:R-:W1:Y:S01]  /*6760*/  LDCU.64 UR40, c[0x0][0xf28] ;  /* 0x0001e500ff2877ac */ /* 0x000e620008000a00 */
[----:B------:R-:W1:Y:S01]  /*6770*/  LDCU.128 UR56, c[0x0][0xf10] ;  /* 0x0001e200ff3877ac */ /* 0x000e620008000c00 */
[----:B------:R-:W1:Y:S01]  /*6780*/  LDCU UR62, c[0x0][0x374] ;  /* 0x00006e80ff3e77ac */ /* 0x000e620008000800 */
[----:B------:R-:W-:Y:S01]  /*6790*/  UMOV UR43, URZ ;  /* 0x000000ff002b7c82 */ /* 0x000fe20008000000 */
[----:B------:R-:W-:Y:S01]  /*67a0*/  UMOV UR53, URZ ;  /* 0x000000ff00357c82 */ /* 0x000fe20008000000 */
[----:B------:R-:W-:Y:S01]  /*67b0*/  UMOV UR47, URZ ;  /* 0x000000ff002f7c82 */ /* 0x000fe20008000000 */
[----:B--234-:R-:W-:-:S07]  /*67c0*/  IMAD.IADD R2, R3, 0x1, R2 ;  /* 0x0000000103027824 */ /* 0x01cfce00078e0202 */
.L_x_188:
[C---:B------:R-:W-:Y:S02]  /*67d0*/  LEA R0, R186.reuse, UR45, 0x3 ;  /* 0x0000002dba007c11 */ /* 0x040fe4000f8e18ff */
[----:B------:R-:W-:Y:S02]  /*67e0*/  SHF.L.U32 R3, R189, 0x1f, RZ ;  /* 0x0000001fbd037819 */ /* 0x000fe400000006ff */
[----:B--2---:R-:W-:Y:S02]  /*67f0*/  LEA R5, R186, UR45, 0x4 ;  /* 0x0000002dba057c11 */ /* 0x004fe4000f8e20ff */
[----:B------:R-:W2:Y:S02]  /*6800*/  SYNCS.PHASECHK.TRANS64.TRYWAIT P0, [R0+URZ+0x80], R3 ;  /* 0x00008003000075a7 */ /* 0x000ea400080011ff */
[----:B--2---:R-:W-:Y:S05]  /*6810*/  @!P0 BRA `(.L_x_97) ;  /* 0x000000cc00d08947 */ /* 0x004fea0003800000 */
.L_x_237:
[----:B------:R-:W-:Y:S01]  /*6820*/  R2UR UR7, R193 ;  /* 0x00000000c10772ca */ /* 0x000fe200000e0000 */
[----:B------:R-:W3:Y:S01]  /*6830*/  LDS.128 R4, [R5+0xe0] ;  /* 0x0000e00005047984 */ /* 0x000ee20000000c00 */
[----:B--2---:R-:W-:Y:S01]  /*6840*/  VIADD R0, R0, 0x90 ;  /* 0x0000009000007836 */ /* 0x004fe20000000000 */
[----:B------:R-:W-:Y:S04]  /*6850*/  UISETP.GE.AND UP0, UPT, UR39, 0x1, UPT ;  /* 0x000000012700788c */ /* 0x000fe8000bf06270 */
[----:B------:R-:W-:Y:S01]  /*6860*/  PRMT R0, RZ, 0x654, R0 ;  /* 0x00000654ff007816 */ /* 0x000fe20000000000 */
[----:B------:R-:W-:Y:S01]  /*6870*/  @!PT LDS RZ, [RZ] ;  /* 0x00000000fffff984 */ /* 0x000fe20000000800 */
[----:B------:R-:W-:Y:S01]  /*6880*/  @!PT LDS RZ, [RZ] ;  /* 0x00000000fffff984 */ /* 0x000fe20000000800 */
[----:B------:R-:W-:Y:S01]  /*6890*/  @!PT LDS RZ, [RZ] ;  /* 0x00000000fffff984 */ /* 0x000fe20000000800 */
[----:B------:R-:W-:Y:S01]  /*68a0*/  @!PT LDS RZ, [RZ] ;  /* 0x00000000fffff984 */ /* 0x000fe20000000800 */
[----:B------:R2:W-:Y:S06]  /*68b0*/  MEMBAR.ALL.CTA ;  /* 0x0000000000007992 */ /* 0x0005ec0000008000 */
[----:B--2---:R-:W2:Y:S02]  /*68c0*/  FENCE.VIEW.ASYNC.S ;  /* 0x00000000000073c6 */ /* 0x004ea40000000000 */
[----:B--2---:R2:W-:Y:S01]  /*68d0*/  SYNCS.ARRIVE.TRANS64.RED.A1T0 RZ, [R0+URZ], RZ ;  /* 0x000000ff00ff79a7 */ /* 0x0045e200081004ff */
[----:B---3--:R-:W-:Y:S11]  /*68e0*/  LOP3.LUT P0, RZ, R6, 0x1, RZ, 0xc0, !PT ;  /* 0x0000000106ff7812 */ /* 0x008ff6000780c0ff */
[----:B------:R-:W-:Y:S02]  /*68f0*/  @!UPT UIADD3 URZ, UPT, UPT, URZ, URZ, URZ ;  /* 0x000000fffffff290 */ /* 0x000fe4000fffe0ff */
[----:B------:R-:W-:Y:S01]  /*6900*/  VOTEU.ANY UP1, P0 ;  /* 0x0000000000ff7886 */ /* 0x000fe20000020100 */
[----:B------:R-:W-:Y:S01]  /*6910*/  PLOP3.LUT P0, PT, PT, PT, UP1, 0x80, 0x8 ;  /* 0x000000000008781c */ /* 0x000fe20003f0f018 */
[----:B------:R-:W-:Y:S06]  /*6920*/  UP2UR UR4, UPR, URZ, 0x2 ;  /* 0x00000002ff047883 */ /* 0x000fec0008000000 */
[----:B------:R-:W-:Y:S06]  /*6930*/  IMAD.U32 R194, RZ, RZ, UR4 ;  /* 0x00000004ffc27e24 */ /* 0x000fec000f8e00ff */
[----:B------:R-:W-:Y:S02]  /*6940*/  @P0 SHF.R.U32.HI R3, RZ, 0x10, R5 ;  /* 0x00000010ff030819 */ /* 0x000fe40000011605 */
[----:B------:R-:W-:Y:S02]  /*6950*/  @P0 MOV R8, R4 ;  /* 0x0000000400080202 */ /* 0x000fe40000000f00 */
[----:B------:R-:W-:Y:S02]  /*6960*/  @P0 R2UR UR4, R3 ;  /* 0x00000000030402ca */ /* 0x000fe400000e0000 */
[----:B------:R-:W-:Y:S02]  /*6970*/  @P0 LOP3.LUT R4, R5, 0xffff, RZ, 0xc0, !PT ;  /* 0x0000ffff05040812 */ /* 0x000fe400078ec0ff */
[----:B------:R-:W-:Y:S02]  /*6980*/  @P0 R2UR UR6, R8 ;  /* 0x00000000080602ca */ /* 0x000fe400000e0000 */
[----:B------:R-:W-:Y:S07]  /*6990*/  @P0 R2UR UR5, R4 ;  /* 0x00000000040502ca */ /* 0x000fee00000e0000 */
[----:B------:R-:W-:Y:S02]  /*69a0*/  @UP1 UMOV UR7, UR4 ;  /* 0x0000000400071c82 */ /* 0x000fe40008000000 */
[----:B------:R-:W-:Y:S02]  /*69b0*/  IMAD.U32 R193, RZ, RZ, UR7 ;  /* 0x00000007ffc17e24 */ /* 0x000fe4000f8e00ff */
[----:B------:R-:W-:Y:S02]  /*69c0*/  @UP1 UMOV UR37, UR6 ;  /* 0x0000000600251c82 */ /* 0x000fe40008000000 */
[----:B------:R-:W-:Y:S01]  /*69d0*/  @UP1 UMOV UR36, UR5 ;  /* 0x0000000500241c82 */ /* 0x000fe20008000000 */
[----:B--2---:R-:W-:Y:S05]  /*69e0*/  BRA.U !UP0, `(.L_x_98) ;  /* 0x0000000108cc7547 */ /* 0x004fea000b800000 */
[----:B------:R-:W2:Y:S01]  /*69f0*/  LDCU UR12, c[0x0][0xf20] ;  /* 0x0001e400ff0c77ac */ /* 0x000ea20008000800 */
[----:B-1----:R-:W-:Y:S02]  /*6a00*/  UIMAD.WIDE.U32 UR4, UR62, UR59, URZ ;  /* 0x0000003b3e0472a5 */ /* 0x002fe4000f8e00ff */
[----:B------:R-:W-:Y:S02]  /*6a10*/  UIMAD.WIDE.U32 UR6, UR63, UR56, URZ ;  /* 0x000000383f0672a5 */ /* 0x000fe4000f8e00ff */
[----:B------:R-:W-:Y:S02]  /*6a20*/  UISETP.NE.AND UP0, UPT, UR58, 0x1, UPT ;  /* 0x000000013a00788c */ /* 0x000fe4000bf05270 */
[----:B------:R-:W-:Y:S02]  /*6a30*/  UIMAD.WIDE.U32 UR8, UR36, UR59, URZ ;  /* 0x0000003b240872a5 */ /* 0x000fe4000f8e00ff */
[----:B------:R-:W-:Y:S02]  /*6a40*/  UISETP.NE.AND UP1, UPT, UR42, 0x1, UPT ;  /* 0x000000012a00788c */ /* 0x000fe4000bf25270 */
[----:B------:R-:W-:Y:S02]  /*6a50*/  UIMAD.WIDE.U32 UR10, UR37, UR56, URZ ;  /* 0x00000038250a72a5 */ /* 0x000fe4000f8e00ff */
[----:B------:R-:W-:Y:S01]  /*6a60*/  UISETP.NE.AND UP2, UPT, UR39, 0x1, UPT ;  /* 0x000000012700788c */ /* 0x000fe2000bf45270 */
[----:B------:R-:W-:Y:S02]  /*6a70*/  UMOV UR4, UR5 ;  /* 0x0000000500047c82 */ /* 0x000fe40008000000 */
[----:B--2---:R-:W-:Y:S03]  /*6a80*/  USHF.R.U32.HI UR5, URZ, UR12, UR4 ;  /* 0x0000000cff057299 */ /* 0x004fe60008011604 */
[----:B------:R-:W-:Y:S02]  /*6a90*/  UMOV UR4, UR7 ;  /* 0x0000000700047c82 */ /* 0x000fe40008000000 */
[----:B------:R-:W-:Y:S02]  /*6aa0*/  USHF.R.U32.HI UR7, URZ, UR57, UR4 ;  /* 0x00000039ff077299 */ /* 0x000fe40008011604 */
[----:B------:R-:W-:Y:S02]  /*6ab0*/  USEL UR4, UR62, UR5, !UP0 ;  /* 0x000000053e047287 */ /* 0x000fe4000c000000 */
[----:B------:R-:W-:Y:S01]  /*6ac0*/  USEL UR7, UR63, UR7, !UP1 ;  /* 0x000000073f077287 */ /* 0x000fe2000c800000 */
[----:B------:R-:W-:Y:S01]  /*6ad0*/  UMOV UR5, UR9 ;  /* 0x0000000900057c82 */ /* 0x000fe20008000000 */
[----:B------:R-:W-:Y:S02]  /*6ae0*/  UIMAD.WIDE.U32 UR8, UR4, UR40, URZ ;  /* 0x00000028040872a5 */ /* 0x000fe4000f8e00ff */
[----:B------:R-:W-:Y:S03]  /*6af0*/  USHF.R.U32.HI UR6, URZ, UR12, UR5 ;  /* 0x0000000cff067299 */ /* 0x000fe60008011605 */
[----:B------:R-:W-:Y:S01]  /*6b00*/  UMOV UR5, UR11 ;  /* 0x0000000b00057c82 */ /* 0x000fe20008000000 */
[----:B------:R-:W-:Y:S02]  /*6b10*/  UIMAD.WIDE.U32 UR10, UR7, UR40, URZ ;  /* 0x00000028070a72a5 */ /* 0x000fe4000f8e00ff */
[----:B------:R-:W-:Y:S02]  /*6b20*/  USEL UR6, UR36, UR6, !UP0 ;  /* 0x0000000624067287 */ /* 0x000fe4000c000000 */
[----:B------:R-:W-:Y:S01]  /*6b30*/  USHF.R.U32.HI UR5, URZ, UR57, UR5 ;  /* 0x00000039ff057299 */ /* 0x000fe20008011605 */
[----:B------:R-:W-:Y:S02]  /*6b40*/  UMOV UR8, UR9 ;  /* 0x0000000900087c82 */ /* 0x000fe40008000000 */
[----:B------:R-:W-:Y:S01]  /*6b50*/  UMOV UR10, UR11 ;  /* 0x0000000b000a7c82 */ /* 0x000fe20008000000 */
[----:B------:R-:W-:Y:S02]  /*6b60*/  @UP2 USHF.R.U32.HI UR4, URZ, UR41, UR8 ;  /* 0x00000029ff042299 */ /* 0x000fe40008011608 */
[----:B------:R-:W-:Y:S02]  /*6b70*/  @UP2 USHF.R.U32.HI UR7, URZ, UR41, UR10 ;  /* 0x00000029ff072299 */ /* 0x000fe4000801160a */
[----:B------:R-:W-:Y:S02]  /*6b80*/  UIMAD UR4, UR39, UR4, URZ ;  /* 0x00000004270472a4 */ /* 0x000fe4000f8e02ff */
        /* <DEDUP_REMOVED lines=8> */
[----:B------:R-:W-:Y:S02]  /*6c10*/  USEL UR11, UR6, UR4, !UP2 ;  /* 0x00000004060b7287 */ /* 0x000fe4000d000000 */
[----:B------:R-:W-:Y:S02]  /*6c20*/  UIADD3 UR8, UPT, UPT, -UR5, URZ, URZ ;  /* 0x000000ff05087290 */ /* 0x000fe4000fffe1ff */
[----:B------:R-:W-:Y:S01]  /*6c30*/  UIADD3 UR10, UPT, UPT, -UR11, URZ, URZ ;  /* 0x000000ff0b0a7290 */ /* 0x000fe2000fffe1ff */
[----:B------:R-:W-:Y:S01]  /*6c40*/  @!UP0 UMOV UR4, UR9 ;  /* 0x0000000900048c82 */ /* 0x000fe20008000000 */
[----:B------:R-:W-:Y:S02]  /*6c50*/  UIADD3 UR9, UPT, UPT, -UR6, URZ, URZ ;  /* 0x000000ff06097290 */ /* 0x000fe4000fffe1ff */
[----:B------:R-:W-:Y:S02]  /*6c60*/  @!UP0 USHF.R.U32.HI UR4, URZ, UR41, UR4 ;  /* 0x00000029ff048299 */ /* 0x000fe40008011604 */
[----:B------:R-:W-:Y:S02]  /*6c70*/  UIMAD UR10, UR39, UR10, UR6 ;  /* 0x0000000a270a72a4 */ /* 0x000fe4000f8e0206 */
[----:B------:R-:W-:Y:S04]  /*6c80*/  @!UP0 USEL UR4, UR5, UR4, !UP2 ;  /* 0x0000000405048287 */ /* 0x000fe8000d000000 */
[----:B------:R-:W-:Y:S02]  /*6c90*/  @!UP0 UIMAD UR10, UR7, UR10, UR4 ;  /* 0x0000000a070a82a4 */ /* 0x000fe4000f8e0204 */
[----:B------:R-:W-:Y:S02]  /*6ca0*/  @!UP0 UIADD3 UR11, UPT, UPT, UR11, -UR4, URZ ;  /* 0x800000040b0b8290 */ /* 0x000fe4000fffe0ff */
[----:B------:R-:W-:Y:S02]  /*6cb0*/  UIMAD UR7, UR42, UR8, UR37 ;  /* 0x000000082a0772a4 */ /* 0x000fe4000f8e0225 */
[----:B------:R-:W-:Y:S02]  /*6cc0*/  @!UP0 UIMAD UR6, UR11, UR39, UR5 ;  /* 0x000000270b0682a4 */ /* 0x000fe4000f8e0205 */
[----:B------:R-:W-:Y:S01]  /*6cd0*/  UIMAD UR4, UR58, UR9, UR36 ;  /* 0x000000093a0472a4 */ /* 0x000fe2000f8e0224 */
[----:B------:R-:W-:Y:S02]  /*6ce0*/  @!UP0 UMOV UR5, UR10 ;  /* 0x0000000a00058c82 */ /* 0x000fe40008000000 */
[----:B------:R-:W-:Y:S02]  /*6cf0*/  UIMAD UR37, UR5, UR42, UR7 ;  /* 0x0000002a052572a4 */ /* 0x000fe4000f8e0207 */
[----:B------:R-:W-:Y:S11]  /*6d00*/  UIMAD UR36, UR6, UR58, UR4 ;  /* 0x0000003a062472a4 */ /* 0x000ff6000f8e0204 */
[----:B------:R-:W-:Y:S01]  /*6d10*/  @!UPT UIADD3 URZ, UPT, UPT, URZ, URZ, URZ ;  /* 0x000000fffffff290 */ /* 0x000fe2000fffe0ff */
.L_x_98:
[----:B-1----:R-:W-:Y:S01]  /*6d20*/  UISETP.NE.AND UP0, UPT, UR38, 0x1, UPT ;  /* 0x000000012600788c */ /* 0x002fe2000bf05270 */
[----:B------:R-:W-:Y:S01]  /*6d30*/  LOP3.LUT P0, RZ, R184, 0x1b0, RZ, 0xc0, !PT ;  /* 0x000001b0b8ff7812 */ /* 0x000fe2000780c0ff */
[----:B------:R-:W-:Y:S01]  /*6d40*/  USHF.L.U32 UR50, UR19, 0x7, URZ ;  /* 0x0000000713327899 */ /* 0x000fe200080006ff */
[----:B------:R-:W-:Y:S01]  /*6d50*/  BSSY.RECONVERGENT B6, `(.L_x_99) ;  /* 0x0000034000067945 */ /* 0x000fe20003800200 */
[----:B------:R-:W-:Y:S01]  /*6d60*/  USHF.L.U32 UR52, UR20, 0x8, URZ ;  /* 0x0000000814347899 */ /* 0x000fe200080006ff */
[----:B------:R-:W-:Y:S06]  /*6d70*/  IADD3 R186, PT, PT, R186, 0x1, RZ ;  /* 0x00000001baba7810 */ /* 0x000fec0007ffe0ff */
[----:B------:R-:W1:Y:S01]  /*6d80*/  @!UP0 LDCU.128 UR12, c[0x0][0xf10] ;  /* 0x0001e200ff0c87ac */ /* 0x000e620008000c00 */
[----:B------:R-:W2:Y:S01]  /*6d90*/  @!UP0 LDCU UR5, c[0x0][0xf0c] ;  /* 0x0001e180ff0587ac */ /* 0x000ea20008000800 */
[----:B------:R-:W3:Y:S01]  /*6da0*/  @!UP0 LDCU UR10, c[0x0][0xf20] ;  /* 0x0001e400ff0a87ac */ /* 0x000ee20008000800 */
[----:B-1----:R-:W-:Y:S02]  /*6db0*/  UIMAD.WIDE.U32 UR8, UR37, UR12, URZ ;  /* 0x0000000c250872a5 */ /* 0x002fe4000f8e00ff */
[----:B------:R-:W-:Y:S02]  /*6dc0*/  UIMAD.WIDE.U32 UR6, UR36, UR15, URZ ;  /* 0x0000000f240672a5 */ /* 0x000fe4000f8e00ff */
[----:B------:R-:W-:Y:S03]  /*6dd0*/  @!UP0 UISETP.NE.AND UP1, UPT, UR14, 0x1, UPT ;  /* 0x000000010e00888c */ /* 0x000fe6000bf25270 */
[----:B------:R-:W-:Y:S01]  /*6de0*/  @!UP0 UMOV UR4, UR9 ;  /* 0x0000000900048c82 */ /* 0x000fe20008000000 */
[----:B--2---:R-:W-:Y:S02]  /*6df0*/  @!UP0 UISETP.NE.AND UP2, UPT, UR5, 0x1, UPT ;  /* 0x000000010500888c */ /* 0x004fe4000bf45270 */
[----:B------:R-:W-:Y:S01]  /*6e00*/  @!UP0 USHF.R.U32.HI UR4, URZ, UR13, UR4 ;  /* 0x0000000dff048299 */ /* 0x000fe20008011604 */
[----:B------:R-:W-:Y:S02]  /*6e10*/  @!UP0 UMOV UR6, UR7 ;  /* 0x0000000700068c82 */ /* 0x000fe40008000000 */
[----:B---3--:R-:W-:Y:S02]  /*6e20*/  @!UP0 USHF.R.U32.HI UR6, URZ, UR10, UR6 ;  /* 0x0000000aff068299 */ /* 0x008fe40008011606 */
[----:B------:R-:W-:Y:S02]  /*6e30*/  @!UP0 USEL UR7, UR37, UR4, !UP2 ;  /* 0x0000000425078287 */ /* 0x000fe4000d000000 */
[----:B------:R-:W-:Y:S04]  /*6e40*/  @!UP0 USEL UR6, UR36, UR6, !UP1 ;  /* 0x0000000624068287 */ /* 0x000fe8000c800000 */
[----:B------:R-:W-:Y:S02]  /*6e50*/  @!UP0 UIADD3 UR4, UPT, UPT, -UR7, UR6, URZ ;  /* 0x0000000607048290 */ /* 0x000fe4000fffe1ff */
[----:B------:R-:W-:Y:S02]  /*6e60*/  @!UP0 UIADD3 UR6, UPT, UPT, UR7, -UR6, URZ ;  /* 0x8000000607068290 */ /* 0x000fe4000fffe0ff */
[----:B------:R-:W-:Y:S02]  /*6e70*/  @!UP0 UIMAD UR37, UR4, UR5, UR37 ;  /* 0x00000005042582a4 */ /* 0x000fe4000f8e0225 */
[----:B------:R-:W-:Y:S01]  /*6e80*/  @!UP0 UIMAD UR36, UR6, UR14, UR36 ;  /* 0x0000000e062482a4 */ /* 0x000fe2000f8e0224 */
[----:B------:R-:W-:Y:S11]  /*6e90*/  @!P0 BRA `(.L_x_100) ;  /* 0x00000000007c8947 */ /* 0x000ff60003800000 */
[----:B------:R-:W1:Y:S01]  /*6ea0*/  LDCU.64 UR8, c[0x4][0x80] ;  /* 0x01001000ff0877ac */ /* 0x000e620008000a00 */
[----:B------:R-:W-:Y:S01]  /*6eb0*/  MOV R16, 0x0 ;  /* 0x0000000000107802 */ /* 0x000fe20000000f00 */
[----:B------:R-:W-:Y:S02]  /*6ec0*/  HFMA2 R12, -RZ, RZ, 0, 5.9604644775390625e-08 ;  /* 0x00000001ff0c7431 */ /* 0x000fe400000001ff */
[----:B------:R-:W-:Y:S01]  /*6ed0*/  IMAD.MOV.U32 R8, RZ, RZ, 0x70 ;  /* 0x00000070ff087424 */ /* 0x000fe200078e00ff */
[----:B------:R2:W3:Y:S01]  /*6ee0*/  LDC.64 R14, c[0x4][R16] ;  /* 0x01000000100e7b82 */ /* 0x0004e20000000a00 */
[----:B------:R-:W4:Y:S01]  /*6ef0*/  LDCU.64 UR6, c[0x4][0x88] ;  /* 0x01001100ff0677ac */ /* 0x000f220008000a00 */
[----:B------:R-:W-:Y:S01]  /*6f00*/  IMAD.MOV.U32 R13, RZ, RZ, RZ ;  /* 0x000000ffff0d7224 */ /* 0x000fe200078e00ff */
[----:B------:R-:W2:Y:S01]  /*6f10*/  LDCU.64 UR4, c[0x4][0x8] ;  /* 0x01000100ff0477ac */ /* 0x000ea20008000a00 */
[----:B-1----:R-:W-:Y:S01]  /*6f20*/  MOV R5, UR9 ;  /* 0x0000000900057c02 */ /* 0x002fe20008000f00 */
[----:B------:R-:W-:Y:S01]  /*6f30*/  IMAD.U32 R4, RZ, RZ, UR8 ;  /* 0x00000008ff047e24 */ /* 0x000fe2000f8e00ff */
[----:B----4-:R-:W-:Y:S01]  /*6f40*/  MOV R7, UR7 ;  /* 0x0000000700077c02 */ /* 0x010fe20008000f00 */
[----:B------:R-:W-:Y:S01]  /*6f50*/  IMAD.U32 R6, RZ, RZ, UR6 ;  /* 0x00000006ff067e24 */ /* 0x000fe2000f8e00ff */
[----:B--2---:R-:W-:Y:S01]  /*6f60*/  MOV R11, UR5 ;  /* 0x00000005000b7c02 */ /* 0x004fe20008000f00 */
[----:B------:R-:W-:Y:S02]  /*6f70*/  IMAD.U32 R10, RZ, RZ, UR4 ;  /* 0x00000004ff0a7e24 */ /* 0x000fe4000f8e00ff */
[----:B------:R-:W-:Y:S07]  /*6f80*/  LEPC R20, `(.L_x_101) ;  /* 0x000000001014794e */ /* 0x000fee0000000000 */
[----:B---3-5:R-:W-:Y:S05]  /*6f90*/  CALL.ABS.NOINC R14 ;  /* 0x000000000e007343 */ /* 0x028fea0003c00000 */
.L_x_101:
[----:B------:R-:W1:Y:S01]  /*6fa0*/  LDCU.64 UR8, c[0x4][0x80] ;  /* 0x01001000ff0877ac */ /* 0x000e620008000a00 */
[----:B------:R-:W2:Y:S01]  /*6fb0*/  LDC.64 R16, c[0x4][R16] ;  /* 0x0100000010107b82 */ /* 0x000ea20000000a00 */
[----:B------:R-:W-:Y:S02]  /*6fc0*/  HFMA2 R12, -RZ, RZ, 0, 5.9604644775390625e-08 ;  /* 0x00000001ff0c7431 */ /* 0x000fe400000001ff */
[----:B------:R-:W-:Y:S02]  /*6fd0*/  IMAD.MOV.U32 R8, RZ, RZ, 0x70 ;  /* 0x00000070ff087424 */ /* 0x000fe400078e00ff */
[----:B------:R-:W-:Y:S01]  /*6fe0*/  IMAD.MOV.U32 R13, RZ, RZ, RZ ;  /* 0x000000ffff0d7224 */ /* 0x000fe200078e00ff */
[----:B------:R-:W3:Y:S01]  /*6ff0*/  LDCU.64 UR6, c[0x4][0x88] ;  /* 0x01001100ff0677ac */ /* 0x000ee20008000a00 */
[----:B------:R-:W4:Y:S01]  /*7000*/  LDCU.64 UR4, c[0x4][0x8] ;  /* 0x01000100ff0477ac */ /* 0x000f220008000a00 */
[----:B-1----:R-:W-:Y:S02]  /*7010*/  MOV R4, UR8 ;  /* 0x0000000800047c02 */ /* 0x002fe40008000f00 */
[----:B------:R-:W-:Y:S02]  /*7020*/  MOV R5, UR9 ;  /* 0x0000000900057c02 */ /* 0x000fe40008000f00 */
[----:B---3--:R-:W-:Y:S01]  /*7030*/  MOV R7, UR7 ;  /* 0x0000000700077c02 */ /* 0x008fe20008000f00 */
[----:B------:R-:W-:Y:S01]  /*7040*/  IMAD.U32 R6, RZ, RZ, UR6 ;  /* 0x00000006ff067e24 */ /* 0x000fe2000f8e00ff */
[----:B----4-:R-:W-:Y:S01]  /*7050*/  MOV R11, UR5 ;  /* 0x00000005000b7c02 */ /* 0x010fe20008000f00 */
[----:B------:R-:W-:Y:S02]  /*7060*/  IMAD.U32 R10, RZ, RZ, UR4 ;  /* 0x00000004ff0a7e24 */ /* 0x000fe4000f8e00ff */
[----:B------:R-:W-:Y:S07]  /*7070*/  LEPC R20, `(.L_x_100) ;  /* 0x000000001014794e */ /* 0x000fee0000000000 */
[----:B--2---:R-:W-:Y:S05]  /*7080*/  CALL.ABS.NOINC R16 ;  /* 0x0000000010007343 */ /* 0x004fea0003c00000 */
.L_x_100:
[----:B------:R-:W-:Y:S05]  /*7090*/  BSYNC.RECONVERGENT B6 ;  /* 0x0000000000067941 */ /* 0x000fea0003800200 */
.L_x_99:
[----:B------:R-:W-:Y:S02]  /*70a0*/  ISETP.NE.U32.AND P0, PT, RZ, UR60, PT ;  /* 0x0000003cff007c0c */ /* 0x000fe4000bf05070 */
[C---:B------:R-:W-:Y:S02]  /*70b0*/  ISETP.NE.U32.AND P1, PT, R178.reuse, RZ, PT ;  /* 0x000000ffb200720c */ /* 0x040fe40003f25070 */
[----:B------:R-:W-:Y:S02]  /*70c0*/  ISETP.NE.U32.AND P4, PT, R178, RZ, PT ;  /* 0x000000ffb200720c */ /* 0x000fe40003f85070 */
[----:B------:R-:W-:Y:S02]  /*70d0*/  ISETP.NE.AND.EX P0, PT, RZ, UR61, PT, P0 ;  /* 0x0000003dff007c0c */ /* 0x000fe4000bf05300 */
[C---:B------:R-:W-:Y:S02]  /*70e0*/  ISETP.NE.AND.EX P1, PT, R179.reuse, RZ, PT, P1 ;  /* 0x000000ffb300720c */ /* 0x040fe40003f25310 */
[----:B------:R-:W-:Y:S02]  /*70f0*/  ISETP.NE.AND.EX P4, PT, R179, RZ, P0, P4 ;  /* 0x000000ffb300720c */ /* 0x000fe40000785340 */
[----:B------:R-:W-:Y:S02]  /*7100*/  ISETP.NE.U32.AND P5, PT, R174, RZ, PT ;  /* 0x000000ffae00720c */ /* 0x000fe40003fa5070 */
[----:B------:R-:W-:Y:S02]  /*7110*/  ISETP.NE.U32.AND P3, PT, RZ, UR60, PT ;  /* 0x0000003cff007c0c */ /* 0x000fe4000bf65070 */
[----:B------:R-:W-:Y:S02]  /*7120*/  PLOP3.LUT P2, PT, PT, PT, PT, 0x8, 0x80 ;  /* 0x000000000080781c */ /* 0x000fe40003f4e170 */
[----:B------:R-:W-:Y:S02]  /*7130*/  ISETP.NE.AND.EX P5, PT, R175, RZ, PT, P5 ;  /* 0x000000ffaf00720c */ /* 0x000fe40003fa5350 */
[----:B------:R-:W-:Y:S03]  /*7140*/  ISETP.NE.AND.EX P3, PT, RZ, UR61, PT, P3 ;  /* 0x0000003dff007c0c */ /* 0x000fe6000bf65330 */
[----:B------:R-:W-:Y:S01]  /*7150*/  @!P4 PLOP3.LUT P2, PT, P1, PT, PT, 0x80, 0x8 ;  /* 0x000000000008c81c */ /* 0x000fe20000f4f070 */
[----:B------:R-:W-:Y:S01]  /*7160*/  @!UPT UIADD3 URZ, UPT, UPT, URZ, URZ, URZ ;  /* 0x000000fffffff290 */ /* 0x000fe2000fffe0ff */
[----:B------:R-:W-:Y:S11]  /*7170*/  @!P1 BRA `(.L_x_102) ;  /* 0x0000000000309947 */ /* 0x000ff60003800000 */
[----:B------:R-:W-:Y:S01]  /*7180*/  ISETP.NE.U32.AND P0, PT, R176, RZ, PT ;  /* 0x000000ffb000720c */ /* 0x000fe20003f05070 */
[----:B------:R-:W1:Y:S01]  /*7190*/  LDCU.64 UR4, c[0x0][0x358] ;  /* 0x00006b00ff0477ac */ /* 0x000e620008000a00 */
[----:B------:R-:W-:Y:S02]  /*71a0*/  IMAD.MOV.U32 R180, RZ, RZ, 0x1 ;  /* 0x00000001ffb47424 */ /* 0x000fe400078e00ff */
[----:B------:R-:W-:Y:S11]  /*71b0*/  ISETP.NE.AND.EX P0, PT, R177, RZ, PT, P0 ;  /* 0x000000ffb100720c */ /* 0x000ff60003f05300 */
[----:B------:R-:W-:Y:S02]  /*71c0*/  @!UPT UIADD3 URZ, UPT, UPT, URZ, URZ, URZ ;  /* 0x000000fffffff290 */ /* 0x000fe4000fffe0ff */
[----:B------:R-:W2:Y:S01]  /*71d0*/  @P0 LDC.64 R4, c[0x0][0xc88] ;  /* 0x00032200ff040b82 */ /* 0x000ea20000000a00 */
[----:B------:R-:W-:Y:S04]  /*71e0*/  @P0 IMAD R0, R178, UR44, RZ ;  /* 0x0000002cb2000c24 */ /* 0x000fe8000f8e02ff */
[----:B--2---:R-:W-:Y:S04]  /*71f0*/  @P0 IMAD.WIDE R4, R0, 0x4, R4 ;  /* 0x0000000400040825 */ /* 0x004fe800078e0204 */
[----:B------:R-:W-:Y:S01]  /*7200*/  HFMA2 R0, -RZ, RZ, 0, 5.9604644775390625e-08 ;  /* 0x00000001ff007431 */ /* 0x000fe200000001ff */
[----:B-1---5:R1:W5:Y:S04]  /*7210*/  @P0 LDG.E R133, desc[UR4][R4.64] ;  /* 0x0000000404850981 */ /* 0x022368000c1e1900 */
[----:B------:R-:W-:Y:S01]  /*7220*/  @!P0 PRMT R180, R0, 0x7610, R180 ;  /* 0x0000761000b48816 */ /* 0x000fe200000000b4 */
[----:B-1----:R-:W2:Y:S06]  /*7230*/  @!P0 LDC R133, c[0x0][0xc80] ;  /* 0x00032000ff858b82 */ /* 0x002eac0000000800 */
.L_x_102:
[----:B------:R-:W-:Y:S05]  /*7240*/  @!P5 BRA `(.L_x_103) ;  /* 0x000000000024d947 */ /* 0x000fea0003800000 */
[----:B------:R-:W-:Y:S01]  /*7250*/  ISETP.NE.U32.AND P0, PT, R172, RZ, PT ;  /* 0x000000ffac00720c */ /* 0x000fe20003f05070 */
[----:B------:R-:W1:Y:S03]  /*7260*/  LDCU.64 UR4, c[0x0][0x358] ;  /* 0x00006b00ff0477ac */ /* 0x000e660008000a00 */
[----:B------:R-:W-:Y:S11]  /*7270*/  ISETP.NE.AND.EX P0, PT, R173, RZ, PT, P0 ;  /* 0x000000ffad00720c */ /* 0x000ff60003f05300 */
[----:B------:R-:W-:Y:S02]  /*7280*/  @!UPT UIADD3 URZ, UPT, UPT, URZ, URZ, URZ ;  /* 0x000000fffffff290 */ /* 0x000fe4000fffe0ff */
[----:B------:R-:W3:Y:S01]  /*7290*/  @P0 LDC.64 R4, c[0x0][0xca8] ;  /* 0x00032a00ff040b82 */ /* 0x000ee20000000a00 */
[----:B------:R-:W-:Y:S04]  /*72a0*/  @P0 IMAD R0, R174, UR44, RZ ;  /* 0x0000002cae000c24 */ /* 0x000fe8000f8e02ff */
[----:B---3--:R-:W-:Y:S05]  /*72b0*/  @P0 IMAD.WIDE R4, R0, 0x4, R4 ;  /* 0x0000000400040825 */ /* 0x008fea00078e0204 */
[----:B-1---5:R1:W5:Y:S02]  /*72c0*/  @P0 LDG.E R130, desc[UR4][R4.64] ;  /* 0x0000000404820981 */ /* 0x022364000c1e1900 */
[----:B-1----:R-:W3:Y:S02]  /*72d0*/  @!P0 LDC R130, c[0x0][0xca0] ;  /* 0x00032800ff828b82 */ /* 0x002ee40000000800 */
.L_x_103:
[----:B--2--5:R-:W-:Y:S01]  /*72e0*/  FSETP.NEU.AND P0, PT, R133, RZ, PT ;  /* 0x000000ff8500720b */ /* 0x024fe20003f0d000 */
[----:B------:R-:W-:Y:S01]  /*72f0*/  IMAD.U32 R3, RZ, RZ, UR43 ;  /* 0x0000002bff037e24 */ /* 0x000fe2000f8e00ff */
[----:B------:R-:W-:Y:S01]  /*7300*/  SEL R5, RZ, 0xffffffff, P3 ;  /* 0xffffffffff057807 */ /* 0x000fe20001800000 */
[----:B------:R-:W-:Y:S01]  /*7310*/  IMAD.SHL.U32 R200, R188, 0x10, RZ ;  /* 0x00000010bcc87824 */ /* 0x000fe200078e00ff */
[----:B------:R-:W-:Y:S01]  /*7320*/  @!P4 LOP3.LUT P3, RZ, R180, 0xff, RZ, 0xc0, !PT ;  /* 0x000000ffb4ffc812 */ /* 0x000fe2000786c0ff */
[----:B------:R-:W-:Y:S01]  /*7330*/  IMAD R131, R3, 0xc0, R2 ;  /* 0x000000c003837824 */ /* 0x000fe200078e0202 */
[----:B------:R-:W-:Y:S01]  /*7340*/  @!P4 SEL R0, RZ, 0xffffffff, P0 ;  /* 0xffffffffff00c807 */ /* 0x000fe20000000000 */
[----:B------:R-:W-:Y:S01]  /*7350*/  IMAD.SHL.U32 R198, R187, 0x10, RZ ;  /* 0x00000010bbc67824 */ /* 0x000fe200078e00ff */
[----:B------:R-:W-:Y:S01]  /*7360*/  BSSY B1, `(.L_x_104) ;  /* 0x000004f000017945 */ /* 0x000fe20003800000 */
[----:B------:R-:W-:Y:S01]  /*7370*/  IMAD.IADD R199, R191, 0x1, R200 ;  /* 0x00000001bfc77824 */ /* 0x000fe200078e02c8 */
[C---:B------:R-:W-:Y:S01]  /*7380*/  @P2 SEL R0, R5.reuse, R0, !P3 ;  /* 0x0000000005002207 */ /* 0x040fe20005800000 */
[----:B------:R-:W-:Y:S01]  /*7390*/  IMAD.MOV.U32 R137, RZ, RZ, 0x1 ;  /* 0x00000001ff897424 */ /* 0x000fe200078e00ff */
[----:B------:R-:W-:Y:S01]  /*73a0*/  CS2R R146, SRZ ;  /* 0x0000000000927805 */ /* 0x000fe2000001ff00 */
[----:B------:R-:W-:Y:S01]  /*73b0*/  IMAD.MOV.U32 R138, RZ, RZ, RZ ;  /* 0x000000ffff8a7224 */ /* 0x000fe200078e00ff */
[----:B------:R-:W-:Y:S02]  /*73c0*/  @!P4 LOP3.LUT R0, R0, 0x1, RZ, 0xc0, !PT ;  /* 0x000000010000c812 */ /* 0x000fe400078ec0ff */
[----:B------:R-:W-:Y:S02]  /*73d0*/  CS2R R144, SRZ ;  /* 0x0000000000907805 */ /* 0x000fe4000001ff00 */
[----:B------:R-:W-:Y:S02]  /*73e0*/  CS2R R142, SRZ ;  /* 0x00000000008e7805 */ /* 0x000fe4000001ff00 */
[----:B------:R-:W-:Y:S02]  /*73f0*/  CS2R R140, SRZ ;  /* 0x00000000008c7805 */ /* 0x000fe4000001ff00 */
[----:B------:R-:W-:Y:S01]  /*7400*/  ISETP.NE.U32.OR P5, PT, R0, 0x1, P4 ;  /* 0x000000010000780c */ /* 0x000fe200027a5470 */
[----:B------:R-:W-:Y:S01]  /*7410*/  IMAD.U32 R0, RZ, RZ, UR43 ;  /* 0x0000002bff007e24 */ /* 0x000fe2000f8e00ff */
[----:B------:R-:W-:Y:S02]  /*7420*/  LOP3.LUT P4, R185, R180, 0xff, RZ, 0xc0, !PT ;  /* 0x000000ffb4b97812 */ /* 0x000fe4000788c0ff */
[----:B------:R-:W-:Y:S02]  /*7430*/  CS2R R150, SRZ ;  /* 0x0000000000967805 */ /* 0x000fe4000001ff00 */
[----:B------:R-:W-:Y:S02]  /*7440*/  P2R R195, PR, RZ, 0x20 ;  /* 0x00000020ffc37803 */ /* 0x000fe40000000000 */
[----:B------:R-:W-:Y:S02]  /*7450*/  CS2R R148, SRZ ;  /* 0x0000000000947805 */ /* 0x000fe4000001ff00 */
[----:B------:R-:W-:Y:S02]  /*7460*/  SHF.L.U32 R4, R0, 0x1f, RZ ;  /* 0x0000001f00047819 */ /* 0x000fe400000006ff */
[----:B------:R-:W-:Y:S02]  /*7470*/  CS2R R154, SRZ ;  /* 0x00000000009a7805 */ /* 0x000fe4000001ff00 */
[----:B------:R-:W-:Y:S02]  /*7480*/  SEL R0, RZ, 0xffffffff, P0 ;  /* 0xffffffffff007807 */ /* 0x000fe40000000000 */
[----:B------:R-:W-:Y:S02]  /*7490*/  CS2R R152, SRZ ;  /* 0x0000000000987805 */ /* 0x000fe4000001ff00 */
[----:B------:R-:W-:Y:S02]  /*74a0*/  ISETP.NE.AND P0, PT, RZ, UR43, PT ;  /* 0x0000002bff007c0c */ /* 0x000fe4000bf05270 */
[----:B------:R-:W-:Y:S02]  /*74b0*/  CS2R R158, SRZ ;  /* 0x00000000009e7805 */ /* 0x000fe4000001ff00 */
[----:B------:R-:W-:Y:S02]  /*74c0*/  @P1 SEL R0, R5, R0, !P4 ;  /* 0x0000000005001207 */ /* 0x000fe40006000000 */
[----:B------:R-:W-:Y:S02]  /*74d0*/  CS2R R156, SRZ ;  /* 0x00000000009c7805 */ /* 0x000fe4000001ff00 */
[----:B------:R-:W-:Y:S02]  /*74e0*/  @P5 SHF.L.U32 R6, RZ, 0x1f, RZ ;  /* 0x0000001fff065819 */ /* 0x000fe400000006ff */
[----:B------:R-:W-:Y:S02]  /*74f0*/  CS2R R162, SRZ ;  /* 0x0000000000a27805 */ /* 0x000fe4000001ff00 */
[----:B------:R-:W-:Y:S02]  /*7500*/  SEL R202, RZ, 0x60, P0 ;  /* 0x00000060ffca7807 */ /* 0x000fe40000000000 */
[----:B------:R-:W-:Y:S01]  /*7510*/  CS2R R160, SRZ ;  /* 0x0000000000a07805 */ /* 0x000fe2000001ff00 */
[----:B------:R-:W1:Y:S01]  /*7520*/  @P5 SYNCS.PHASECHK.TRANS64.TRYWAIT P3, [UR45+0x30], R6 ;  /* 0x00003006ff0055a7 */ /* 0x000e62000806112d */
[----:B------:R-:W-:Y:S02]  /*7530*/  LOP3.LUT R0, R0, 0x1, RZ, 0xc0, !PT ;  /* 0x0000000100007812 */ /* 0x000fe400078ec0ff */
[----:B------:R-:W-:Y:S01]  /*7540*/  CS2R R166, SRZ ;  /* 0x0000000000a67805 */ /* 0x000fe2000001ff00 */
[----:B------:R-:W-:Y:S01]  /*7550*/  IMAD.IADD R201, R131, 0x1, R202 ;  /* 0x0000000183c97824 */ /* 0x000fe200078e02ca */
[----:B------:R-:W-:Y:S02]  /*7560*/  CS2R R164, SRZ ;  /* 0x0000000000a47805 */ /* 0x000fe4000001ff00 */
[----:B------:R-:W-:Y:S02]  /*7570*/  ISETP.NE.U32.AND P1, PT, R0, 0x1, PT ;  /* 0x000000010000780c */ /* 0x000fe40003f25070 */
[----:B------:R-:W-:Y:S02]  /*7580*/  CS2R R170, SRZ ;  /* 0x0000000000aa7805 */ /* 0x000fe4000001ff00 */
[----:B------:R-:W-:Y:S02]  /*7590*/  CS2R R168, SRZ ;  /* 0x0000000000a87805 */ /* 0x000fe4000001ff00 */
[----:B------:R-:W-:Y:S01]  /*75a0*/  SHF.R.U32.HI R0, RZ, 0x15, R201 ;  /* 0x00000015ff007819 */ /* 0x000fe200000116c9 */
[----:B------:R-:W-:Y:S01]  /*75b0*/  IMAD.IADD R197, R191, 0x1, R198 ;  /* 0x00000001bfc57824 */ /* 0x000fe200078e02c6 */
[----:B------:R-:W-:Y:S01]  /*75c0*/  P2R R139, PR, RZ, 0x2 ;  /* 0x00000002ff8b7803 */ /* 0x000fe20000000000 */
[----:B------:R-:W-:Y:S01]  /*75d0*/  VIADD R202, R202, UR52 ;  /* 0x00000034caca7c36 */ /* 0x000fe20008000000 */
[----:B------:R-:W-:Y:S01]  /*75e0*/  LOP3.LUT R203, R0, 0x3, RZ, 0xc0, !PT ;  /* 0x0000000300cb7812 */ /* 0x000fe200078ec0ff */
[----:B------:R-:W-:Y:S01]  /*75f0*/  IMAD.IADD R196, R190, 0x1, R199 ;  /* 0x00000001bec47824 */ /* 0x000fe200078e02c7 */
[----:B------:R2:W4:Y:S01]  /*7600*/  SYNCS.PHASECHK.TRANS64.TRYWAIT P2, [UR45+0xa0], R4 ;  /* 0x0000a004ff0075a7 */ /* 0x000522000804112d */
[----:B-1----:R-:W-:Y:S01]  /*7610*/  @P5 SEL R137, RZ, 0x1, !P3 ;  /* 0x00000001ff895807 */ /* 0x002fe20005800000 */
[----:B--2---:R-:W-:Y:S06]  /*7620*/  @!P5 BRA `(.L_x_105) ;  /* 0x000000000088d947 */ /* 0x004fec0003800000 */
[----:B------:R-:W-:Y:S01]  /*7630*/  IMAD.MOV.U32 R147, RZ, RZ, RZ ;  /* 0x000000ffff937224 */ /* 0x000fe200078e00ff */
[----:B------:R-:W-:Y:S01]  /*7640*/  ISETP.NE.AND P0, PT, R137, RZ, PT ;  /* 0x000000ff8900720c */ /* 0x000fe20003f05270 */
[----:B------:R-:W-:Y:S01]  /*7650*/  BSSY B0, `(.L_x_106) ;  /* 0x0000014000007945 */ /* 0x000fe20003800000 */
[----:B------:R-:W-:Y:S02]  /*7660*/  CS2R R170, SRZ ;  /* 0x0000000000aa7805 */ /* 0x000fe4000001ff00 */
        /* <DEDUP_REMOVED lines=13> */
[----:B------:R-:W-:Y:S01]  /*7740*/  CS2R R144, SRZ ;  /* 0x0000000000907805 */ /* 0x000fe2000001ff00 */
[----:B------:R-:W-:Y:S06]  /*7750*/  @P0 BRA `(.L_x_107) ;  /* 0x00000000000c0947 */ /* 0x000fec0003800000 */
[----:B------:R-:W-:Y:S04]  /*7760*/  SHF.L.U32 R6, RZ, 0x1f, RZ ;  /* 0x0000001fff067819 */ /* 0x000fe800000006ff */
[----:B------:R-:W1:Y:S02]  /*7770*/  SYNCS.PHASECHK.TRANS64.TRYWAIT P0, [UR45+0x30], R6 ;  /* 0x00003006ff0075a7 */ /* 0x000e64000800112d */
[----:B-1----:R-:W-:Y:S05]  /*7780*/  @!P0 BRA `(.L_x_108) ;  /* 0x000000c000088947 */ /* 0x002fea0003800000 */
.L_x_107:
[----:B------:R-:W-:Y:S05]  /*7790*/  BSYNC B0 ;  /* 0x0000000000007941 */ /* 0x000fea0003800000 */
.L_x_106:
[----:B------:R-:W-:Y:S01]  /*77a0*/  ISETP.NE.AND P0, PT, R139, RZ, PT ;  /* 0x000000ff8b00720c */ /* 0x000fe20003f05270 */
[----:B------:R-:W-:Y:S11]  /*77b0*/  HFMA2 R138, -RZ, RZ, 0, 5.9604644775390625e-08 ;  /* 0x00000001ff8a7431 */ /* 0x000ff600000001ff */
[----:B------:R-:W-:Y:S01]  /*77c0*/  @!UPT UIADD3 URZ, UPT, UPT, URZ, URZ, URZ ;  /* 0x000000fffffff290 */ /* 0x000fe2000fffe0ff */
[----:B------:R2:W1:Y:S04]  /*77d0*/  @P0 LDS.128 R168, [R191] ;  /* 0x00000000bfa80984 */ /* 0x0004680000000c00 */
[----:B------:R2:W1:Y:S04]  /*77e0*/  @P0 LDS.128 R164, [R199+0x10] ;  /* 0x00001000c7a40984 */ /* 0x0004680000000c00 */
[----:B------:R2:W1:Y:S04]  /*77f0*/  @P0 LDS.128 R160, [R197+0x20] ;  /* 0x00002000c5a00984 */ /* 0x0004680000000c00 */
[----:B------:R2:W1:Y:S04]  /*7800*/  @P0 LDS.128 R156, [R196+0x10] ;  /* 0x00001000c49c0984 */ /* 0x0004680000000c00 */
[----:B------:R2:W1:Y:S04]  /*7810*/  @P0 LDS.128 R152, [R191+0x1000] ;  /* 0x00100000bf980984 */ /* 0x0004680000000c00 */
[----:B------:R2:W1:Y:S04]  /*7820*/  @P0 LDS.128 R148, [R199+0x1010] ;  /* 0x00101000c7940984 */ /* 0x0004680000000c00 */
[----:B------:R2:W1:Y:S04]  /*7830*/  @P0 LDS.128 R140, [R197+0x1020] ;  /* 0x00102000c58c0984 */ /* 0x0004680000000c00 */
[----:B------:R2:W1:Y:S02]  /*7840*/  @P0 LDS.128 R144, [R196+0x1010] ;  /* 0x00101000c4900984 */ /* 0x0004640000000c00 */
.L_x_105:
[----:B------:R-:W-:Y:S05]  /*7850*/  BSYNC B1 ;  /* 0x0000000000017941 */ /* 0x000fea0003800000 */
.L_x_104:
[----:B------:R-:W-:Y:S02]  /*7860*/  ISETP.NE.AND P0, PT, R192, R203, PT ;  /* 0x000000cbc000720c */ /* 0x000fe40003f05270 */
[----:B------:R-:W-:Y:S01]  /*7870*/  MOV R55, RZ ;  /* 0x000000ff00377202 */ /* 0x000fe20000000f00 */
[----:B----4-:R-:W-:Y:S10]  /*7880*/  @P2 BRA `(.L_x_109) ;  /* 0x0000000000082947 */ /* 0x010ff40003800000 */
[----:B------:R-:W4:Y:S02]  /*7890*/  SYNCS.PHASECHK.TRANS64.TRYWAIT P1, [UR45+0xa0], R4 ;  /* 0x0000a004ff0075a7 */ /* 0x000f24000802112d */
[----:B----4-:R-:W-:Y:S05]  /*78a0*/  @!P1 BRA `(.L_x_110) ;  /* 0x000000bc00d89947 */ /* 0x010fea0003800000 */
.L_x_109:
[----:B------:R-:W-:Y:S01]  /*78b0*/  IMAD.MOV.U32 R54, RZ, RZ, RZ ;  /* 0x000000ffff367224 */ /* 0x000fe200078e00ff */
        /* <DEDUP_REMOVED lines=32> */
[----:B------:R-:W-:Y:S11]  /*7ac0*/  LOP3.LUT P0, RZ, R0, 0x3, R181, 0x48, !PT ;  /* 0x0000000300ff7812 */ /* 0x000ff600078048b5 */
[----:B------:R-:W-:Y:S02]  /*7ad0*/  @!UPT UIADD3 URZ, UPT, UPT, URZ, URZ, URZ ;  /* 0x000000fffffff290 */ /* 0x000fe4000fffe0ff */
[----:B------:R-:W-:Y:S05]  /*7ae0*/  @!P0 BRA `(.L_x_112) ;  /* 0x0000000000408947 */ /* 0x000fea0003800000 */
[----:B------:R-:W4:Y:S01]  /*7af0*/  LDCU.64 UR8, c[0x4][0x70] ;  /* 0x01000e00ff0877ac */ /* 0x000f220008000a00 */
[----:B------:R-:W-:Y:S01]  /*7b00*/  MOV R15, 0x0 ;  /* 0x00000000000f7802 */ /* 0x000fe20000000f00 */
[----:B------:R-:W-:Y:S02]  /*7b10*/  HFMA2 R12, -RZ, RZ, 0, 5.9604644775390625e-08 ;  /* 0x00000001ff0c7431 */ /* 0x000fe400000001ff */
[----:B------:R-:W-:Y:S02]  /*7b20*/  IMAD.MOV.U32 R8, RZ, RZ, 0x192 ;  /* 0x00000192ff087424 */ /* 0x000fe400078e00ff */
[----:B------:R-:W-:Y:S01]  /*7b30*/  IMAD.MOV.U32 R13, RZ, RZ, RZ ;  /* 0x000000ffff0d7224 */ /* 0x000fe200078e00ff */
[----:B------:R-:W5:Y:S01]  /*7b40*/  LDCU.64 UR6, c[0x4][0x78] ;  /* 0x01000f00ff0677ac */ /* 0x000f620008000a00 */
[----:B------:R-:W2:Y:S01]  /*7b50*/  LDC.64 R14, c[0x4][R15] ;  /* 0x010000000f0e7b82 */ /* 0x000ea20000000a00 */
[----:B------:R-:W3:Y:S01]  /*7b60*/  LDCU.64 UR4, c[0x4][0x10] ;  /* 0x01000200ff0477ac */ /* 0x000ee20008000a00 */
[----:B----4-:R-:W-:Y:S01]  /*7b70*/  MOV R5, UR9 ;  /* 0x0000000900057c02 */ /* 0x010fe20008000f00 */
[----:B-1----:R-:W-:Y:S01]  /*7b80*/  IMAD.U32 R4, RZ, RZ, UR8 ;  /* 0x00000008ff047e24 */ /* 0x002fe2000f8e00ff */
[----:B-----5:R-:W-:Y:S01]  /*7b90*/  MOV R7, UR7 ;  /* 0x0000000700077c02 */ /* 0x020fe20008000f00 */
[----:B------:R-:W-:Y:S01]  /*7ba0*/  IMAD.U32 R6, RZ, RZ, UR6 ;  /* 0x00000006ff067e24 */ /* 0x000fe2000f8e00ff */
[----:B---3--:R-:W-:Y:S01]  /*7bb0*/  MOV R11, UR5 ;  /* 0x00000005000b7c02 */ /* 0x008fe20008000f00 */
[----:B------:R-:W-:Y:S02]  /*7bc0*/  IMAD.U32 R10, RZ, RZ, UR4 ;  /* 0x00000004ff0a7e24 */ /* 0x000fe4000f8e00ff */
[----:B------:R-:W-:Y:S07]  /*7bd0*/  LEPC R20, `(.L_x_112) ;  /* 0x000000001014794e */ /* 0x000fee0000000000 */
[----:B--2---:R-:W-:Y:S05]  /*7be0*/  CALL.ABS.NOINC R14 ;  /* 0x000000000e007343 */ /* 0x004fea0003c00000 */
.L_x_112:
[----:B------:R-:W-:Y:S05]  /*7bf0*/  WARPSYNC.ALL ;  /* 0x0000000000007948 */ /* 0x000fea0003800000 */
[C---:B------:R-:W-:Y:S01]  /*7c00*/  R2UR UR4, R201.reuse ;  /* 0x00000000c90472ca */ /* 0x040fe200000e0000 */
[----:B------:R-:W-:Y:S05]  /*7c10*/  VIADD R0, R201, 0x80 ;  /* 0x00000080c9007836 */ /* 0x000fea0000000000 */
[----:B------:R-:W-:Y:S04]  /*7c20*/  SHF.R.U32.HI R0, RZ, 0x15, R0 ;  /* 0x00000015ff007819 */ /* 0x000fe80000011600 */
[----:B------:R-:W-:Y:S03]  /*7c30*/  LOP3.LUT P0, RZ, R0, 0x3, R181, 0x48, !PT ;  /* 0x0000000300ff7812 */ /* 0x000fe600078048b5 */
[----:B------:R-:W4:Y:S10]  /*7c40*/  LDTM.x32 R24, tmem[UR4] ;  /* 0x00000004001879ee */ /* 0x000f3400082c0000 */
[----:B----4-:R-:W-:Y:S05]  /*7c50*/  @!P0 BRA `(.L_x_113) ;  /* 0x0000000000408947 */ /* 0x010fea0003800000 */
        /* <DEDUP_REMOVED lines=16> */
.L_x_113:
[----:B------:R-:W-:Y:S05]  /*7d60*/  WARPSYNC.ALL ;  /* 0x0000000000007948 */ /* 0x000fea0003800000 */
[----:B------:R-:W-:Y:S11]  /*7d70*/  R2UR UR4, R201 ;  /* 0x00000000c90472ca */ /* 0x000ff600000e0000 */
[----:B------:R-:W-:Y:S02]  /*7d80*/  @!UPT UIADD3 URZ, UPT, UPT, URZ, URZ, URZ ;  /* 0x000000fffffff290 */ /* 0x000fe4000fffe0ff */
[----:B------:R-:W4:Y:S02]  /*7d90*/  LDTM.x32 R56, tmem[UR4+0x80] ;  /* 0x00008004003879ee */ /* 0x000f2400082c0000 */
[----:B----4-:R-:W-:Y:S01]  /*7da0*/  NOP ;  /* 0x0000000000007918 */ /* 0x010fe20000000000 */
.L_x_111:
[----:B-1----:R-:W-:Y:S01]  /*7db0*/  SHF.L.U32 R132, R168, 0x10, RZ ;  /* 0x00000010a8847819 */ /* 0x002fe200000006ff */
[----:B---3--:R-:W-:Y:S01]  /*7dc0*/  FMUL R0, R130, R24 ;  /* 0x0000001882007220 */ /* 0x008fe20000400000 */
[----:B------:R-:W-:Y:S01]  /*7dd0*/  LOP3.LUT R134, R168, 0xffff0000, RZ, 0xc0, !PT ;  /* 0xffff0000a8867812 */ /* 0x000fe200078ec0ff */
[C---:B------:R-:W-:Y:S01]  /*7de0*/  FMUL R3, R130.reuse, R25 ;  /* 0x0000001982037220 */ /* 0x040fe20000400000 */
[----:B------:R-:W-:Y:S01]  /*7df0*/  SHF.L.U32 R135, R169, 0x10, RZ ;  /* 0x00000010a9877819 */ /* 0x000fe200000006ff */
[----:B------:R-:W-:Y:S01]  /*7e00*/  FMUL R4, R130, R26 ;  /* 0x0000001a82047220 */ /* 0x000fe20000400000 */
[----:B------:R-:W-:Y:S01]  /*7e10*/  LOP3.LUT R136, R165, 0xffff0000, RZ, 0xc0, !PT ;  /* 0xffff0000a5887812 */ /* 0x000fe200078ec0ff */
[----:B------:R-:W-:Y:S01]  /*7e20*/  FFMA R0, R133, R132, R0 ;  /* 0x0000008485007223 */ /* 0x000fe20000000000 */
[----:B------:R-:W-:Y:S01]  /*7e30*/  LOP3.LUT R132, R169, 0xffff0000, RZ, 0xc0, !PT ;  /* 0xffff0000a9847812 */ /* 0x000fe200078ec0ff */
[C---:B------:R-:W-:Y:S01]  /*7e40*/  FFMA R3, R133.reuse, R134, R3 ;  /* 0x0000008685037223 */ /* 0x040fe20000000003 */
[C---:B------:R-:W-:Y:S01]  /*7e50*/  LOP3.LUT R134, R170.reuse, 0xffff0000, RZ, 0xc0, !PT ;  /* 0xffff0000aa867812 */ /* 0x040fe200078ec0ff */
[----:B------:R-:W-:Y:S01]  /*7e60*/  FFMA R4, R133, R135, R4 ;  /* 0x0000008785047223 */ /* 0x000fe20000000004 */
[----:B------:R-:W-:Y:S01]  /*7e70*/  SHF.L.U32 R135, R170, 0x10, RZ ;  /* 0x00000010aa877819 */ /* 0x000fe200000006ff */
[----:B------:R-:W-:Y:S01]  /*7e80*/  FMUL R5, R130, R27 ;  /* 0x0000001b82057220 */ /* 0x000fe20000400000 */
[----:B------:R-:W-:Y:S01]  /*7e90*/  ISETP.NE.AND P0, PT, R192, R203, PT ;  /* 0x000000cbc000720c */ /* 0x000fe20003f05270 */
[C---:B------:R-:W-:Y:S01]  /*7ea0*/  FMUL R6, R130.reuse, R28 ;  /* 0x0000001c82067220 */ /* 0x040fe20000400000 */
[----:B------:R-:W-:Y:S01]  /*7eb0*/  F2FP.BF16.F32.PACK_AB R204, R3, R0 ;  /* 0x0000000003cc723e */ /* 0x000fe200000010ff */
[----:B------:R-:W-:Y:S01]  /*7ec0*/  FMUL R7, R130, R29 ;  /* 0x0000001d82077220 */ /* 0x000fe20000400000 */
[----:B------:R-:W-:Y:S01]  /*7ed0*/  ISETP.NE.AND P1, PT, R192, RZ, PT ;  /* 0x000000ffc000720c */ /* 0x000fe20003f25270 */
[----:B------:R-:W-:Y:S01]  /*7ee0*/  FFMA R5, R133, R132, R5 ;  /* 0x0000008485057223 */ /* 0x000fe20000000005 */
[----:B------:R-:W-:Y:S01]  /*7ef0*/  SHF.L.U32 R132, R171, 0x10, RZ ;  /* 0x00000010ab847819 */ /* 0x000fe200000006ff */
[----:B------:R-:W-:Y:S01]  /*7f00*/  FFMA R6, R133, R135, R6 ;  /* 0x0000008785067223 */ /* 0x000fe20000000006 */
[----:B------:R-:W-:Y:S01]  /*7f10*/  SHF.L.U32 R135, R165, 0x10, RZ ;  /* 0x00000010a5877819 */ /* 0x000fe200000006ff */
[----:B------:R-:W-:Y:S01]  /*7f20*/  FFMA R7, R133, R134, R7 ;  /* 0x0000008685077223 */ /* 0x000fe20000000007 */
[----:B------:R-:W-:Y:S01]  /*7f30*/  LOP3.LUT R134, R171, 0xffff0000, RZ, 0xc0, !PT ;  /* 0xffff0000ab867812 */ /* 0x000fe200078ec0ff */
[C---:B------:R-:W-:Y:S01]  /*7f40*/  FMUL R8, R130.reuse, R30 ;  /* 0x0000001e82087220 */ /* 0x040fe20000400000 */
[----:B------:R-:W-:Y:S01]  /*7f50*/  F2FP.BF16.F32.PACK_AB R205, R5, R4 ;  /* 0x0000000405cd723e */ /* 0x000fe200000010ff */
[----:B------:R-:W-:Y:S01]  /*7f60*/  FMUL R9, R130, R31 ;  /* 0x0000001f82097220 */ /* 0x000fe20000400000 */
[----:B------:R-:W-:Y:S01]  /*7f70*/  F2FP.BF16.F32.PACK_AB R206, R7, R6 ;  /* 0x0000000607ce723e */ /* 0x000fe200000010ff */
[C---:B------:R-:W-:Y:S01]  /*7f80*/  FFMA R8, R133.reuse, R132, R8 ;  /* 0x0000008485087223 */ /* 0x040fe20000000008 */
[C---:B------:R-:W-:Y:S01]  /*7f90*/  SHF.L.U32 R132, R164.reuse, 0x10, RZ ;  /* 0x00000010a4847819 */ /* 0x040fe200000006ff */
[----:B------:R-:W-:Y:S01]  /*7fa0*/  FFMA R9, R133, R134, R9 ;  /* 0x0000008685097223 */ /* 0x000fe20000000009 */
[----:B------:R-:W-:Y:S01]  /*7fb0*/  LOP3.LUT R134, R164, 0xffff0000, RZ, 0xc0, !PT ;  /* 0xffff0000a4867812 */ /* 0x000fe200078ec0ff */
[C---:B------:R-:W-:Y:S01]  /*7fc0*/  FMUL R10, R130.reuse, R32 ;  /* 0x00000020820a7220 */ /* 0x040fe20000400000 */
[C---:B------:R-:W-:Y:S01]  /*7fd0*/  FMUL R11, R130.reuse, R33 ;  /* 0x00000021820b7220 */ /* 0x040fe20000400000 */
        /* <DEDUP_REMOVED lines=10> */
[----:B------:R-:W-:Y:S01]  /*8080*/  FFMA R12, R133, R135, R12 ;  /* 0x00000087850c7223 */ /* 0x000fe2000000000c */
[----:B------:R-:W-:Y:S01]  /*8090*/  SHF.L.U32 R135, R167, 0x10, RZ ;  /* 0x00000010a7877819 */ /* 0x000fe200000006ff */
[----:B------:R-:W-:Y:S01]  /*80a0*/  FFMA R13, R133, R136, R13 ;  /* 0x00000088850d7223 */ /* 0x000fe2000000000d */
[----:B------:R-:W-:Y:S01]  /*80b0*/  LOP3.LUT R136, R167, 0xffff0000, RZ, 0xc0, !PT ;  /* 0xffff0000a7887812 */ /* 0x000fe200078ec0ff */
[----:B------:R-:W-:Y:S01]  /*80c0*/  FFMA R14, R133, R132, R14 ;  /* 0x00000084850e7223 */ /* 0x000fe2000000000e */
[----:B------:R-:W-:Y:S01]  /*80d0*/  SHF.L.U32 R132, R160, 0x10, RZ ;  /* 0x00000010a0847819 */ /* 0x000fe200000006ff */
[----:B------:R-:W-:Y:S01]  /*80e0*/  FMUL R16, R130, R38 ;  /* 0x0000002682107220 */ /* 0x000fe20000400000 */
[----:B------:R-:W-:Y:S01]  /*80f0*/  F2FP.BF16.F32.PACK_AB R209, R13, R12 ;  /* 0x0000000c0dd1723e */ /* 0x000fe200000010ff */
[----:B------:R-:W-:Y:S01]  /*8100*/  FFMA R15, R133, R134, R15 ;  /* 0x00000086850f7223 */ /* 0x000fe2000000000f */
[----:B------:R-:W-:Y:S01]  /*8110*/  LOP3.LUT R134, R160, 0xffff0000, RZ, 0xc0, !PT ;  /* 0xffff0000a0867812 */ /* 0x000fe200078ec0ff */
[C---:B------:R-:W-:Y:S01]  /*8120*/  FMUL R17, R130.reuse, R39 ;  /* 0x0000002782117220 */ /* 0x040fe20000400000 */
[C---:B------:R-:W-:Y:S01]  /*8130*/  FMUL R18, R130.reuse, R40 ;  /* 0x0000002882127220 */ /* 0x040fe20000400000 */
[----:B------:R-:W-:Y:S01]  /*8140*/  FMUL R19, R130, R41 ;  /* 0x0000002982137220 */ /* 0x000fe20000400000 */
[----:B------:R-:W-:Y:S01]  /*8150*/  F2FP.BF16.F32.PACK_AB R210, R15, R14 ;  /* 0x0000000e0fd2723e */ /* 0x000fe200000010ff */
[C---:B------:R-:W-:Y:S01]  /*8160*/  FFMA R16, R133.reuse, R135, R16 ;  /* 0x0000008785107223 */ /* 0x040fe20000000010 */
[----:B------:R-:W-:Y:S01]  /*8170*/  SHF.L.U32 R135, R162, 0x10, RZ ;  /* 0x00000010a2877819 */ /* 0x000fe200000006ff */
[----:B------:R-:W-:Y:S01]  /*8180*/  FFMA R17, R133, R136, R17 ;  /* 0x0000008885117223 */ /* 0x000fe20000000011 */
[----:B------:R-:W-:Y:S01]  /*8190*/  LOP3.LUT R136, R159, 0xffff0000, RZ, 0xc0, !PT ;  /* 0xffff00009f887812 */ /* 0x000fe200078ec0ff */
[----:B------:R-:W-:Y:S01]  /*81a0*/  FFMA R18, R133, R132, R18 ;  /* 0x0000008485127223 */ /* 0x000fe20000000012 */
[----:B------:R-:W-:Y:S01]  /*81b0*/  SHF.L.U32 R132, R161, 0x10, RZ ;  /* 0x00000010a1847819 */ /* 0x000fe200000006ff */
[----:B------:R-:W-:Y:S01]  /*81c0*/  FFMA R19, R133, R134, R19 ;  /* 0x0000008685137223 */ /* 0x000fe20000000013 */
[----:B------:R-:W-:Y:S01]  /*81d0*/  LOP3.LUT R134, R161, 0xffff0000, RZ, 0xc0, !PT ;  /* 0xffff0000a1867812 */ /* 0x000fe200078ec0ff */
[C---:B------:R-:W-:Y:S01]  /*81e0*/  FMUL R20, R130.reuse, R42 ;  /* 0x0000002a82147220 */ /* 0x040fe20000400000 */
[----:B------:R-:W-:Y:S01]  /*81f0*/  F2FP.BF16.F32.PACK_AB R211, R17, R16 ;  /* 0x0000001011d3723e */ /* 0x000fe200000010ff */
[C---:B------:R-:W-:Y:S01]  /*8200*/  FMUL R21, R130.reuse, R43 ;  /* 0x0000002b82157220 */ /* 0x040fe20000400000 */
[----:B------:R-:W-:Y:S01]  /*8210*/  FMUL R22, R130, R44 ;  /* 0x0000002c82167220 */ /* 0x000fe20000400000 */
[C---:B------:R-:W-:Y:S01]  /*8220*/  FFMA R20, R133.reuse, R132, R20 ;  /* 0x0000008485147223 */ /* 0x040fe20000000014 */
[----:B------:R-:W-:Y:S01]  /*8230*/  LOP3.LUT R132, R162, 0xffff0000, RZ, 0xc0, !PT ;  /* 0xffff0000a2847812 */ /* 0x000fe200078ec0ff */
[----:B------:R-:W-:Y:S01]  /*8240*/  FFMA R21, R133, R134, R21 ;  /* 0x0000008685157223 */ /* 0x000fe20000000015 */
[----:B------:R-:W-:Y:S01]  /*8250*/  LOP3.LUT R134, R163, 0xffff0000, RZ, 0xc0, !PT ;  /* 0xffff0000a3867812 */ /* 0x000fe200078ec0ff */
[----:B------:R-:W-:Y:S01]  /*8260*/  FFMA R22, R133, R135, R22 ;  /* 0x0000008785167223 */ /* 0x000fe20000000016 */
[----:B------:R-:W-:Y:S01]  /*8270*/  SHF.L.U32 R135, R163, 0x10, RZ ;  /* 0x00000010a3877819 */ /* 0x000fe200000006ff */
[C---:B------:R-:W-:Y:S01]  /*8280*/  FMUL R23, R130.reuse, R45 ;  /* 0x0000002d82177220 */ /* 0x040fe20000400000 */
[C---:B------:R-:W-:Y:S01]  /*8290*/  FMUL R88, R130.reuse, R46 ;  /* 0x0000002e82587220 */ /* 0x040fe20000400000 */
[C---:B------:R-:W-:Y:S01]  /*82a0*/  FMUL R89, R130.reuse, R47 ;  /* 0x0000002f82597220 */ /* 0x040fe20000400000 */
[----:B------:R-:W-:Y:S01]  /*82b0*/  FMUL R90, R130, R48 ;  /* 0x00000030825a7220 */ /* 0x000fe20000400000 */
[C---:B------:R-:W-:Y:S01]  /*82c0*/  FFMA R23, R133.reuse, R132, R23 ;  /* 0x0000008485177223 */ /* 0x040fe20000000017 */
[C---:B------:R-:W-:Y:S01]  /*82d0*/  SHF.L.U32 R132, R156.reuse, 0x10, RZ ;  /* 0x000000109c847819 */ /* 0x040fe200000006ff */
[----:B------:R-:W-:Y:S01]  /*82e0*/  FFMA R88, R133, R135, R88 ;  /* 0x0000008785587223 */ /* 0x000fe20000000058 */
[----:B------:R-:W-:Y:S01]  /*82f0*/  SHF.L.U32 R135, R159, 0x10, RZ ;  /* 0x000000109f877819 */ /* 0x000fe200000006ff */
[C---:B------:R-:W-:Y:S01]  /*8300*/  FFMA R89, R133.reuse, R134, R89 ;  /* 0x0000008685597223 */ /* 0x040fe20000000059 */
[----:B------:R-:W-:Y:S01]  /*8310*/  LOP3.LUT R134, R156, 0xffff0000, RZ, 0xc0, !PT ;  /* 0xffff00009c867812 */ /* 0x000fe200078ec0ff */
[C---:B------:R-:W-:Y:S01]  /*8320*/  FMUL R91, R130.reuse, R49 ;  /* 0x00000031825b7220 */ /* 0x040fe20000400000 */
[----:B------:R-:W-:Y:S01]  /*8330*/  FFMA R90, R133, R132, R90 ;  /* 0x00000084855a7223 */ /* 0x000fe2000000005a */
[----:B------:R-:W-:Y:S01]  /*8340*/  SHF.L.U32 R132, R157, 0x10, RZ ;  /* 0x000000109d847819 */ /* 0x000fe200000006ff */
[C---:B------:R-:W-:Y:S01]  /*8350*/  FMUL R92, R130.reuse, R50 ;  /* 0x00000032825c7220 */ /* 0x040fe20000400000 */
[----:B------:R-:W-:Y:S01]  /*8360*/  FFMA R91, R133, R134, R91 ;  /* 0x00000086855b7223 */ /* 0x000fe2000000005b */
[----:B------:R-:W-:Y:S01]  /*8370*/  LOP3.LUT R134, R157, 0xffff0000, RZ, 0xc0, !PT ;  /* 0xffff00009d867812 */ /* 0x000fe200078ec0ff */
[----:B------:R-:W-:Y:S01]  /*8380*/  FMUL R93, R130, R51 ;  /* 0x00000033825d7220 */ /* 0x000fe20000400000 */
[----:B------:R1:W-:Y:S01]  /*8390*/  @!P0 STS.128 [R191], R204 ;  /* 0x000000ccbf008388 */ /* 0x0003e20000000c00 */
[C---:B------:R-:W-:Y:S01]  /*83a0*/  FFMA R92, R133.reuse, R132, R92 ;  /* 0x00000084855c7223 */ /* 0x040fe2000000005c */
[----:B------:R-:W-:Y:S01]  /*83b0*/  SHF.L.U32 R132, R158, 0x10, RZ ;  /* 0x000000109e847819 */ /* 0x000fe200000006ff */
[----:B------:R-:W-:Y:S01]  /*83c0*/  FMUL R94, R130, R52 ;  /* 0x00000034825e7220 */ /* 0x000fe20000400000 */
[C---:B------:R-:W-:Y:S01]  /*83d0*/  FFMA R93, R133.reuse, R134, R93 ;  /* 0x00000086855d7223 */ /* 0x040fe2000000005d */
[----:B------:R-:W-:Y:S01]  /*83e0*/  LOP3.LUT R134, R158, 0xffff0000, RZ, 0xc0, !PT ;  /* 0xffff00009e867812 */ /* 0x000fe200078ec0ff */
[----:B------:R-:W-:Y:S01]  /*83f0*/  FMUL R95, R130, R53 ;  /* 0x00000035825f7220 */ /* 0x000fe20000400000 */
[C---:B------:R-:W-:Y:S01]  /*8400*/  FFMA R94, R133.reuse, R132, R94 ;  /* 0x00000084855e7223 */ /* 0x040fe2000000005e */
[----:B------:R-:W-:Y:S01]  /*8410*/  SHF.L.U32 R132, R152, 0x10, RZ ;  /* 0x0000001098847819 */ /* 0x000fe200000006ff */
[C---:B------:R-:W-:Y:S01]  /*8420*/  FMUL R96, R130.reuse, R54 ;  /* 0x0000003682607220 */ /* 0x040fe20000400000 */
[C---:B------:R-:W-:Y:S01]  /*8430*/  FMUL R97, R130.reuse, R55 ;  /* 0x0000003782617220 */ /* 0x040fe20000400000 */
[----:B------:R3:W-:Y:S01]  /*8440*/  @!P0 STS.128 [R199+0x10], R208 ;  /* 0x000010d0c7008388 */ /* 0x0007e20000000c00 */
[----:B------:R-:W-:Y:S01]  /*8450*/  FMUL R98, R130, R56 ;  /* 0x0000003882627220 */ /* 0x000fe20000400000 */
[C---:B------:R-:W-:Y:S01]  /*8460*/  FFMA R95, R133.reuse, R134, R95 ;  /* 0x00000086855f7223 */ /* 0x040fe2000000005f */
[----:B------:R-:W-:Y:S01]  /*8470*/  LOP3.LUT R134, R154, 0xffff0000, RZ, 0xc0, !PT ;  /* 0xffff00009a867812 */ /* 0x000fe200078ec0ff */
[----:B------:R-:W-:Y:S01]  /*8480*/  FFMA R96, R133, R135, R96 ;  /* 0x0000008785607223 */ /* 0x000fe20000000060 */
[----:B------:R-:W-:Y:S01]  /*8490*/  SHF.L.U32 R135, R153, 0x10, RZ ;  /* 0x0000001099877819 */ /* 0x000fe200000006ff */
[----:B------:R-:W-:Y:S01]  /*84a0*/  FFMA R97, R133, R136, R97 ;  /* 0x0000008885617223 */ /* 0x000fe20000000061 */
[----:B------:R-:W-:Y:S01]  /*84b0*/  LOP3.LUT R136, R145, 0xffff0000, RZ, 0xc0, !PT ;  /* 0xffff000091887812 */ /* 0x000fe200078ec0ff */
[C---:B------:R-:W-:Y:S01]  /*84c0*/  FFMA R98, R133.reuse, R132, R98 ;  /* 0x0000008485627223 */ /* 0x040fe20000000062 */
[----:B------:R-:W-:Y:S01]  /*84d0*/  LOP3.LUT R132, R152, 0xffff0000, RZ, 0xc0, !PT ;  /* 0xffff000098847812 */ /* 0x000fe200078ec0ff */
[C---:B------:R-:W-:Y:S01]  /*84e0*/  FMUL R99, R130.reuse, R57 ;  /* 0x0000003982637220 */ /* 0x040fe20000400000 */
[C---:B------:R-:W-:Y:S01]  /*84f0*/  FMUL R100, R130.reuse, R58 ;  /* 0x0000003a82647220 */ /* 0x040fe20000400000 */
[C---:B------:R-:W-:Y:S01]  /*8500*/  FMUL R101, R130.reuse, R59 ;  /* 0x0000003b82657220 */ /* 0x040fe20000400000 */
[----:B------:R-:W-:Y:S01]  /*8510*/  FMUL R102, R130, R60 ;  /* 0x0000003c82667220 */ /* 0x000fe20000400000 */
[----:B------:R-:W-:Y:S01]  /*8520*/  FFMA R99, R133, R132, R99 ;  /* 0x0000008485637223 */ /* 0x000fe20000000063 */
[----:B------:R-:W-:Y:S01]  /*8530*/  LOP3.LUT R132, R153, 0xffff0000, RZ, 0xc0, !PT ;  /* 0xffff000099847812 */ /* 0x000fe200078ec0ff */
[----:B------:R-:W-:Y:S01]  /*8540*/  FFMA R100, R133, R135, R100 ;  /* 0x0000008785647223 */ /* 0x000fe20000000064 */
[----:B------:R-:W-:Y:S01]  /*8550*/  SHF.L.U32 R135, R154, 0x10, RZ ;  /* 0x000000109a877819 */ /* 0x000fe200000006ff */
[C---:B------:R-:W-:Y:S01]  /*8560*/  FMUL R103, R130.reuse, R61 ;  /* 0x0000003d82677220 */ /* 0x040fe20000400000 */
[C---:B------:R-:W-:Y:S01]  /*8570*/  FMUL R104, R130.reuse, R62 ;  /* 0x0000003e82687220 */ /* 0x040fe20000400000 */
[----:B-1----:R-:W-:Y:S01]  /*8580*/  F2FP.BF16.F32.PACK_AB R204, R19, R18 ;  /* 0x0000001213cc723e */ /* 0x002fe200000010ff */
[----:B------:R-:W-:Y:S01]  /*8590*/  FFMA R101, R133, R132, R101 ;  /* 0x0000008485657223 */ /* 0x000fe20000000065 */
[----:B------:R-:W-:Y:S01]  /*85a0*/  SHF.L.U32 R132, R155, 0x10, RZ ;  /* 0x000000109b847819 */ /* 0x000fe200000006ff */
[----:B------:R-:W-:Y:S01]  /*85b0*/  FFMA R102, R133, R135, R102 ;  /* 0x0000008785667223 */ /* 0x000fe20000000066 */
[----:B------:R-:W-:Y:S01]  /*85c0*/  F2FP.BF16.F32.PACK_AB R205, R21, R20 ;  /* 0x0000001415cd723e */ /* 0x000fe200000010ff */
[----:B------:R-:W-:Y:S01]  /*85d0*/  FFMA R103, R133, R134, R103 ;  /* 0x0000008685677223 */ /* 0x000fe20000000067 */
[----:B------:R-:W-:Y:S01]  /*85e0*/  LOP3.LUT R134, R155, 0xffff0000, RZ, 0xc0, !PT ;  /* 0xffff00009b867812 */ /* 0x000fe200078ec0ff */
[----:B------:R-:W-:Y:S01]  /*85f0*/  FMUL R105, R130, R63 ;  /* 0x0000003f82697220 */ /* 0x000fe20000400000 */
[----:B------:R-:W-:Y:S01]  /*8600*/  F2FP.BF16.F32.PACK_AB R206, R23, R22 ;  /* 0x0000001617ce723e */ /* 0x000fe200000010ff */
[----:B------:R-:W-:Y:S01]  /*8610*/  FFMA R104, R133, R132, R104 ;  /* 0x0000008485687223 */ /* 0x000fe20000000068 */
[----:B------:R-:W-:Y:S01]  /*8620*/  F2FP.BF16.F32.PACK_AB R207, R89, R88 ;  /* 0x0000005859cf723e */ /* 0x000fe200000010ff */
[----:B------:R-:W-:Y:S01]  /*8630*/  FFMA R105, R133, R134, R105 ;  /* 0x0000008685697223 */ /* 0x000fe20000000069 */
[----:B------:R-:W-:Y:S01]  /*8640*/  SHF.L.U32 R132, R148, 0x10, RZ ;  /* 0x0000001094847819 */ /* 0x000fe200000006ff */
[----:B------:R-:W-:Y:S01]  /*8650*/  FMUL R106, R130, R64 ;  /* 0x00000040826a7220 */ /* 0x000fe20000400000 */
[----:B------:R-:W-:Y:S01]  /*8660*/  LOP3.LUT R134, R148, 0xffff0000, RZ, 0xc0, !PT ;  /* 0xffff000094867812 */ /* 0x000fe200078ec0ff */
[----:B------:R1:W-:Y:S01]  /*8670*/  @!P0 STS.128 [R197+0x20], R204 ;  /* 0x000020ccc5008388 */ /* 0x0003e20000000c00 */
[----:B------:R-:W-:Y:S01]  /*8680*/  SHF.L.U32 R135, R149, 0x10, RZ ;  /* 0x0000001095877819 */ /* 0x000fe200000006ff */
[C---:B------:R-:W-:Y:S01]  /*8690*/  FMUL R107, R130.reuse, R65 ;  /* 0x00000041826b7220 */ /* 0x040fe20000400000 */
[----:B---3--:R-:W-:Y:S01]  /*86a0*/  F2FP.BF16.F32.PACK_AB R208, R91, R90 ;  /* 0x0000005a5bd0723e */ /* 0x008fe200000010ff */
[C---:B------:R-:W-:Y:S01]  /*86b0*/  FMUL R108, R130.reuse, R66 ;  /* 0x00000042826c7220 */ /* 0x040fe20000400000 */
[----:B------:R-:W-:Y:S01]  /*86c0*/  F2FP.BF16.F32.PACK_AB R209, R93, R92 ;  /* 0x0000005c5dd1723e */ /* 0x000fe200000010ff */
[----:B------:R-:W-:Y:S01]  /*86d0*/  FFMA R106, R133, R132, R106 ;  /* 0x00000084856a7223 */ /* 0x000fe2000000006a */
[----:B------:R-:W-:Y:S01]  /*86e0*/  F2FP.BF16.F32.PACK_AB R210, R95, R94 ;  /* 0x0000005e5fd2723e */ /* 0x000fe200000010ff */
[----:B------:R-:W-:Y:S01]  /*86f0*/  FFMA R107, R133, R134, R107 ;  /* 0x00000086856b7223 */ /* 0x000fe2000000006b */
[----:B------:R-:W-:Y:S01]  /*8700*/  F2FP.BF16.F32.PACK_AB R211, R97, R96 ;  /* 0x0000006061d3723e */ /* 0x000fe200000010ff */
[----:B------:R-:W-:Y:S01]  /*8710*/  FFMA R108, R133, R135, R108 ;  /* 0x00000087856c7223 */ /* 0x000fe2000000006c */
[----:B------:R-:W-:Y:S01]  /*8720*/  LOP3.LUT R132, R149, 0xffff0000, RZ, 0xc0, !PT ;  /* 0xffff000095847812 */ /* 0x000fe200078ec0ff */
[----:B------:R-:W-:Y:S01]  /*8730*/  FMUL R109, R130, R67 ;  /* 0x00000043826d7220 */ /* 0x000fe20000400000 */
[C---:B------:R-:W-:Y:S01]  /*8740*/  SHF.L.U32 R135, R150.reuse, 0x10, RZ ;  /* 0x0000001096877819 */ /* 0x040fe200000006ff */
[----:B------:R3:W-:Y:S01]  /*8750*/  @!P0 STS.128 [R196+0x10], R208 ;  /* 0x000010d0c4008388 */ /* 0x0007e20000000c00 */
[----:B------:R-:W-:Y:S01]  /*8760*/  LOP3.LUT R134, R150, 0xffff0000, RZ, 0xc0, !PT ;  /* 0xffff000096867812 */ /* 0x000fe200078ec0ff */
[C---:B------:R-:W-:Y:S01]  /*8770*/  FMUL R110, R130.reuse, R68 ;  /* 0x00000044826e7220 */ /* 0x040fe20000400000 */
[C---:B------:R-:W-:Y:S01]  /*8780*/  FMUL R111, R130.reuse, R69 ;  /* 0x00000045826f7220 */ /* 0x040fe20000400000 */
[----:B------:R-:W-:Y:S01]  /*8790*/  FFMA R109, R133, R132, R109 ;  /* 0x00000084856d7223 */ /* 0x000fe2000000006d */
[----:B------:R-:W-:Y:S01]  /*87a0*/  SHF.L.U32 R132, R151, 0x10, RZ ;  /* 0x0000001097847819 */ /* 0x000fe200000006ff */
[----:B------:R-:W-:Y:S01]  /*87b0*/  FFMA R110, R133, R135, R110 ;  /* 0x00000087856e7223 */ /* 0x000fe2000000006e */
[----:B------:R-:W-:Y:S01]  /*87c0*/  SHF.L.U32 R135, R141, 0x10, RZ ;  /* 0x000000108d877819 */ /* 0x000fe200000006ff */
[----:B------:R-:W-:Y:S01]  /*87d0*/  FFMA R111, R133, R134, R111 ;  /* 0x00000086856f7223 */ /* 0x000fe2000000006f */
[----:B------:R-:W-:Y:S01]  /*87e0*/  LOP3.LUT R134, R151, 0xffff0000, RZ, 0xc0, !PT ;  /* 0xffff000097867812 */ /* 0x000fe200078ec0ff */
[C---:B------:R-:W-:Y:S01]  /*87f0*/  FMUL R112, R130.reuse, R70 ;  /* 0x0000004682707220 */ /* 0x040fe20000400000 */
[C---:B------:R-:W-:Y:S01]  /*8800*/  FMUL R113, R130.reuse, R71 ;  /* 0x0000004782717220 */ /* 0x040fe20000400000 */
[C---:B------:R-:W-:Y:S01]  /*8810*/  FMUL R114, R130.reuse, R72 ;  /* 0x0000004882727220 */ /* 0x040fe20000400000 */
[----:B------:R-:W-:Y:S01]  /*8820*/  FMUL R115, R130, R73 ;  /* 0x0000004982737220 */ /* 0x000fe20000400000 */
[C---:B------:R-:W-:Y:S01]  /*8830*/  FFMA R112, R133.reuse, R132, R112 ;  /* 0x0000008485707223 */ /* 0x040fe20000000070 */
[C---:B------:R-:W-:Y:S01]  /*8840*/  SHF.L.U32 R132, R140.reuse, 0x10, RZ ;  /* 0x000000108c847819 */ /* 0x040fe200000006ff */
[----:B------:R-:W-:Y:S01]  /*8850*/  FFMA R113, R133, R134, R113 ;  /* 0x0000008685717223 */ /* 0x000fe20000000071 */
[----:B------:R-:W-:Y:S01]  /*8860*/  LOP3.LUT R134, R140, 0xffff0000, RZ, 0xc0, !PT ;  /* 0xffff00008c867812 */ /* 0x000fe200078ec0ff */
[----:B------:R-:W-:Y:S01]  /*8870*/  FMUL R116, R130, R74 ;  /* 0x0000004a82747220 */ /* 0x000fe20000400000 */
[----:B-1----:R-:W-:Y:S01]  /*8880*/  F2FP.BF16.F32.PACK_AB R204, R99, R98 ;  /* 0x0000006263cc723e */ /* 0x002fe200000010ff */
[----:B------:R-:W-:Y:S01]  /*8890*/  FFMA R114, R133, R132, R114 ;  /* 0x0000008485727223 */ /* 0x000fe20000000072 */
[----:B------:R-:W-:Y:S01]  /*88a0*/  LOP3.LUT R132, R141, 0xffff0000, RZ, 0xc0, !PT ;  /* 0xffff00008d847812 */ /* 0x000fe200078ec0ff */
[C---:B------:R-:W-:Y:S01]  /*88b0*/  FFMA R115, R133.reuse, R134, R115 ;  /* 0x0000008685737223 */ /* 0x040fe20000000073 */
[C---:B------:R-:W-:Y:S01]  /*88c0*/  LOP3.LUT R134, R142.reuse, 0xffff0000, RZ, 0xc0, !PT ;  /* 0xffff00008e867812 */ /* 0x040fe200078ec0ff */
[----:B------:R-:W-:Y:S01]  /*88d0*/  FFMA R116, R133, R135, R116 ;  /* 0x0000008785747223 */ /* 0x000fe20000000074 */
[----:B------:R-:W-:Y:S01]  /*88e0*/  SHF.L.U32 R135, R142, 0x10, RZ ;  /* 0x000000108e877819 */ /* 0x000fe200000006ff */
[C---:B------:R-:W-:Y:S01]  /*88f0*/  FMUL R117, R130.reuse, R75 ;  /* 0x0000004b82757220 */ /* 0x040fe20000400000 */
[----:B------:R-:W-:Y:S01]  /*8900*/  F2FP.BF16.F32.PACK_AB R205, R101, R100 ;  /* 0x0000006465cd723e */ /* 0x000fe200000010ff */
[C---:B------:R-:W-:Y:S01]  /*8910*/  FMUL R118, R130.reuse, R76 ;  /* 0x0000004c82767220 */ /* 0x040fe20000400000 */
[----:B------:R-:W-:Y:S01]  /*8920*/  F2FP.BF16.F32.PACK_AB R206, R103, R102 ;  /* 0x0000006667ce723e */ /* 0x000fe200000010ff */
[C---:B------:R-:W-:Y:S01]  /*8930*/  FMUL R119, R130.reuse, R77 ;  /* 0x0000004d82777220 */ /* 0x040fe20000400000 */
[C---:B------:R-:W-:Y:S01]  /*8940*/  FFMA R117, R133.reuse, R132, R117 ;  /* 0x0000008485757223 */ /* 0x040fe20000000075 */
[----:B------:R-:W-:Y:S01]  /*8950*/  FFMA R118, R133, R135, R118 ;  /* 0x0000008785767223 */ /* 0x000fe20000000076 */
[----:B------:R-:W-:Y:S01]  /*8960*/  SHF.L.U32 R132, R143, 0x10, RZ ;  /* 0x000000108f847819 */ /* 0x000fe200000006ff */
[----:B------:R-:W-:Y:S01]  /*8970*/  FFMA R119, R133, R134, R119 ;  /* 0x0000008685777223 */ /* 0x000fe20000000077 */
[----:B------:R-:W-:Y:S01]  /*8980*/  F2FP.BF16.F32.PACK_AB R207, R105, R104 ;  /* 0x0000006869cf723e */ /* 0x000fe200000010ff */
[C---:B------:R-:W-:Y:S01]  /*8990*/  FMUL R120, R130.reuse, R78 ;  /* 0x0000004e82787220 */ /* 0x040fe20000400000 */
[----:B------:R-:W-:Y:S01]  /*89a0*/  LOP3.LUT R134, R143, 0xffff0000, RZ, 0xc0, !PT ;  /* 0xffff00008f867812 */ /* 0x000fe200078ec0ff */
[----:B------:R-:W-:Y:S01]  /*89b0*/  FMUL R121, R130, R79 ;  /* 0x0000004f82797220 */ /* 0x000fe20000400000 */
[----:B---3--:R-:W-:Y:S01]  /*89c0*/  F2FP.BF16.F32.PACK_AB R208, R107, R106 ;  /* 0x0000006a6bd0723e */ /* 0x008fe200000010ff */
[----:B------:R1:W-:Y:S01]  /*89d0*/  @!P0 STS.128 [R191+0x1000], R204 ;  /* 0x001000ccbf008388 */ /* 0x0003e20000000c00 */
[C---:B------:R-:W-:Y:S01]  /*89e0*/  FFMA R120, R133.reuse, R132, R120 ;  /* 0x0000008485787223 */ /* 0x040fe20000000078 */
[----:B------:R-:W-:Y:S01]  /*89f0*/  FFMA R121, R133, R134, R121 ;  /* 0x0000008685797223 */ /* 0x000fe20000000079 */
[----:B------:R-:W-:Y:S01]  /*8a00*/  SHF.L.U32 R132, R144, 0x10, RZ ;  /* 0x0000001090847819 */ /* 0x000fe200000006ff */
[----:B------:R-:W-:Y:S01]  /*8a10*/  FMUL R122, R130, R80 ;  /* 0x00000050827a7220 */ /* 0x000fe20000400000 */
[----:B------:R-:W-:Y:S01]  /*8a20*/  LOP3.LUT R134, R144, 0xffff0000, RZ, 0xc0, !PT ;  /* 0xffff000090867812 */ /* 0x000fe200078ec0ff */
[C---:B------:R-:W-:Y:S01]  /*8a30*/  FMUL R123, R130.reuse, R81 ;  /* 0x00000051827b7220 */ /* 0x040fe20000400000 */
[----:B------:R-:W-:Y:S01]  /*8a40*/  SHF.L.U32 R135, R145, 0x10, RZ ;  /* 0x0000001091877819 */ /* 0x000fe200000006ff */
[C---:B------:R-:W-:Y:S01]  /*8a50*/  FMUL R124, R130.reuse, R82 ;  /* 0x00000052827c7220 */ /* 0x040fe20000400000 */
[----:B------:R-:W-:Y:S01]  /*8a60*/  F2FP.BF16.F32.PACK_AB R209, R109, R108 ;  /* 0x0000006c6dd1723e */ /* 0x000fe200000010ff */
[----:B------:R-:W-:Y:S01]  /*8a70*/  FMUL R125, R130, R83 ;  /* 0x00000053827d7220 */ /* 0x000fe20000400000 */
[----:B------:R-:W-:Y:S01]  /*8a80*/  F2FP.BF16.F32.PACK_AB R210, R111, R110 ;  /* 0x0000006e6fd2723e */ /* 0x000fe200000010ff */
[----:B------:R-:W-:Y:S01]  /*8a90*/  FFMA R122, R133, R132, R122 ;  /* 0x00000084857a7223 */ /* 0x000fe2000000007a */
[----:B------:R-:W-:Y:S01]  /*8aa0*/  F2FP.BF16.F32.PACK_AB R211, R113, R112 ;  /* 0x0000007071d3723e */ /* 0x000fe200000010ff */
[C---:B------:R-:W-:Y:S01]  /*8ab0*/  FFMA R123, R133.reuse, R134, R123 ;  /* 0x00000086857b7223 */ /* 0x040fe2000000007b */
[----:B------:R-:W-:Y:S01]  /*8ac0*/  SHF.L.U32 R132, R146, 0x10, RZ ;  /* 0x0000001092847819 */ /* 0x000fe200000006ff */
[C---:B------:R-:W-:Y:S01]  /*8ad0*/  FFMA R124, R133.reuse, R135, R124 ;  /* 0x00000087857c7223 */ /* 0x040fe2000000007c */
[----:B------:R-:W-:Y:S01]  /*8ae0*/  FMUL R126, R130, R84 ;  /* 0x00000054827e7220 */ /* 0x000fe20000400000 */
[----:B------:R1:W-:Y:S01]  /*8af0*/  @!P0 STS.128 [R199+0x1010], R208 ;  /* 0x001010d0c7008388 */ /* 0x0003e20000000c00 */
[----:B------:R-:W-:Y:S01]  /*8b00*/  LOP3.LUT R134, R146, 0xffff0000, RZ, 0xc0, !PT ;  /* 0xffff000092867812 */ /* 0x000fe200078ec0ff */
[----:B------:R-:W-:Y:S01]  /*8b10*/  FFMA R125, R133, R136, R125 ;  /* 0x00000088857d7223 */ /* 0x000fe2000000007d */
[C---:B------:R-:W-:Y:S01]  /*8b20*/  FMUL R127, R130.reuse, R85 ;  /* 0x00000055827f7220 */ /* 0x040fe20000400000 */
[C---:B------:R-:W-:Y:S01]  /*8b30*/  SHF.L.U32 R135, R147.reuse, 0x10, RZ ;  /* 0x0000001093877819 */ /* 0x040fe200000006ff */
[C---:B------:R-:W-:Y:S01]  /*8b40*/  FMUL R128, R130.reuse, R86 ;  /* 0x0000005682807220 */ /* 0x040fe20000400000 */
[----:B------:R-:W-:Y:S01]  /*8b50*/  LOP3.LUT R136, R147, 0xffff0000, RZ, 0xc0, !PT ;  /* 0xffff000093887812 */ /* 0x000fe200078ec0ff */
[----:B------:R-:W-:Y:S01]  /*8b60*/  FMUL R129, R130, R87 ;  /* 0x0000005782817220 */ /* 0x000fe20000400000 */
[----:B------:R-:W-:Y:S01]  /*8b70*/  F2FP.BF16.F32.PACK_AB R212, R115, R114 ;  /* 0x0000007273d4723e */ /* 0x000fe200000010ff */
[----:B------:R-:W-:Y:S01]  /*8b80*/  FFMA R126, R133, R132, R126 ;  /* 0x00000084857e7223 */ /* 0x000fe2000000007e */
[----:B------:R-:W-:Y:S01]  /*8b90*/  F2FP.BF16.F32.PACK_AB R213, R117, R116 ;  /* 0x0000007475d5723e */ /* 0x000fe200000010ff */
[----:B------:R-:W-:Y:S01]  /*8ba0*/  FFMA R127, R133, R134, R127 ;  /* 0x00000086857f7223 */ /* 0x000fe2000000007f */
[----:B------:R-:W-:Y:S01]  /*8bb0*/  F2FP.BF16.F32.PACK_AB R214, R119, R118 ;  /* 0x0000007677d6723e */ /* 0x000fe200000010ff */
[----:B------:R-:W-:Y:S01]  /*8bc0*/  FFMA R128, R133, R135, R128 ;  /* 0x0000008785807223 */ /* 0x000fe20000000080 */
[----:B------:R-:W-:Y:S01]  /*8bd0*/  F2FP.BF16.F32.PACK_AB R215, R121, R120 ;  /* 0x0000007879d7723e */ /* 0x000fe200000010ff */
[----:B------:R-:W-:Y:S01]  /*8be0*/  FFMA R129, R133, R136, R129 ;  /* 0x0000008885817223 */ /* 0x000fe20000000081 */
[----:B------:R-:W-:Y:S02]  /*8bf0*/  F2FP.BF16.F32.PACK_AB R216, R123, R122 ;  /* 0x0000007a7bd8723e */ /* 0x000fe400000010ff */
[----:B------:R-:W-:Y:S01]  /*8c00*/  F2FP.BF16.F32.PACK_AB R217, R125, R124 ;  /* 0x0000007c7dd9723e */ /* 0x000fe200000010ff */
[----:B------:R1:W-:Y:S01]  /*8c10*/  @!P0 STS.128 [R197+0x1020], R212 ;  /* 0x001020d4c5008388 */ /* 0x0003e20000000c00 */
[----:B------:R-:W-:Y:S02]  /*8c20*/  F2FP.BF16.F32.PACK_AB R218, R127, R126 ;  /* 0x0000007e7fda723e */ /* 0x000fe400000010ff */
[----:B------:R-:W-:Y:S05]  /*8c30*/  F2FP.BF16.F32.PACK_AB R219, R129, R128 ;  /* 0x0000008081db723e */ /* 0x000fea00000010ff */
[----:B------:R1:W-:Y:S01]  /*8c40*/  @!P0 STS.128 [R196+0x1010], R216 ;  /* 0x001010d8c4008388 */ /* 0x0003e20000000c00 */
[----:B------:R-:W-:Y:S01]  /*8c50*/  @!PT LDS RZ, [RZ] ;  /* 0x00000000fffff984 */ /* 0x000fe20000000800 */
[----:B------:R-:W-:Y:S01]  /*8c60*/  @!PT LDS RZ, [RZ] ;  /* 0x00000000fffff984 */ /* 0x000fe20000000800 */
[----:B------:R-:W-:Y:S01]  /*8c70*/  @!PT LDS RZ, [RZ] ;  /* 0x00000000fffff984 */ /* 0x000fe20000000800 */
[----:B------:R-:W-:Y:S01]  /*8c80*/  @!PT LDS RZ, [RZ] ;  /* 0x00000000fffff984 */ /* 0x000fe20000000800 */
[----:B------:R3:W-:Y:S07]  /*8c90*/  MEMBAR.ALL.CTA ;  /* 0x0000000000007992 */ /* 0x0007ee0000008000 */
[----:B---3--:R-:W3:Y:S01]  /*8ca0*/  FENCE.VIEW.ASYNC.S ;  /* 0x00000000000073c6 */ /* 0x008ee20000000000 */
[----:B------:R-:W-:Y:S05]  /*8cb0*/  WARPSYNC.ALL ;  /* 0x0000000000007948 */ /* 0x000fea0003800000 */
[----:B------:R-:W-:Y:S01]  /*8cc0*/  BSSY.RECONVERGENT B0, `(.L_x_114) ;  /* 0x0000012000007945 */ /* 0x000fe20003800200 */
[----:B---3--:R-:W-:Y:S06]  /*8cd0*/  BAR.SYNC.DEFER_BLOCKING 0x1, 0x80 ;  /* 0x0042000000007b1d */ /* 0x008fec0000010000 */
[----:B------:R-:W-:Y:S05]  /*8ce0*/  @P1 BRA `(.L_x_115) ;  /* 0x00000000003c1947 */ /* 0x000fea0003800000 */
[----:B------:R-:W-:Y:S01]  /*8cf0*/  UIADD3 UR4, UPT, UPT, UR45, 0x200, URZ ;  /* 0x000002002d047890 */ /* 0x000fe2000fffe0ff */
[----:B------:R-:W-:Y:S01]  /*8d00*/  R2UR UR49, R202 ;  /* 0x00000000ca3172ca */ /* 0x000fe200000e0000 */
[----:B------:R-:W-:Y:S01]  /*8d10*/  UMOV UR51, UR44 ;  /* 0x0000002c00337c82 */ /* 0x000fe20008000000 */
[----:B------:R-:W-:Y:S01]  /*8d20*/  UIADD3 UR8, UPT, UPT, UR45, 0x1200, URZ ;  /* 0x000012002d087890 */ /* 0x000fe2000fffe0ff */
[----:B------:R-:W-:Y:S02]  /*8d30*/  UMOV UR10, UR50 ;  /* 0x00000032000a7c82 */ /* 0x000fe40008000000 */
[----:B------:R-:W-:Y:S01]  /*8d40*/  IMAD.U32 R184, RZ, RZ, UR4 ;  /* 0x00000004ffb87e24 */ /* 0x000fe2000f8e00ff */
[----:B------:R-:W-:Y:S01]  /*8d50*/  UIADD3 UR4, UP0, UPT, UR54, 0xa80, URZ ;  /* 0x00000a8036047890 */ /* 0x000fe2000ff1e0ff */
[----:B------:R-:W-:Y:S03]  /*8d60*/  UMOV UR11, UR44 ;  /* 0x0000002c000b7c82 */ /* 0x000fe60008000000 */
[----:B------:R-:W-:Y:S01]  /*8d70*/  R2UR UR48, R184 ;  /* 0x00000000b83072ca */ /* 0x000fe200000e0000 */
[----:B------:R-:W-:Y:S02]  /*8d80*/  UIADD3.X UR5, UPT, UPT, URZ, UR55, URZ, UP0, !UPT ;  /* 0x00000037ff057290 */ /* 0x000fe400087fe4ff */
[----:B------:R-:W-:Y:S10]  /*8d90*/  UIADD3 UR9, UPT, UPT, UR49, 0x80, URZ ;  /* 0x0000008031097890 */ /* 0x000ff4000fffe0ff */
[----:B------:R3:W-:Y:S01]  /*8da0*/  UTMASTG.3D [UR48], [UR4] ;  /* 0x00000030040073b5 */ /* 0x0007e20008010000 */
[----:B------:R3:W-:Y:S01]  /*8db0*/  UTMASTG.3D [UR8], [UR4] ;  /* 0x00000008040073b5 */ /* 0x0007e20008010000 */
[----:B------:R0:W-:Y:S01]  /*8dc0*/  UTMACMDFLUSH ;  /* 0x00000000000079b7 */ /* 0x0001e20000000000 */
[----:B---3--:R-:W-:Y:S04]  /*8dd0*/  DEPBAR.LE SB0, 0x1 ;  /* 0x000080400000791a */ /* 0x008fe80000000000 */
.L_x_115:
[----:B------:R-:W-:Y:S05]  /*8de0*/  BSYNC.RECONVERGENT B0 ;  /* 0x0000000000007941 */ /* 0x000fea0003800200 */
.L_x_114:
[----:B------:R-:W-:Y:S01]  /*8df0*/  BAR.SYNC.DEFER_BLOCKING 0x1, 0x80 ;  /* 0x0042000000007b1d */ /* 0x000fe20000010000 */
[----:B------:R-:W-:Y:S01]  /*8e00*/  ISETP.NE.AND P1, PT, R195, RZ, PT ;  /* 0x000000ffc300720c */ /* 0x000fe20003f25270 */
[----:B------:R-:W-:Y:S01]  /*8e10*/  UISETP.NE.AND UP0, UPT, UR53, URZ, UPT ;  /* 0x000000ff3500728c */ /* 0x000fe2000bf05270 */
[----:B------:R-:W-:Y:S11]  /*8e20*/  LEA R3, R138, UR45, 0x3 ;  /* 0x0000002d8a037c11 */ /* 0x000ff6000f8e18ff */
[----:B------:R-:W-:Y:S01]  /*8e30*/  @P1 SHF.L.U32 R6, RZ, 0x1f, RZ ;  /* 0x0000001fff061819 */ /* 0x000fe200000006ff */
[----:B------:R-:W-:Y:S06]  /*8e40*/  BRA.U !UP0, `(.L_x_116) ;  /* 0x0000000108247547 */ /* 0x000fec000b800000 */
[----:B------:R-:W3:Y:S01]  /*8e50*/  S2R R0, SR_CgaCtaId ;  /* 0x0000000000007919 */ /* 0x000ee20000008800 */
[----:B------:R-:W-:Y:S01]  /*8e60*/  IMAD.U32 R4, RZ, RZ, UR47 ;  /* 0x0000002fff047e24 */ /* 0x000fe2000f8e00ff */
[----:B------:R-:W-:Y:S04]  /*8e70*/  UIADD3 UR4, UPT, UPT, UR47, 0x1, URZ ;  /* 0x000000012f047890 */ /* 0x000fe8000fffe0ff */
[----:B------:R-:W-:Y:S01]  /*8e80*/  @P1 LEA R4, R4, UR45, 0x3 ;  /* 0x0000002d04041c11 */ /* 0x000fe2000f8e18ff */
[----:B------:R-:W-:Y:S04]  /*8e90*/  UISETP.NE.AND UP0, UPT, UR4, 0x4, UPT ;  /* 0x000000040400788c */ /* 0x000fe8000bf05270 */
[----:B------:R-:W-:Y:S01]  /*8ea0*/  @P1 VIADD R5, R4, 0x50 ;  /* 0x0000005004051836 */ /* 0x000fe20000000000 */
[----:B------:R-:W-:Y:S04]  /*8eb0*/  USEL UR47, UR4, URZ, UP0 ;  /* 0x000000ff042f7287 */ /* 0x000fe80008000000 */
[----:B---3--:R-:W-:Y:S04]  /*8ec0*/  @P1 PRMT R0, R0, 0x654, R5 ;  /* 0x0000065400001816 */ /* 0x008fe80000000005 */
[----:B------:R3:W-:Y:S04]  /*8ed0*/  @P1 SYNCS.ARRIVE.TRANS64.RED.A1T0 RZ, [R0+URZ], RZ ;  /* 0x000000ff00ff19a7 */ /* 0x0007e800081004ff */
.L_x_116:
[----:B------:R-:W4:Y:S01]  /*8ee0*/  @P1 SYNCS.PHASECHK.TRANS64.TRYWAIT P0, [R3+URZ+0x30], R6 ;  /* 0x00003006030015a7 */ /* 0x000f2200080011ff */
[----:B------:R-:W-:Y:S01]  /*8ef0*/  BSSY B1, `(.L_x_117) ;  /* 0x0000019000017945 */ /* 0x000fe20003800000 */
[----:B----4-:R-:W-:Y:S03]  /*8f00*/  @P1 SEL R137, RZ, 0x1, !P0 ;  /* 0x00000001ff891807 */ /* 0x010fe60004000000 */
[----:B------:R-:W-:Y:S05]  /*8f10*/  @!P1 BRA `(.L_x_118) ;  /* 0x0000000000589947 */ /* 0x000fea0003800000 */
[----:B------:R-:W-:Y:S01]  /*8f20*/  ISETP.NE.AND P1, PT, R139, RZ, PT ;  /* 0x000000ff8b00720c */ /* 0x000fe20003f25270 */
[----:B------:R-:W-:Y:S01]  /*8f30*/  BSSY B0, `(.L_x_119) ;  /* 0x000000a000007945 */ /* 0x000fe20003800000 */
[----:B------:R-:W-:Y:S11]  /*8f40*/  ISETP.NE.AND P0, PT, R137, RZ, PT ;  /* 0x000000ff8900720c */ /* 0x000ff60003f05270 */
[----:B------:R-:W-:Y:S04]  /*8f50*/  @P1 IMAD R9, R138, 0x2000, R191 ;  /* 0x000020008a091824 */ /* 0x000fe800078e02bf */
[----:B------:R-:W-:Y:S01]  /*8f60*/  @P1 IMAD.IADD R7, R200, 0x1, R9 ;  /* 0x00000001c8071824 */ /* 0x000fe200078e0209 */
[----:B------:R-:W-:Y:S03]  /*8f70*/  @P1 IADD3 R5, PT, PT, R198, R9, RZ ;  /* 0x00000009c6051210 */ /* 0x000fe60007ffe0ff */
[----:B------:R-:W-:Y:S01]  /*8f80*/  @P1 IMAD.IADD R4, R190, 0x1, R7 ;  /* 0x00000001be041824 */ /* 0x000fe200078e0207 */
[----:B------:R-:W-:Y:S06]  /*8f90*/  @P0 BRA `(.L_x_120) ;  /* 0x00000000000c0947 */ /* 0x000fec0003800000 */
[----:B---3--:R-:W-:Y:S04]  /*8fa0*/  SHF.L.U32 R0, RZ, 0x1f, RZ ;  /* 0x0000001fff007819 */ /* 0x008fe800000006ff */
[----:B------:R-:W3:Y:S02]  /*8fb0*/  SYNCS.PHASECHK.TRANS64.TRYWAIT P0, [R3+URZ+0x30], R0 ;  /* 0x00003000030075a7 */ /* 0x000ee400080011ff */
[----:B---3--:R-:W-:Y:S05]  /*8fc0*/  @!P0 BRA `(.L_x_121) ;  /* 0x000000a800288947 */ /* 0x008fea0003800000 */
.L_x_120:
[----:B------:R-:W-:Y:S05]  /*8fd0*/  BSYNC B0 ;  /* 0x0000000000007941 */ /* 0x000fea0003800000 */
.L_x_119:
[----:B------:R-:W-:Y:S02]  /*8fe0*/  ISETP.NE.AND P0, PT, R139, RZ, PT ;  /* 0x000000ff8b00720c */ /* 0x000fe40003f05270 */
[----:B------:R-:W-:Y:S11]  /*8ff0*/  IADD3 R138, PT, PT, R138, 0x1, RZ ;  /* 0x000000018a8a7810 */ /* 0x000ff60007ffe0ff */
[----:B------:R4:W1:Y:S04]  /*9000*/  @P0 LDS.128 R160, [R5+0x20] ;  /* 0x0000200005a00984 */ /* 0x0008680000000c00 */
[----:B------:R4:W1:Y:S04]  /*9010*/  @P0 LDS.128 R140, [R5+0x1020] ;  /* 0x00102000058c0984 */ /* 0x0008680000000c00 */
[----:B------:R4:W1:Y:S04]  /*9020*/  @P0 LDS.128 R168, [R9] ;  /* 0x0000000009a80984 */ /* 0x0008680000000c00 */
[----:B------:R4:W1:Y:S04]  /*9030*/  @P0 LDS.128 R152, [R9+0x1000] ;  /* 0x0010000009980984 */ /* 0x0008680000000c00 */
[----:B------:R4:W1:Y:S04]  /*9040*/  @P0 LDS.128 R164, [R7+0x10] ;  /* 0x0000100007a40984 */ /* 0x0008680000000c00 */
[----:B------:R4:W1:Y:S04]  /*9050*/  @P0 LDS.128 R148, [R7+0x1010] ;  /* 0x0010100007940984 */ /* 0x0008680000000c00 */
[----:B------:R4:W1:Y:S04]  /*9060*/  @P0 LDS.128 R156, [R4+0x10] ;  /* 0x00001000049c0984 */ /* 0x0008680000000c00 */
[----:B------:R4:W1:Y:S02]  /*9070*/  @P0 LDS.128 R144, [R4+0x1010] ;  /* 0x0010100004900984 */ /* 0x0008640000000c00 */
.L_x_118:
[----:B------:R-:W-:Y:S05]  /*9080*/  BSYNC B1 ;  /* 0x0000000000017941 */ /* 0x000fea0003800000 */
.L_x_117:
[----:B------:R-:W-:Y:S05]  /*9090*/  VIADD R201, R201, 0x400000 ;  /* 0x00400000c9c97836 */ /* 0x000fea0000000000 */
[----:B---3--:R-:W-:Y:S04]  /*90a0*/  SHF.R.U32.HI R0, RZ, 0x15, R201 ;  /* 0x00000015ff007819 */ /* 0x008fe800000116c9 */
[----:B------:R-:W-:Y:S04]  /*90b0*/  LOP3.LUT R17, R0, 0x3, RZ, 0xc0, !PT ;  /* 0x0000000300117812 */ /* 0x000fe800078ec0ff */
[----:B------:R-:W-:Y:S11]  /*90c0*/  ISETP.NE.AND P0, PT, R192, R17, PT ;  /* 0x00000011c000720c */ /* 0x000ff60003f05270 */
[----:B------:R-:W-:Y:S02]  /*90d0*/  @!UPT UIADD3 URZ, UPT, UPT, URZ, URZ, URZ ;  /* 0x000000fffffff290 */ /* 0x000fe4000fffe0ff */
[----:B------:R-:W-:Y:S05]  /*90e0*/  @P0 BRA `(.L_x_122) ;  /* 0x0000000000bc0947 */ /* 0x000fea0003800000 */
        /* <DEDUP_REMOVED lines=8> */
[----:B------:R-:W3:Y:S01]  /*9170*/  LDCU.64 UR6, c[0x4][0x78] ;  /* 0x01000f00ff0677ac */ /* 0x000ee20008000a00 */
[----:B------:R-:W1:Y:S01]  /*9180*/  LDC.64 R14, c[0x4][R15] ;  /* 0x010000000f0e7b82 */ /* 0x000e620000000a00 */
[----:B------:R-:W5:Y:S01]  /*9190*/  LDCU.64 UR4, c[0x4][0x10] ;  /* 0x01000200ff0477ac */ /* 0x000f620008000a00 */
[----:B----4-:R-:W-:Y:S01]  /*91a0*/  MOV R5, UR9 ;  /* 0x0000000900057c02 */ /* 0x010fe20008000f00 */
[----:B------:R-:W-:Y:S01]  /*91b0*/  IMAD.U32 R4, RZ, RZ, UR8 ;  /* 0x00000008ff047e24 */ /* 0x000fe2000f8e00ff */
[----:B---3--:R-:W-:Y:S01]  /*91c0*/  MOV R7, UR7 ;  /* 0x0000000700077c02 */ /* 0x008fe20008000f00 */
[----:B------:R-:W-:Y:S01]  /*91d0*/  IMAD.U32 R6, RZ, RZ, UR6 ;  /* 0x00000006ff067e24 */ /* 0x000fe2000f8e00ff */
[----:B-----5:R-:W-:Y:S01]  /*91e0*/  MOV R11, UR5 ;  /* 0x00000005000b7c02 */ /* 0x020fe20008000f00 */
[----:B------:R-:W-:Y:S02]  /*91f0*/  IMAD.U32 R10, RZ, RZ, UR4 ;  /* 0x00000004ff0a7e24 */ /* 0x000fe4000f8e00ff */
[----:B------:R-:W-:Y:S07]  /*9200*/  LEPC R20, `(.L_x_123) ;  /* 0x000000001014794e */ /* 0x000fee0000000000 */
[----:B-12---:R-:W-:Y:S05]  /*9210*/  CALL.ABS.NOINC R14 ;  /* 0x000000000e007343 */ /* 0x006fea0003c00000 */
.L_x_123:
[----:B------:R-:W-:Y:S05]  /*9220*/  WARPSYNC.ALL ;  /* 0x0000000000007948 */ /* 0x000fea0003800000 */
[C---:B------:R-:W-:Y:S01]  /*9230*/  R2UR UR4, R201.reuse ;  /* 0x00000000c90472ca */ /* 0x040fe200000e0000 */
[----:B------:R-:W-:Y:S05]  /*9240*/  VIADD R0, R201, 0x80 ;  /* 0x00000080c9007836 */ /* 0x000fea0000000000 */
[----:B------:R-:W-:Y:S04]  /*9250*/  SHF.R.U32.HI R0, RZ, 0x15, R0 ;  /* 0x00000015ff007819 */ /* 0x000fe80000011600 */
[----:B------:R-:W-:Y:S03]  /*9260*/  LOP3.LUT P0, RZ, R0, 0x3, R181, 0x48, !PT ;  /* 0x0000000300ff7812 */ /* 0x000fe600078048b5 */
[----:B------:R-:W3:Y:S10]  /*9270*/  LDTM.x32 R24, tmem[UR4] ;  /* 0x00000004001879ee */ /* 0x000ef400082c0000 */
[----:B---3--:R-:W-:Y:S05]  /*9280*/  @!P0 BRA `(.L_x_124) ;  /* 0x0000000000408947 */ /* 0x008fea0003800000 */
        /* <DEDUP_REMOVED lines=16> */
.L_x_124:
[----:B------:R-:W-:Y:S05]  /*9390*/  WARPSYNC.ALL ;  /* 0x0000000000007948 */ /* 0x000fea0003800000 */
[----:B------:R-:W-:Y:S11]  /*93a0*/  R2UR UR4, R201 ;  /* 0x00000000c90472ca */ /* 0x000ff600000e0000 */
[----:B------:R-:W-:Y:S02]  /*93b0*/  @!UPT UIADD3 URZ, UPT, UPT, URZ, URZ, URZ ;  /* 0x000000fffffff290 */ /* 0x000fe4000fffe0ff */
[----:B------:R-:W3:Y:S02]  /*93c0*/  LDTM.x32 R56, tmem[UR4+0x80] ;  /* 0x00008004003879ee */ /* 0x000ee400082c0000 */
[----:B---3--:R-:W-:Y:S01]  /*93d0*/  NOP ;  /* 0x0000000000007918 */ /* 0x008fe20000000000 */
.L_x_122:
[----:B-1----:R-:W-:Y:S01]  /*93e0*/  SHF.L.U32 R18, R168, 0x10, RZ ;  /* 0x00000010a8127819 */ /* 0x002fe200000006ff */
[----:B------:R-:W-:Y:S01]  /*93f0*/  FMUL R0, R130, R24 ;  /* 0x0000001882007220 */ /* 0x000fe20000400000 */
[C---:B------:R-:W-:Y:S01]  /*9400*/  SHF.L.U32 R19, R169.reuse, 0x10, RZ ;  /* 0x00000010a9137819 */ /* 0x040fe200000006ff */
[----:B------:R-:W-:Y:S05]  /*9410*/  WARPSYNC.ALL ;  /* 0x0000000000007948 */ /* 0x000fea0003800000 */
[----:B------:R-:W-:Y:S01]  /*9420*/  LOP3.LUT R20, R169, 0xffff0000, RZ, 0xc0, !PT ;  /* 0xffff0000a9147812 */ /* 0x000fe200078ec0ff */
[----:B------:R-:W1:Y:S01]  /*9430*/  S2UR UR5, SR_CgaCtaId ;  /* 0x00000000000579c3 */ /* 0x000e620000008800 */
[----:B------:R-:W-:Y:S01]  /*9440*/  ISETP.NE.AND P1, PT, R192, R17, PT ;  /* 0x00000011c000720c */ /* 0x000fe20003f25270 */
[----:B------:R-:W-:Y:S01]  /*9450*/  FFMA R0, R133, R18, R0 ;  /* 0x0000001285007223 */ /* 0x000fe20000000000 */
[----:B------:R-:W-:Y:S01]  /*9460*/  LOP3.LUT R18, R168, 0xffff0000, RZ, 0xc0, !PT ;  /* 0xffff0000a8127812 */ /* 0x000fe200078ec0ff */
[----:B------:R-:W-:Y:S01]  /*9470*/  FMUL R3, R130, R25 ;  /* 0x0000001982037220 */ /* 0x000fe20000400000 */
[----:B------:R-:W-:Y:S01]  /*9480*/  LOP3.LUT R16, R164, 0xffff0000, RZ, 0xc0, !PT ;  /* 0xffff0000a4107812 */ /* 0x000fe200078ec0ff */
[C---:B----4-:R-:W-:Y:S01]  /*9490*/  FMUL R4, R130.reuse, R26 ;  /* 0x0000001a82047220 */ /* 0x050fe20000400000 */
[----:B------:R-:W-:Y:S01]  /*94a0*/  SHF.L.U32 R15, R165, 0x10, RZ ;  /* 0x00000010a50f7819 */ /* 0x000fe200000006ff */
[----:B------:R-:W-:Y:S01]  /*94b0*/  FMUL R5, R130, R27 ;  /* 0x0000001b82057220 */ /* 0x000fe20000400000 */
[----:B------:R-:W-:Y:S01]  /*94c0*/  SHF.L.U32 R17, R166, 0x10, RZ ;  /* 0x00000010a6117819 */ /* 0x000fe200000006ff */
[C---:B------:R-:W-:Y:S01]  /*94d0*/  FFMA R3, R133.reuse, R18, R3 ;  /* 0x0000001285037223 */ /* 0x040fe20000000003 */
[----:B------:R-:W-:Y:S01]  /*94e0*/  SHF.L.U32 R18, R170, 0x10, RZ ;  /* 0x00000010aa127819 */ /* 0x000fe200000006ff */
[C---:B------:R-:W-:Y:S01]  /*94f0*/  FFMA R4, R133.reuse, R19, R4 ;  /* 0x0000001385047223 */ /* 0x040fe20000000004 */
[----:B------:R-:W-:Y:S01]  /*9500*/  SHF.L.U32 R19, R164, 0x10, RZ ;  /* 0x00000010a4137819 */ /* 0x000fe200000006ff */
[----:B------:R-:W-:Y:S01]  /*9510*/  FFMA R5, R133, R20, R5 ;  /* 0x0000001485057223 */ /* 0x000fe20000000005 */
[----:B------:R-:W-:Y:S01]  /*9520*/  LOP3.LUT R20, R170, 0xffff0000, RZ, 0xc0, !PT ;  /* 0xffff0000aa147812 */ /* 0x000fe200078ec0ff */
[C---:B------:R-:W-:Y:S01]  /*9530*/  FMUL R6, R130.reuse, R28 ;  /* 0x0000001c82067220 */ /* 0x040fe20000400000 */
[----:B------:R-:W-:Y:S01]  /*9540*/  F2FP.BF16.F32.PACK_AB R88, R3, R0 ;  /* 0x000000000358723e */ /* 0x000fe200000010ff */
[C---:B------:R-:W-:Y:S01]  /*9550*/  FMUL R7, R130.reuse, R29 ;  /* 0x0000001d82077220 */ /* 0x040fe20000400000 */
[----:B------:R-:W-:Y:S01]  /*9560*/  F2FP.BF16.F32.PACK_AB R89, R5, R4 ;  /* 0x000000040559723e */ /* 0x000fe200000010ff */
[----:B------:R-:W-:Y:S01]  /*9570*/  FFMA R6, R133, R18, R6 ;  /* 0x0000001285067223 */ /* 0x000fe20000000006 */
[----:B------:R-:W-:Y:S01]  /*9580*/  SHF.L.U32 R18, R171, 0x10, RZ ;  /* 0x00000010ab127819 */ /* 0x000fe200000006ff */
[----:B------:R-:W-:Y:S01]  /*9590*/  FFMA R7, R133, R20, R7 ;  /* 0x0000001485077223 */ /* 0x000fe20000000007 */
[----:B------:R-:W-:Y:S01]  /*95a0*/  LOP3.LUT R20, R171, 0xffff0000, RZ, 0xc0, !PT ;  /* 0xffff0000ab147812 */ /* 0x000fe200078ec0ff */
[C---:B------:R-:W-:Y:S01]  /*95b0*/  FMUL R8, R130.reuse, R30 ;  /* 0x0000001e82087220 */ /* 0x040fe20000400000 */
[----:B------:R-:W-:Y:S01]  /*95c0*/  ISETP.NE.AND P2, PT, R195, RZ, PT ;  /* 0x000000ffc300720c */ /* 0x000fe20003f45270 */
[----:B------:R-:W-:Y:S01]  /*95d0*/  FMUL R9, R130, R31 ;  /* 0x0000001f82097220 */ /* 0x000fe20000400000 */
[----:B------:R-:W-:Y:S01]  /*95e0*/  F2FP.BF16.F32.PACK_AB R90, R7, R6 ;  /* 0x00000006075a723e */ /* 0x000fe200000010ff */
[----:B------:R-:W-:Y:S01]  /*95f0*/  UIADD3 UR4, UPT, UPT, UR45, 0xa8, URZ ;  /* 0x000000a82d047890 */ /* 0x000fe2000fffe0ff */
[----:B------:R-:W-:Y:S01]  /*9600*/  ISETP.NE.AND P0, PT, R192, RZ, PT ;  /* 0x000000ffc000720c */ /* 0x000fe20003f05270 */
[----:B------:R-:W-:Y:S01]  /*9610*/  FFMA R8, R133, R18, R8 ;  /* 0x0000001285087223 */ /* 0x000fe20000000008 */
[----:B------:R-:W-:Y:S01]  /*9620*/  LOP3.LUT R18, R165, 0xffff0000, RZ, 0xc0, !PT ;  /* 0xffff0000a5127812 */ /* 0x000fe200078ec0ff */
[----:B------:R-:W-:Y:S01]  /*9630*/  FFMA R9, R133, R20, R9 ;  /* 0x0000001485097223 */ /* 0x000fe20000000009 */
[----:B------:R-:W-:Y:S01]  /*9640*/  LOP3.LUT R20, R167, 0xffff0000, RZ, 0xc0, !PT ;  /* 0xffff0000a7147812 */ /* 0x000fe200078ec0ff */
[----:B-1----:R-:W-:Y:S01]  /*9650*/  UPRMT UR4, UR5, 0x654, UR4 ;  /* 0x0000065405047896 */ /* 0x002fe20008000004 */
[----:B------:R-:W-:Y:S01]  /*9660*/  NOP ;  /* 0x0000000000007918 */ /* 0x000fe20000000000 */
[C---:B------:R-:W-:Y:S01]  /*9670*/  FMUL R10, R130.reuse, R32 ;  /* 0x00000020820a7220 */ /* 0x040fe20000400000 */
[----:B------:R-:W-:Y:S01]  /*9680*/  F2FP.BF16.F32.PACK_AB R91, R9, R8 ;  /* 0x00000008095b723e */ /* 0x000fe200000010ff */
[C---:B------:R-:W-:Y:S01]  /*9690*/  FMUL R11, R130.reuse, R33 ;  /* 0x00000021820b7220 */ /* 0x040fe20000400000 */
[C---:B------:R-:W-:Y:S01]  /*96a0*/  FMUL R12, R130.reuse, R34 ;  /* 0x00000022820c7220 */ /* 0x040fe20000400000 */
[----:B------:R-:W-:Y:S01]  /*96b0*/  FMUL R13, R130, R35 ;  /* 0x00000023820d7220 */ /* 0x000fe20000400000 */
[----:B------:R-:W-:Y:S01]  /*96c0*/  FFMA R10, R133, R19, R10 ;  /* 0x00000013850a7223 */ /* 0x000fe2000000000a */
[----:B------:R-:W-:Y:S01]  /*96d0*/  SHF.L.U32 R19, R167, 0x10, RZ ;  /* 0x00000010a7137819 */ /* 0x000fe200000006ff */
[----:B------:R-:W-:Y:S01]  /*96e0*/  SYNCS.ARRIVE.TRANS64.RED.A1T0 RZ, [UR4], RZ ;  /* 0x000000ffffff79a7 */ /* 0x000fe20008100404 */
[----:B------:R1:W-:Y:S01]  /*96f0*/  @!P1 STS.128 [R191+0x2000], R88 ;  /* 0x00200058bf009388 */ /* 0x0003e20000000c00 */
[C---:B------:R-:W-:Y:S01]  /*9700*/  FFMA R11, R133.reuse, R16, R11 ;  /* 0x00000010850b7223 */ /* 0x040fe2000000000b */
[C---:B------:R-:W-:Y:S01]  /*9710*/  FFMA R12, R133.reuse, R15, R12 ;  /* 0x0000000f850c7223 */ /* 0x040fe2000000000c */
[----:B------:R-:W-:Y:S01]  /*9720*/  FFMA R13, R133, R18, R13 ;  /* 0x00000012850d7223 */ /* 0x000fe2000000000d */
[----:B------:R-:W-:Y:S01]  /*9730*/  LOP3.LUT R18, R166, 0xffff0000, RZ, 0xc0, !PT ;  /* 0xffff0000a6127812 */ /* 0x000fe200078ec0ff */
[C---:B------:R-:W-:Y:S01]  /*9740*/  FMUL R14, R130.reuse, R36 ;  /* 0x00000024820e7220 */ /* 0x040fe20000400000 */
[----:B------:R-:W-:Y:S01]  /*9750*/  F2FP.BF16.F32.PACK_AB R92, R11, R10 ;  /* 0x0000000a0b5c723e */ /* 0x000fe200000010ff */
[----:B------:R-:W-:Y:S01]  /*9760*/  FMUL R15, R130, R37 ;  /* 0x00000025820f7220 */ /* 0x000fe20000400000 */
[----:B------:R-:W-:Y:S01]  /*9770*/  SHF.L.U32 R11, R160, 0x10, RZ ;  /* 0x00000010a00b7819 */ /* 0x000fe200000006ff */
[----:B------:R-:W-:Y:S01]  /*9780*/  FFMA R14, R133, R17, R14 ;  /* 0x00000011850e7223 */ /* 0x000fe2000000000e */
[----:B------:R-:W-:Y:S01]  /*9790*/  F2FP.BF16.F32.PACK_AB R93, R13, R12 ;  /* 0x0000000c0d5d723e */ /* 0x000fe200000010ff */
[----:B------:R-:W-:Y:S01]  /*97a0*/  FMUL R16, R130, R38 ;  /* 0x0000002682107220 */ /* 0x000fe20000400000 */
[----:B------:R-:W-:Y:S01]  /*97b0*/  LOP3.LUT R12, R160, 0xffff0000, RZ, 0xc0, !PT ;  /* 0xffff0000a00c7812 */ /* 0x000fe200078ec0ff */
[----:B------:R-:W-:Y:S01]  /*97c0*/  FMUL R17, R130, R39 ;  /* 0x0000002782117220 */ /* 0x000fe20000400000 */
[----:B------:R-:W-:Y:S01]  /*97d0*/  SHF.L.U32 R13, R161, 0x10, RZ ;  /* 0x00000010a10d7819 */ /* 0x000fe200000006ff */
[C---:B------:R-:W-:Y:S01]  /*97e0*/  FFMA R15, R133.reuse, R18, R15 ;  /* 0x00000012850f7223 */ /* 0x040fe2000000000f */
[----:B------:R-:W-:Y:S01]  /*97f0*/  LOP3.LUT R18, R158, 0xffff0000, RZ, 0xc0, !PT ;  /* 0xffff00009e127812 */ /* 0x000fe200078ec0ff */
[C---:B------:R-:W-:Y:S01]  /*9800*/  FFMA R16, R133.reuse, R19, R16 ;  /* 0x0000001385107223 */ /* 0x040fe20000000010 */
[C---:B------:R-:W-:Y:S01]  /*9810*/  FMUL R8, R130.reuse, R40 ;  /* 0x0000002882087220 */ /* 0x040fe20000400000 */
[----:B------:R-:W-:Y:S01]  /*9820*/  FFMA R17, R133, R20, R17 ;  /* 0x0000001485117223 */ /* 0x000fe20000000011 */
[----:B------:R-:W-:Y:S01]  /*9830*/  F2FP.BF16.F32.PACK_AB R94, R15, R14 ;  /* 0x0000000e0f5e723e */ /* 0x000fe200000010ff */
[C---:B------:R-:W-:Y:S01]  /*9840*/  FMUL R9, R130.reuse, R41 ;  /* 0x0000002982097220 */ /* 0x040fe20000400000 */
[----:B------:R-:W-:Y:S01]  /*9850*/  LOP3.LUT R14, R161, 0xffff0000, RZ, 0xc0, !PT ;  /* 0xffff0000a10e7812 */ /* 0x000fe200078ec0ff */
[----:B------:R-:W-:Y:S01]  /*9860*/  FFMA R8, R133, R11, R8 ;  /* 0x0000000b85087223 */ /* 0x000fe20000000008 */
[----:B------:R-:W-:Y:S01]  /*9870*/  F2FP.BF16.F32.PACK_AB R95, R17, R16 ;  /* 0x00000010115f723e */ /* 0x000fe200000010ff */
[----:B------:R-:W-:Y:S01]  /*9880*/  FMUL R10, R130, R42 ;  /* 0x0000002a820a7220 */ /* 0x000fe20000400000 */
[----:B------:R-:W-:Y:S01]  /*9890*/  SHF.L.U32 R15, R162, 0x10, RZ ;  /* 0x00000010a20f7819 */ /* 0x000fe200000006ff */
[----:B------:R-:W-:Y:S01]  /*98a0*/  FMUL R11, R130, R43 ;  /* 0x0000002b820b7220 */ /* 0x000fe20000400000 */
[----:B------:R-:W-:Y:S01]  /*98b0*/  LOP3.LUT R16, R157, 0xffff0000, RZ, 0xc0, !PT ;  /* 0xffff00009d107812 */ /* 0x000fe200078ec0ff */
[----:B------:R-:W-:Y:S01]  /*98c0*/  FFMA R9, R133, R12, R9 ;  /* 0x0000000c85097223 */ /* 0x000fe20000000009 */
[----:B------:R-:W-:Y:S01]  /*98d0*/  SHF.L.U32 R17, R159, 0x10, RZ ;  /* 0x000000109f117819 */ /* 0x000fe200000006ff */
[----:B------:R-:W-:Y:S01]  /*98e0*/  FFMA R10, R133, R13, R10 ;  /* 0x0000000d850a7223 */ /* 0x000fe2000000000a */
[----:B------:R-:W-:Y:S01]  /*98f0*/  LOP3.LUT R20, R159, 0xffff0000, RZ, 0xc0, !PT ;  /* 0xffff00009f147812 */ /* 0x000fe200078ec0ff */
[----:B------:R-:W-:Y:S01]  /*9900*/  FFMA R11, R133, R14, R11 ;  /* 0x0000000e850b7223 */ /* 0x000fe2000000000b */
[----:B------:R-:W-:Y:S01]  /*9910*/  LOP3.LUT R14, R162, 0xffff0000, RZ, 0xc0, !PT ;  /* 0xffff0000a20e7812 */ /* 0x000fe200078ec0ff */
[C---:B------:R-:W-:Y:S01]  /*9920*/  FMUL R12, R130.reuse, R44 ;  /* 0x0000002c820c7220 */ /* 0x040fe20000400000 */
[----:B-1----:R-:W-:Y:S01]  /*9930*/  F2FP.BF16.F32.PACK_AB R88, R9, R8 ;  /* 0x000000080958723e */ /* 0x002fe200000010ff */
[----:B------:R1:W-:Y:S01]  /*9940*/  @!P1 STS.128 [R199+0x2010], R92 ;  /* 0x0020105cc7009388 */ /* 0x0003e20000000c00 */
[----:B------:R-:W-:Y:S01]  /*9950*/  F2FP.BF16.F32.PACK_AB R89, R11, R10 ;  /* 0x0000000a0b59723e */ /* 0x000fe200000010ff */
[----:B------:R-:W-:Y:S01]  /*9960*/  FMUL R13, R130, R45 ;  /* 0x0000002d820d7220 */ /* 0x000fe20000400000 */
[----:B------:R-:W-:Y:S01]  /*9970*/  SHF.L.U32 R11, R163, 0x10, RZ ;  /* 0x00000010a30b7819 */ /* 0x000fe200000006ff */
[C---:B------:R-:W-:Y:S01]  /*9980*/  FFMA R12, R133.reuse, R15, R12 ;  /* 0x0000000f850c7223 */ /* 0x040fe2000000000c */
[----:B------:R-:W-:Y:S01]  /*9990*/  SHF.L.U32 R15, R156, 0x10, RZ ;  /* 0x000000109c0f7819 */ /* 0x000fe200000006ff */
[----:B------:R-:W-:Y:S01]  /*99a0*/  FFMA R13, R133, R14, R13 ;  /* 0x0000000e850d7223 */ /* 0x000fe2000000000d */
[----:B------:R-:W-:Y:S01]  /*99b0*/  LOP3.LUT R14, R163, 0xffff0000, RZ, 0xc0, !PT ;  /* 0xffff0000a30e7812 */ /* 0x000fe200078ec0ff */
[C---:B------:R-:W-:Y:S01]  /*99c0*/  FMUL R8, R130.reuse, R46 ;  /* 0x0000002e82087220 */ /* 0x040fe20000400000 */
[C---:B------:R-:W-:Y:S01]  /*99d0*/  FMUL R9, R130.reuse, R47 ;  /* 0x0000002f82097220 */ /* 0x040fe20000400000 */
[----:B------:R-:W-:Y:S01]  /*99e0*/  FMUL R10, R130, R48 ;  /* 0x00000030820a7220 */ /* 0x000fe20000400000 */
[----:B------:R-:W-:Y:S01]  /*99f0*/  F2FP.BF16.F32.PACK_AB R90, R13, R12 ;  /* 0x0000000c0d5a723e */ /* 0x000fe200000010ff */
[C---:B------:R-:W-:Y:S01]  /*9a00*/  FFMA R8, R133.reuse, R11, R8 ;  /* 0x0000000b85087223 */ /* 0x040fe20000000008 */
[C---:B------:R-:W-:Y:S01]  /*9a10*/  FFMA R9, R133.reuse, R14, R9 ;  /* 0x0000000e85097223 */ /* 0x040fe20000000009 */
[----:B------:R-:W-:Y:S01]  /*9a20*/  LOP3.LUT R14, R156, 0xffff0000, RZ, 0xc0, !PT ;  /* 0xffff00009c0e7812 */ /* 0x000fe200078ec0ff */
[----:B------:R-:W-:Y:S01]  /*9a30*/  FFMA R10, R133, R15, R10 ;  /* 0x0000000f850a7223 */ /* 0x000fe2000000000a */
[----:B------:R-:W-:Y:S01]  /*9a40*/  SHF.L.U32 R15, R157, 0x10, RZ ;  /* 0x000000109d0f7819 */ /* 0x000fe200000006ff */
[C---:B------:R-:W-:Y:S01]  /*9a50*/  FMUL R11, R130.reuse, R49 ;  /* 0x00000031820b7220 */ /* 0x040fe20000400000 */
[----:B------:R-:W-:Y:S01]  /*9a60*/  F2FP.BF16.F32.PACK_AB R91, R9, R8 ;  /* 0x00000008095b723e */ /* 0x000fe200000010ff */
[C---:B------:R-:W-:Y:S01]  /*9a70*/  FMUL R12, R130.reuse, R50 ;  /* 0x00000032820c7220 */ /* 0x040fe20000400000 */
[C---:B------:R-:W-:Y:S01]  /*9a80*/  FMUL R13, R130.reuse, R51 ;  /* 0x00000033820d7220 */ /* 0x040fe20000400000 */
[C---:B------:R-:W-:Y:S01]  /*9a90*/  FFMA R11, R133.reuse, R14, R11 ;  /* 0x0000000e850b7223 */ /* 0x040fe2000000000b */
[----:B------:R-:W-:Y:S01]  /*9aa0*/  FMUL R8, R130, R52 ;  /* 0x0000003482087220 */ /* 0x000fe20000400000 */
[C---:B------:R-:W-:Y:S01]  /*9ab0*/  FFMA R12, R133.reuse, R15, R12 ;  /* 0x0000000f850c7223 */ /* 0x040fe2000000000c */
[C---:B------:R-:W-:Y:S01]  /*9ac0*/  FFMA R13, R133.reuse, R16, R13 ;  /* 0x00000010850d7223 */ /* 0x040fe2000000000d */
[----:B------:R-:W-:Y:S01]  /*9ad0*/  SHF.L.U32 R16, R158, 0x10, RZ ;  /* 0x000000109e107819 */ /* 0x000fe200000006ff */
[C---:B------:R-:W-:Y:S01]  /*9ae0*/  FMUL R9, R130.reuse, R53 ;  /* 0x0000003582097220 */ /* 0x040fe20000400000 */
[C---:B------:R-:W-:Y:S01]  /*9af0*/  FMUL R14, R130.reuse, R54 ;  /* 0x00000036820e7220 */ /* 0x040fe20000400000 */
[----:B------:R-:W-:Y:S01]  /*9b00*/  FMUL R15, R130, R55 ;  /* 0x00000037820f7220 */ /* 0x000fe20000400000 */
[----:B------:R3:W-:Y:S01]  /*9b10*/  @!P1 STS.128 [R197+0x2020], R88 ;  /* 0x00202058c5009388 */ /* 0x0007e20000000c00 */
[----:B------:R-:W-:Y:S01]  /*9b20*/  FFMA R8, R133, R16, R8 ;  /* 0x0000001085087223 */ /* 0x000fe20000000008 */
[----:B-1----:R-:W-:Y:S01]  /*9b30*/  F2FP.BF16.F32.PACK_AB R93, R13, R12 ;  /* 0x0000000c0d5d723e */ /* 0x002fe200000010ff */
[C---:B------:R-:W-:Y:S01]  /*9b40*/  FFMA R9, R133.reuse, R18, R9 ;  /* 0x0000001285097223 */ /* 0x040fe20000000009 */
[C---:B------:R-:W-:Y:S01]  /*9b50*/  LOP3.LUT R12, R152.reuse, 0xffff0000, RZ, 0xc0, !PT ;  /* 0xffff0000980c7812 */ /* 0x040fe200078ec0ff */
[C---:B------:R-:W-:Y:S01]  /*9b60*/  FFMA R14, R133.reuse, R17, R14 ;  /* 0x00000011850e7223 */ /* 0x040fe2000000000e */
[----:B------:R-:W-:Y:S01]  /*9b70*/  SHF.L.U32 R17, R152, 0x10, RZ ;  /* 0x0000001098117819 */ /* 0x000fe200000006ff */
[----:B------:R-:W-:Y:S01]  /*9b80*/  FFMA R15, R133, R20, R15 ;  /* 0x00000014850f7223 */ /* 0x000fe2000000000f */
[----:B------:R-:W-:Y:S01]  /*9b90*/  F2FP.BF16.F32.PACK_AB R94, R9, R8 ;  /* 0x00000008095e723e */ /* 0x000fe200000010ff */
        /* <DEDUP_REMOVED lines=8> */
[----:B------:R-:W-:Y:S01]  /*9c20*/  FMUL R9, R130, R58 ;  /* 0x0000003a82097220 */ /* 0x000fe20000400000 */
[----:B------:R-:W-:Y:S01]  /*9c30*/  SHF.L.U32 R18, R154, 0x10, RZ ;  /* 0x000000109a127819 */ /* 0x000fe200000006ff */
[----:B------:R-:W-:Y:S01]  /*9c40*/  FMUL R10, R130, R59 ;  /* 0x0000003b820a7220 */ /* 0x000fe20000400000 */
[----:B------:R-:W-:Y:S01]  /*9c50*/  LOP3.LUT R15, R154, 0xffff0000, RZ, 0xc0, !PT ;  /* 0xffff00009a0f7812 */ /* 0x000fe200078ec0ff */
[----:B------:R-:W-:Y:S01]  /*9c60*/  FMUL R11, R130, R60 ;  /* 0x0000003c820b7220 */ /* 0x000fe20000400000 */
[----:B------:R-:W-:Y:S01]  /*9c70*/  LOP3.LUT R17, R155, 0xffff0000, RZ, 0xc0, !PT ;  /* 0xffff00009b117812 */ /* 0x000fe200078ec0ff */
[C---:B------:R-:W-:Y:S01]  /*9c80*/  FFMA R9, R133.reuse, R14, R9 ;  /* 0x0000000e85097223 */ /* 0x040fe20000000009 */
[----:B------:R-:W-:Y:S01]  /*9c90*/  F2FP.BF16.F32.PACK_AB R96, R8, R16 ;  /* 0x000000100860723e */ /* 0x000fe200000010ff */
[----:B------:R-:W-:Y:S01]  /*9ca0*/  FFMA R10, R133, R13, R10 ;  /* 0x0000000d850a7223 */ /* 0x000fe2000000000a */
[----:B------:R-:W-:Y:S01]  /*9cb0*/  LOP3.LUT R16, R141, 0xffff0000, RZ, 0xc0, !PT ;  /* 0xffff00008d107812 */ /* 0x000fe200078ec0ff */
[C---:B------:R-:W-:Y:S01]  /*9cc0*/  FMUL R12, R130.reuse, R61 ;  /* 0x0000003d820c7220 */ /* 0x040fe20000400000 */
[----:B------:R-:W-:Y:S01]  /*9cd0*/  LOP3.LUT R20, R147, 0xffff0000, RZ, 0xc0, !PT ;  /* 0xffff000093147812 */ /* 0x000fe200078ec0ff */
[----:B------:R-:W-:Y:S01]  /*9ce0*/  FFMA R11, R133, R18, R11 ;  /* 0x00000012850b7223 */ /* 0x000fe2000000000b */
[----:B------:R-:W-:Y:S01]  /*9cf0*/  SHF.L.U32 R18, R155, 0x10, RZ ;  /* 0x000000109b127819 */ /* 0x000fe200000006ff */
[----:B------:R-:W-:Y:S01]  /*9d00*/  FMUL R13, R130, R62 ;  /* 0x0000003e820d7220 */ /* 0x000fe20000400000 */
[----:B------:R-:W-:Y:S01]  /*9d10*/  F2FP.BF16.F32.PACK_AB R97, R10, R9 ;  /* 0x000000090a61723e */ /* 0x000fe200000010ff */
[C---:B------:R-:W-:Y:S01]  /*9d20*/  FFMA R12, R133.reuse, R15, R12 ;  /* 0x0000000f850c7223 */ /* 0x040fe2000000000c */
[----:B------:R-:W-:Y:S01]  /*9d30*/  SHF.L.U32 R15, R150, 0x10, RZ ;  /* 0x00000010960f7819 */ /* 0x000fe200000006ff */
[----:B------:R-:W-:Y:S01]  /*9d40*/  FMUL R14, R130, R63 ;  /* 0x0000003f820e7220 */ /* 0x000fe20000400000 */
[----:B------:R-:W-:Y:S01]  /*9d50*/  FFMA R13, R133, R18, R13 ;  /* 0x00000012850d7223 */ /* 0x000fe2000000000d */
[----:B------:R-:W-:Y:S01]  /*9d60*/  LOP3.LUT R18, R145, 0xffff0000, RZ, 0xc0, !PT ;  /* 0xffff000091127812 */ /* 0x000fe200078ec0ff */
[----:B------:R1:W-:Y:S01]  /*9d70*/  @!P1 STS.128 [R196+0x2010], R92 ;  /* 0x0020105cc4009388 */ /* 0x0003e20000000c00 */
[----:B------:R-:W-:Y:S01]  /*9d80*/  F2FP.BF16.F32.PACK_AB R98, R12, R11 ;  /* 0x0000000b0c62723e */ /* 0x000fe200000010ff */
[C---:B------:R-:W-:Y:S01]  /*9d90*/  FFMA R14, R133.reuse, R17, R14 ;  /* 0x00000011850e7223 */ /* 0x040fe2000000000e */
[----:B------:R-:W-:Y:S01]  /*9da0*/  SHF.L.U32 R11, R148, 0x10, RZ ;  /* 0x00000010940b7819 */ /* 0x000fe200000006ff */
[----:B------:R-:W-:Y:S01]  /*9db0*/  FMUL R8, R130, R64 ;  /* 0x0000004082087220 */ /* 0x000fe20000400000 */
[----:B------:R-:W-:Y:S01]  /*9dc0*/  LOP3.LUT R12, R148, 0xffff0000, RZ, 0xc0, !PT ;  /* 0xffff0000940c7812 */ /* 0x000fe200078ec0ff */
[----:B------:R-:W-:Y:S01]  /*9dd0*/  FMUL R9, R130, R65 ;  /* 0x0000004182097220 */ /* 0x000fe20000400000 */
[----:B------:R-:W-:Y:S01]  /*9de0*/  F2FP.BF16.F32.PACK_AB R99, R14, R13 ;  /* 0x0000000d0e63723e */ /* 0x000fe200000010ff */
[----:B------:R-:W-:Y:S01]  /*9df0*/  FFMA R8, R133, R11, R8 ;  /* 0x0000000b85087223 */ /* 0x000fe20000000008 */
[----:B------:R-:W-:Y:S01]  /*9e00*/  SHF.L.U32 R13, R149, 0x10, RZ ;  /* 0x00000010950d7819 */ /* 0x000fe200000006ff */
[----:B------:R-:W-:Y:S01]  /*9e10*/  FFMA R9, R133, R12, R9 ;  /* 0x0000000c85097223 */ /* 0x000fe20000000009 */
[----:B------:R-:W-:Y:S01]  /*9e20*/  LOP3.LUT R14, R149, 0xffff0000, RZ, 0xc0, !PT ;  /* 0xffff0000950e7812 */ /* 0x000fe200078ec0ff */
[C---:B------:R-:W-:Y:S01]  /*9e30*/  FMUL R10, R130.reuse, R66 ;  /* 0x00000042820a7220 */ /* 0x040fe20000400000 */
[----:B------:R-:W-:Y:S01]  /*9e40*/  SHF.L.U32 R17, R147, 0x10, RZ ;  /* 0x0000001093117819 */ /* 0x000fe200000006ff */
[C---:B------:R-:W-:Y:S01]  /*9e50*/  FMUL R11, R130.reuse, R67 ;  /* 0x00000043820b7220 */ /* 0x040fe20000400000 */
[----:B---3--:R-:W-:Y:S01]  /*9e60*/  F2FP.BF16.F32.PACK_AB R88, R9, R8 ;  /* 0x000000080958723e */ /* 0x008fe200000010ff */
[C---:B------:R-:W-:Y:S01]  /*9e70*/  FFMA R10, R133.reuse, R13, R10 ;  /* 0x0000000d850a7223 */ /* 0x040fe2000000000a */
[----:B------:R-:W-:Y:S01]  /*9e80*/  FMUL R12, R130, R68 ;  /* 0x00000044820c7220 */ /* 0x000fe20000400000 */
[C---:B------:R-:W-:Y:S01]  /*9e90*/  FFMA R11, R133.reuse, R14, R11 ;  /* 0x0000000e850b7223 */ /* 0x040fe2000000000b */
[----:B------:R-:W-:Y:S01]  /*9ea0*/  LOP3.LUT R14, R150, 0xffff0000, RZ, 0xc0, !PT ;  /* 0xffff0000960e7812 */ /* 0x000fe200078ec0ff */
[C---:B------:R-:W-:Y:S01]  /*9eb0*/  FMUL R13, R130.reuse, R69 ;  /* 0x00000045820d7220 */ /* 0x040fe20000400000 */
[----:B------:R3:W-:Y:S01]  /*9ec0*/  @!P1 STS.128 [R191+0x3000], R96 ;  /* 0x00300060bf009388 */ /* 0x0007e20000000c00 */
[----:B------:R-:W-:Y:S01]  /*9ed0*/  FFMA R12, R133, R15, R12 ;  /* 0x0000000f850c7223 */ /* 0x000fe2000000000c */
[----:B------:R-:W-:Y:S01]  /*9ee0*/  F2FP.BF16.F32.PACK_AB R89, R11, R10 ;  /* 0x0000000a0b59723e */ /* 0x000fe200000010ff */
[----:B------:R-:W-:Y:S01]  /*9ef0*/  FFMA R13, R133, R14, R13 ;  /* 0x0000000e850d7223 */ /* 0x000fe2000000000d */
[C---:B------:R-:W-:Y:S01]  /*9f00*/  SHF.L.U32 R11, R151.reuse, 0x10, RZ ;  /* 0x00000010970b7819 */ /* 0x040fe200000006ff */
[C---:B------:R-:W-:Y:S01]  /*9f10*/  FMUL R8, R130.reuse, R70 ;  /* 0x0000004682087220 */ /* 0x040fe20000400000 */
[----:B------:R-:W-:Y:S01]  /*9f20*/  LOP3.LUT R14, R151, 0xffff0000, RZ, 0xc0, !PT ;  /* 0xffff0000970e7812 */ /* 0x000fe200078ec0ff */
[----:B------:R-:W-:Y:S01]  /*9f30*/  FMUL R9, R130, R71 ;  /* 0x0000004782097220 */ /* 0x000fe20000400000 */
[----:B------:R-:W-:Y:S01]  /*9f40*/  SHF.L.U32 R15, R140, 0x10, RZ ;  /* 0x000000108c0f7819 */ /* 0x000fe200000006ff */
        /* <DEDUP_REMOVED lines=10> */
[----:B------:R-:W-:Y:S01]  /*9ff0*/  FMUL R13, R130, R75 ;  /* 0x0000004b820d7220 */ /* 0x000fe20000400000 */
[C---:B------:R-:W-:Y:S01]  /*a000*/  FFMA R11, R133.reuse, R14, R11 ;  /* 0x0000000e850b7223 */ /* 0x040fe2000000000b */
[----:B------:R-:W-:Y:S01]  /*a010*/  SHF.L.U32 R14, R142, 0x10, RZ ;  /* 0x000000108e0e7819 */ /* 0x000fe200000006ff */
[C---:B------:R-:W-:Y:S01]  /*a020*/  FFMA R12, R133.reuse, R15, R12 ;  /* 0x0000000f850c7223 */ /* 0x040fe2000000000c */
[----:B------:R-:W-:Y:S01]  /*a030*/  SHF.L.U32 R15, R144, 0x10, RZ ;  /* 0x00000010900f7819 */ /* 0x000fe200000006ff */
[----:B------:R-:W-:Y:S01]  /*a040*/  FFMA R13, R133, R16, R13 ;  /* 0x00000010850d7223 */ /* 0x000fe2000000000d */
[----:B------:R-:W-:Y:S01]  /*a050*/  LOP3.LUT R16, R142, 0xffff0000, RZ, 0xc0, !PT ;  /* 0xffff00008e107812 */ /* 0x000fe200078ec0ff */
[----:B------:R4:W-:Y:S01]  /*a060*/  @!P1 STS.128 [R199+0x3010], R88 ;  /* 0x00301058c7009388 */ /* 0x0009e20000000c00 */
[----:B-1----:R-:W-:Y:S01]  /*a070*/  F2FP.BF16.F32.PACK_AB R92, R11, R10 ;  /* 0x0000000a0b5c723e */ /* 0x002fe200000010ff */
[C---:B------:R-:W-:Y:S01]  /*a080*/  FMUL R8, R130.reuse, R76 ;  /* 0x0000004c82087220 */ /* 0x040fe20000400000 */
[----:B------:R-:W-:Y:S01]  /*a090*/  F2FP.BF16.F32.PACK_AB R93, R13, R12 ;  /* 0x0000000c0d5d723e */ /* 0x000fe200000010ff */
[C---:B------:R-:W-:Y:S01]  /*a0a0*/  FMUL R9, R130.reuse, R77 ;  /* 0x0000004d82097220 */ /* 0x040fe20000400000 */
[----:B------:R-:W-:Y:S01]  /*a0b0*/  SHF.L.U32 R13, R143, 0x10, RZ ;  /* 0x000000108f0d7819 */ /* 0x000fe200000006ff */
[----:B------:R-:W-:Y:S01]  /*a0c0*/  FFMA R8, R133, R14, R8 ;  /* 0x0000000e85087223 */ /* 0x000fe20000000008 */
[----:B------:R-:W-:Y:S01]  /*a0d0*/  LOP3.LUT R14, R143, 0xffff0000, RZ, 0xc0, !PT ;  /* 0xffff00008f0e7812 */ /* 0x000fe200078ec0ff */
[----:B------:R-:W1:Y:S01]  /*a0e0*/  S2R R201, SR_CgaCtaId ;  /* 0x0000000000c97919 */ /* 0x000e620000008800 */
[C---:B------:R-:W-:Y:S01]  /*a0f0*/  FMUL R10, R130.reuse, R78 ;  /* 0x0000004e820a7220 */ /* 0x040fe20000400000 */
[----:B------:R-:W-:Y:S01]  /*a100*/  FFMA R9, R133, R16, R9 ;  /* 0x0000001085097223 */ /* 0x000fe20000000009 */
[----:B------:R-:W-:Y:S01]  /*a110*/  SHF.L.U32 R16, R145, 0x10, RZ ;  /* 0x0000001091107819 */ /* 0x000fe200000006ff */
[C---:B------:R-:W-:Y:S01]  /*a120*/  FMUL R11, R130.reuse, R79 ;  /* 0x0000004f820b7220 */ /* 0x040fe20000400000 */
[----:B------:R-:W-:Y:S01]  /*a130*/  FFMA R10, R133, R13, R10 ;  /* 0x0000000d850a7223 */ /* 0x000fe2000000000a */
[----:B------:R-:W-:Y:S01]  /*a140*/  FMUL R12, R130, R80 ;  /* 0x00000050820c7220 */ /* 0x000fe20000400000 */
[----:B------:R-:W-:Y:S01]  /*a150*/  F2FP.BF16.F32.PACK_AB R94, R9, R8 ;  /* 0x00000008095e723e */ /* 0x000fe200000010ff */
[C---:B------:R-:W-:Y:S01]  /*a160*/  FFMA R11, R133.reuse, R14, R11 ;  /* 0x0000000e850b7223 */ /* 0x040fe2000000000b */
[----:B------:R-:W-:Y:S01]  /*a170*/  LOP3.LUT R14, R144, 0xffff0000, RZ, 0xc0, !PT ;  /* 0xffff0000900e7812 */ /* 0x000fe200078ec0ff */
[C---:B------:R-:W-:Y:S01]  /*a180*/  FMUL R8, R130.reuse, R81 ;  /* 0x0000005182087220 */ /* 0x040fe20000400000 */
[C---:B------:R-:W-:Y:S01]  /*a190*/  FMUL R9, R130.reuse, R82 ;  /* 0x0000005282097220 */ /* 0x040fe20000400000 */
[----:B------:R-:W-:Y:S01]  /*a1a0*/  FMUL R13, R130, R83 ;  /* 0x00000053820d7220 */ /* 0x000fe20000400000 */
[C---:B------:R-:W-:Y:S01]  /*a1b0*/  FFMA R12, R133.reuse, R15, R12 ;  /* 0x0000000f850c7223 */ /* 0x040fe2000000000c */
[C---:B------:R-:W-:Y:S01]  /*a1c0*/  FFMA R8, R133.reuse, R14, R8 ;  /* 0x0000000e85087223 */ /* 0x040fe20000000008 */
[----:B------:R-:W-:Y:S01]  /*a1d0*/  FFMA R9, R133, R16, R9 ;  /* 0x0000001085097223 */ /* 0x000fe20000000009 */
[----:B------:R-:W-:Y:S01]  /*a1e0*/  F2FP.BF16.F32.PACK_AB R95, R11, R10 ;  /* 0x0000000a0b5f723e */ /* 0x000fe200000010ff */
[C---:B------:R-:W-:Y:S01]  /*a1f0*/  FFMA R13, R133.reuse, R18, R13 ;  /* 0x00000012850d7223 */ /* 0x040fe2000000000d */
[----:B------:R-:W-:Y:S01]  /*a200*/  SHF.L.U32 R16, R146, 0x10, RZ ;  /* 0x0000001092107819 */ /* 0x000fe200000006ff */
[----:B------:R-:W-:Y:S01]  /*a210*/  FMUL R10, R130, R84 ;  /* 0x00000054820a7220 */ /* 0x000fe20000400000 */
[----:B------:R-:W-:Y:S01]  /*a220*/  LOP3.LUT R18, R146, 0xffff0000, RZ, 0xc0, !PT ;  /* 0xffff000092127812 */ /* 0x000fe200078ec0ff */
[----:B------:R4:W-:Y:S01]  /*a230*/  @!P1 STS.128 [R197+0x3020], R92 ;  /* 0x0030205cc5009388 */ /* 0x0009e20000000c00 */
[C---:B------:R-:W-:Y:S01]  /*a240*/  FMUL R11, R130.reuse, R85 ;  /* 0x00000055820b7220 */ /* 0x040fe20000400000 */
[C---:B------:R-:W-:Y:S01]  /*a250*/  FMUL R14, R130.reuse, R86 ;  /* 0x00000056820e7220 */ /* 0x040fe20000400000 */
[----:B------:R-:W-:Y:S01]  /*a260*/  FMUL R15, R130, R87 ;  /* 0x00000057820f7220 */ /* 0x000fe20000400000 */
[C---:B------:R-:W-:Y:S01]  /*a270*/  FFMA R10, R133.reuse, R16, R10 ;  /* 0x00000010850a7223 */ /* 0x040fe2000000000a */
[C---:B------:R-:W-:Y:S01]  /*a280*/  FFMA R11, R133.reuse, R18, R11 ;  /* 0x00000012850b7223 */ /* 0x040fe2000000000b */
[C---:B------:R-:W-:Y:S01]  /*a290*/  FFMA R14, R133.reuse, R17, R14 ;  /* 0x00000011850e7223 */ /* 0x040fe2000000000e */
[----:B------:R-:W-:Y:S01]  /*a2a0*/  FFMA R15, R133, R20, R15 ;  /* 0x00000014850f7223 */ /* 0x000fe2000000000f */
[----:B---3--:R-:W-:Y:S01]  /*a2b0*/  F2FP.BF16.F32.PACK_AB R96, R8, R12 ;  /* 0x0000000c0860723e */ /* 0x008fe200000010ff */
[----:B------:R-:W-:Y:S01]  /*a2c0*/  BSSY.RECONVERGENT B0, `(.L_x_125) ;  /* 0x0000021000007945 */ /* 0x000fe20003800200 */
[----:B------:R-:W-:Y:S02]  /*a2d0*/  F2FP.BF16.F32.PACK_AB R97, R13, R9 ;  /* 0x000000090d61723e */ /* 0x000fe400000010ff */
[----:B------:R-:W-:Y:S02]  /*a2e0*/  F2FP.BF16.F32.PACK_AB R98, R11, R10 ;  /* 0x0000000a0b62723e */ /* 0x000fe400000010ff */
[----:B------:R-:W-:Y:S02]  /*a2f0*/  F2FP.BF16.F32.PACK_AB R99, R15, R14 ;  /* 0x0000000e0f63723e */ /* 0x000fe400000010ff */
[----:B------:R-:W-:Y:S02]  /*a300*/  MOV R12, UR47 ;  /* 0x0000002f000c7c02 */ /* 0x000fe40008000f00 */
[----:B------:R-:W-:Y:S01]  /*a310*/  LEA R11, R138, UR45, 0x3 ;  /* 0x0000002d8a0b7c11 */ /* 0x000fe2000f8e18ff */
[----:B------:R4:W-:Y:S01]  /*a320*/  @!P1 STS.128 [R196+0x3010], R96 ;  /* 0x00301060c4009388 */ /* 0x0009e20000000c00 */
[----:B------:R-:W-:Y:S02]  /*a330*/  @P2 LEA R12, R12, UR45, 0x3 ;  /* 0x0000002d0c0c2c11 */ /* 0x000fe4000f8e18ff */
[----:B------:R-:W-:Y:S02]  /*a340*/  @P2 SHF.L.U32 R14, RZ, 0x1f, RZ ;  /* 0x0000001fff0e2819 */ /* 0x000fe400000006ff */
[----:B------:R-:W-:Y:S01]  /*a350*/  @P2 IADD3 R12, PT, PT, R12, 0x50, RZ ;  /* 0x000000500c0c2810 */ /* 0x000fe20007ffe0ff */
[----:B------:R-:W-:Y:S01]  /*a360*/  @!PT LDS RZ, [RZ] ;  /* 0x00000000fffff984 */ /* 0x000fe20000000800 */
[----:B------:R-:W-:Y:S01]  /*a370*/  @!PT LDS RZ, [RZ] ;  /* 0x00000000fffff984 */ /* 0x000fe20000000800 */
[----:B------:R-:W-:Y:S01]  /*a380*/  @!PT LDS RZ, [RZ] ;  /* 0x00000000fffff984 */ /* 0x000fe20000000800 */
[----:B------:R-:W-:Y:S01]  /*a390*/  @!PT LDS RZ, [RZ] ;  /* 0x00000000fffff984 */ /* 0x000fe20000000800 */
[----:B------:R3:W-:Y:S06]  /*a3a0*/  MEMBAR.ALL.CTA ;  /* 0x0000000000007992 */ /* 0x0007ec0000008000 */
[----:B---3--:R-:W3:Y:S01]  /*a3b0*/  FENCE.VIEW.ASYNC.S ;  /* 0x00000000000073c6 */ /* 0x008ee20000000000 */
[----:B-1----:R-:W-:Y:S01]  /*a3c0*/  @P2 PRMT R12, R201, 0x654, R12 ;  /* 0x00000654c90c2816 */ /* 0x002fe2000000000c */
[----:B---3--:R-:W-:Y:S06]  /*a3d0*/  BAR.SYNC.DEFER_BLOCKING 0x1, 0x80 ;  /* 0x0042000000007b1d */ /* 0x008fec0000010000 */
[----:B------:R-:W-:Y:S05]  /*a3e0*/  @P0 BRA `(.L_x_126) ;  /* 0x0000000000380947 */ /* 0x000fea0003800000 */
[----:B------:R-:W-:Y:S01]  /*a3f0*/  R2UR UR9, R202 ;  /* 0x00000000ca0972ca */ /* 0x000fe200000e0000 */
[----:B------:R-:W-:Y:S02]  /*a400*/  UIADD3 UR4, UP0, UPT, UR54, 0xa80, URZ ;  /* 0x00000a8036047890 */ /* 0x000fe4000ff1e0ff */
[----:B------:R-:W-:Y:S02]  /*a410*/  UIADD3 UR10, UPT, UPT, UR50, 0x40, URZ ;  /* 0x00000040320a7890 */ /* 0x000fe4000fffe0ff */
[----:B------:R-:W-:Y:S02]  /*a420*/  UIADD3 UR8, UPT, UPT, UR45, 0x2200, URZ ;  /* 0x000022002d087890 */ /* 0x000fe4000fffe0ff */
[----:B------:R-:W-:Y:S01]  /*a430*/  UIADD3.X UR5, UPT, UPT, URZ, UR55, URZ, UP0, !UPT ;  /* 0x00000037ff057290 */ /* 0x000fe200087fe4ff */
[----:B------:R-:W-:Y:S01]  /*a440*/  UMOV UR11, UR44 ;  /* 0x0000002c000b7c82 */ /* 0x000fe20008000000 */
[----:B------:R-:W-:Y:S01]  /*a450*/  UIADD3 UR12, UPT, UPT, UR45, 0x3200, URZ ;  /* 0x000032002d0c7890 */ /* 0x000fe2000fffe0ff */
[----:B------:R-:W-:Y:S03]  /*a460*/  UMOV UR15, UR44 ;  /* 0x0000002c000f7c82 */ /* 0x000fe60008000000 */
[----:B------:R-:W-:Y:S01]  /*a470*/  UIADD3 UR13, UPT, UPT, UR9, 0x80, URZ ;  /* 0x00000080090d7890 */ /* 0x000fe2000fffe0ff */
[----:B------:R-:W-:Y:S02]  /*a480*/  UMOV UR14, UR10 ;  /* 0x0000000a000e7c82 */ /* 0x000fe40008000000 */
[----:B------:R1:W-:Y:S06]  /*a490*/  UTMASTG.3D [UR8], [UR4] ;  /* 0x00000008040073b5 */ /* 0x0003ec0008010000 */
[----:B------:R1:W-:Y:S01]  /*a4a0*/  UTMASTG.3D [UR12], [UR4] ;  /* 0x0000000c040073b5 */ /* 0x0003e20008010000 */
[----:B------:R0:W-:Y:S01]  /*a4b0*/  UTMACMDFLUSH ;  /* 0x00000000000079b7 */ /* 0x0001e20000000000 */
[----:B-1----:R-:W-:Y:S04]  /*a4c0*/  DEPBAR.LE SB0, 0x1 ;  /* 0x000080400000791a */ /* 0x002fe80000000000 */
.L_x_126:
[----:B------:R-:W-:Y:S05]  /*a4d0*/  BSYNC.RECONVERGENT B0 ;  /* 0x0000000000007941 */ /* 0x000fea0003800200 */
.L_x_125:
[----:B------:R-:W-:Y:S01]  /*a4e0*/  BAR.SYNC.DEFER_BLOCKING 0x1, 0x80 ;  /* 0x0042000000007b1d */ /* 0x000fe20000010000 */
[----:B------:R-:W-:Y:S02]  /*a4f0*/  UISETP.NE.AND UP0, UPT, UR43, URZ, UPT ;  /* 0x000000ff2b00728c */ /* 0x000fe4000bf05270 */
[----:B------:R-:W-:Y:S03]  /*a500*/  UIADD3 UR5, UPT, UPT, UR47, 0x1, URZ ;  /* 0x000000012f057890 */ /* 0x000fe6000fffe0ff */
[----:B------:R1:W-:Y:S01]  /*a510*/  @P2 SYNCS.ARRIVE.TRANS64.RED.A1T0 RZ, [R12+URZ], RZ ;  /* 0x000000ff0cff29a7 */ /* 0x0003e200081004ff */
[----:B------:R-:W-:Y:S01]  /*a520*/  UMOV UR4, 0x40 ;  /* 0x0000004000047882 */ /* 0x000fe20000000000 */
[----:B------:R-:W-:Y:S01]  /*a530*/  BSSY B1, `(.L_x_127) ;  /* 0x0000021000017945 */ /* 0x000fe20003800000 */
[----:B------:R-:W-:Y:S02]  /*a540*/  USEL UR4, UR4, 0x20, !UP0 ;  /* 0x0000002004047887 */ /* 0x000fe4000c000000 */
[----:B------:R-:W-:Y:S02]  /*a550*/  UISETP.NE.AND UP0, UPT, UR5, 0x4, UPT ;  /* 0x000000040500788c */ /* 0x000fe4000bf05270 */
[----:B------:R-:W-:Y:S01]  /*a560*/  UIADD3 UR49, UPT, UPT, UR52, UR4, URZ ;  /* 0x0000000434317290 */ /* 0x000fe2000fffe0ff */
[----:B------:R-:W3:Y:S01]  /*a570*/  @P2 SYNCS.PHASECHK.TRANS64.TRYWAIT P0, [R11+URZ+0x30], R14 ;  /* 0x0000300e0b0025a7 */ /* 0x000ee200080011ff */
[----:B----4-:R-:W-:Y:S01]  /*a580*/  VIADD R92, R131, UR4 ;  /* 0x00000004835c7c36 */ /* 0x010fe20008000000 */
[----:B------:R-:W-:Y:S04]  /*a590*/  USEL UR46, UR5, URZ, UP0 ;  /* 0x000000ff052e7287 */ /* 0x000fe80008000000 */
[----:B------:R-:W-:Y:S04]  /*a5a0*/  SHF.R.U32.HI R6, RZ, 0x15, R92 ;  /* 0x00000015ff067819 */ /* 0x000fe8000001165c */
[----:B------:R-:W-:Y:S02]  /*a5b0*/  LOP3.LUT R17, R6, 0x3, RZ, 0xc0, !PT ;  /* 0x0000000306117812 */ /* 0x000fe400078ec0ff */
[----:B---3--:R-:W-:Y:S01]  /*a5c0*/  @P2 SEL R137, RZ, 0x1, !P0 ;  /* 0x00000001ff892807 */ /* 0x008fe20004000000 */
[----:B-1----:R-:W-:Y:S06]  /*a5d0*/  @!P2 BRA `(.L_x_128) ;  /* 0x000000000058a947 */ /* 0x002fec0003800000 */
        /* <DEDUP_REMOVED lines=8> */
[----:B------:R-:W-:Y:S04]  /*a660*/  SHF.L.U32 R4, RZ, 0x1f, RZ ;  /* 0x0000001fff047819 */ /* 0x000fe800000006ff */
[----:B------:R-:W1:Y:S02]  /*a670*/  SYNCS.PHASECHK.TRANS64.TRYWAIT P0, [R11+URZ+0x30], R4 ;  /* 0x000030040b0075a7 */ /* 0x000e6400080011ff */
[----:B-1----:R-:W-:Y:S05]  /*a680*/  @!P0 BRA `(.L_x_131) ;  /* 0x00000090008c8947 */ /* 0x002fea0003800000 */
.L_x_130:
[----:B------:R-:W-:Y:S05]  /*a690*/  BSYNC B0 ;  /* 0x0000000000007941 */ /* 0x000fea0003800000 */
.L_x_129:
[----:B------:R-:W-:Y:S02]  /*a6a0*/  ISETP.NE.AND P0, PT, R139, RZ, PT ;  /* 0x000000ff8b00720c */ /* 0x000fe40003f05270 */
[----:B------:R-:W-:Y:S11]  /*a6b0*/  IADD3 R138, PT, PT, R138, 0x1, RZ ;  /* 0x000000018a8a7810 */ /* 0x000ff60007ffe0ff */
[----:B------:R3:W4:Y:S04]  /*a6c0*/  @P0 LDS.128 R160, [R3+0x20] ;  /* 0x0000200003a00984 */ /* 0x0007280000000c00 */
[----:B------:R3:W1:Y:S04]  /*a6d0*/  @P0 LDS.128 R140, [R3+0x1020] ;  /* 0x00102000038c0984 */ /* 0x0006680000000c00 */
[----:B------:R3:W1:Y:S04]  /*a6e0*/  @P0 LDS.128 R168, [R7] ;  /* 0x0000000007a80984 */ /* 0x0006680000000c00 */
[----:B------:R3:W1:Y:S04]  /*a6f0*/  @P0 LDS.128 R152, [R7+0x1000] ;  /* 0x0010000007980984 */ /* 0x0006680000000c00 */
[----:B------:R3:W1:Y:S04]  /*a700*/  @P0 LDS.128 R164, [R5+0x10] ;  /* 0x0000100005a40984 */ /* 0x0006680000000c00 */
[----:B------:R3:W1:Y:S04]  /*a710*/  @P0 LDS.128 R148, [R5+0x1010] ;  /* 0x0010100005940984 */ /* 0x0006680000000c00 */
[----:B------:R3:W1:Y:S04]  /*a720*/  @P0 LDS.128 R156, [R0+0x10] ;  /* 0x00001000009c0984 */ /* 0x0006680000000c00 */
[----:B------:R3:W1:Y:S02]  /*a730*/  @P0 LDS.128 R144, [R0+0x1010] ;  /* 0x0010100000900984 */ /* 0x0006640000000c00 */
.L_x_128:
[----:B------:R-:W-:Y:S05]  /*a740*/  BSYNC B1 ;  /* 0x0000000000017941 */ /* 0x000fea0003800000 */
.L_x_127:
[----:B------:R-:W-:Y:S11]  /*a750*/  ISETP.NE.AND P0, PT, R192, R17, PT ;  /* 0x00000011c000720c */ /* 0x000ff60003f05270 */
[----:B------:R-:W-:Y:S02]  /*a760*/  @!UPT UIADD3 URZ, UPT, UPT, URZ, URZ, URZ ;  /* 0x000000fffffff290 */ /* 0x000fe4000fffe0ff */
[----:B------:R-:W-:Y:S05]  /*a770*/  @P0 BRA `(.L_x_132) ;  /* 0x0000000000bc0947 */ /* 0x000fea0003800000 */
[----:B------:R-:W-:Y:S11]  /*a780*/  LOP3.LUT P0, RZ, R6, 0x3, R181, 0x48, !PT ;  /* 0x0000000306ff7812 */ /* 0x000ff600078048b5 */
[----:B------:R-:W-:Y:S02]  /*a790*/  @!UPT UIADD3 URZ, UPT, UPT, URZ, URZ, URZ ;  /* 0x000000fffffff290 */ /* 0x000fe4000fffe0ff */
[----:B------:R-:W-:Y:S05]  /*a7a0*/  @!P0 BRA `(.L_x_133) ;  /* 0x0000000000408947 */ /* 0x000fea0003800000 */
[----:B------:R-:W3:Y:S01]  /*a7b0*/  LDCU.64 UR8, c[0x4][0x70] ;  /* 0x01000e00ff0877ac */ /* 0x000ee20008000a00 */
[----:B------:R-:W-:Y:S01]  /*a7c0*/  MOV R15, 0x0 ;  /* 0x00000000000f7802 */ /* 0x000fe20000000f00 */
[----:B------:R-:W-:Y:S02]  /*a7d0*/  HFMA2 R12, -RZ, RZ, 0, 5.9604644775390625e-08 ;  /* 0x00000001ff0c7431 */ /* 0x000fe400000001ff */
[----:B------:R-:W-:Y:S02]  /*a7e0*/  IMAD.MOV.U32 R8, RZ, RZ, 0x192 ;  /* 0x00000192ff087424 */ /* 0x000fe400078e00ff */
[----:B------:R-:W-:Y:S01]  /*a7f0*/  IMAD.MOV.U32 R13, RZ, RZ, RZ ;  /* 0x000000ffff0d7224 */ /* 0x000fe200078e00ff */
[----:B------:R-:W5:Y:S01]  /*a800*/  LDCU.64 UR6, c[0x4][0x78] ;  /* 0x01000f00ff0677ac */ /* 0x000f620008000a00 */
[----:B------:R-:W2:Y:S01]  /*a810*/  LDC.64 R14, c[0x4][R15] ;  /* 0x010000000f0e7b82 */ /* 0x000ea20000000a00 */
[----:B------:R-:W4:Y:S01]  /*a820*/  LDCU.64 UR4, c[0x4][0x10] ;  /* 0x01000200ff0477ac */ /* 0x000f220008000a00 */
[----:B---3--:R-:W-:Y:S01]  /*a830*/  MOV R5, UR9 ;  /* 0x0000000900057c02 */ /* 0x008fe20008000f00 */
[----:B-1----:R-:W-:Y:S01]  /*a840*/  IMAD.U32 R4, RZ, RZ, UR8 ;  /* 0x00000008ff047e24 */ /* 0x002fe2000f8e00ff */
[----:B-----5:R-:W-:Y:S01]  /*a850*/  MOV R7, UR7 ;  /* 0x0000000700077c02 */ /* 0x020fe20008000f00 */
[----:B------:R-:W-:Y:S01]  /*a860*/  IMAD.U32 R6, RZ, RZ, UR6 ;  /* 0x00000006ff067e24 */ /* 0x000fe2000f8e00ff */
[----:B----4-:R-:W-:Y:S01]  /*a870*/  MOV R11, UR5 ;  /* 0x00000005000b7c02 */ /* 0x010fe20008000f00 */
[----:B------:R-:W-:Y:S02]  /*a880*/  IMAD.U32 R10, RZ, RZ, UR4 ;  /* 0x00000004ff0a7e24 */ /* 0x000fe4000f8e00ff */
[----:B------:R-:W-:Y:S07]  /*a890*/  LEPC R20, `(.L_x_133) ;  /* 0x000000001014794e */ /* 0x000fee0000000000 */
[----:B--2---:R-:W-:Y:S05]  /*a8a0*/  CALL.ABS.NOINC R14 ;  /* 0x000000000e007343 */ /* 0x004fea0003c00000 */
.L_x_133:
[----:B------:R-:W-:Y:S05]  /*a8b0*/  WARPSYNC.ALL ;  /* 0x0000000000007948 */ /* 0x000fea0003800000 */
[C---:B------:R-:W-:Y:S01]  /*a8c0*/  R2UR UR4, R92.reuse ;  /* 0x000000005c0472ca */ /* 0x040fe200000e0000 */
[----:B---3--:R-:W-:Y:S05]  /*a8d0*/  VIADD R0, R92, 0x80 ;  /* 0x000000805c007836 */ /* 0x008fea0000000000 */
[----:B------:R-:W-:Y:S04]  /*a8e0*/  SHF.R.U32.HI R0, RZ, 0x15, R0 ;  /* 0x00000015ff007819 */ /* 0x000fe80000011600 */
[----:B------:R-:W-:Y:S03]  /*a8f0*/  LOP3.LUT P0, RZ, R0, 0x3, R181, 0x48, !PT ;  /* 0x0000000300ff7812 */ /* 0x000fe600078048b5 */
[----:B------:R-:W3:Y:S10]  /*a900*/  LDTM.x32 R24, tmem[UR4] ;  /* 0x00000004001879ee */ /* 0x000ef400082c0000 */
[----:B---3--:R-:W-:Y:S05]  /*a910*/  @!P0 BRA `(.L_x_134) ;  /* 0x0000000000408947 */ /* 0x008fea0003800000 */
        /* <DEDUP_REMOVED lines=16> */
.L_x_134:
[----:B------:R-:W-:Y:S05]  /*aa20*/  WARPSYNC.ALL ;  /* 0x0000000000007948 */ /* 0x000fea0003800000 */
[----:B------:R-:W-:Y:S11]  /*aa30*/  R2UR UR4, R92 ;  /* 0x000000005c0472ca */ /* 0x000ff600000e0000 */
[----:B------:R-:W-:Y:S02]  /*aa40*/  @!UPT UIADD3 URZ, UPT, UPT, URZ, URZ, URZ ;  /* 0x000000fffffff290 */ /* 0x000fe4000fffe0ff */
[----:B------:R-:W3:Y:S02]  /*aa50*/  LDTM.x32 R56, tmem[UR4+0x80] ;  /* 0x00008004003879ee */ /* 0x000ee400082c0000 */
[----:B---3--:R-:W-:Y:S01]  /*aa60*/  NOP ;  /* 0x0000000000007918 */ /* 0x008fe20000000000 */
.L_x_132:
[----:B-1----:R-:W-:Y:S01]  /*aa70*/  SHF.L.U32 R4, R168, 0x10, RZ ;  /* 0x00000010a8047819 */ /* 0x002fe200000006ff */
[----:B---3--:R-:W-:Y:S01]  /*aa80*/  FMUL R0, R130, R24 ;  /* 0x0000001882007220 */ /* 0x008fe20000400000 */
[----:B------:R-:W-:Y:S01]  /*aa90*/  LOP3.LUT R6, R168, 0xffff0000, RZ, 0xc0, !PT ;  /* 0xffff0000a8067812 */ /* 0x000fe200078ec0ff */
[C---:B------:R-:W-:Y:S01]  /*aaa0*/  FMUL R3, R130.reuse, R25 ;  /* 0x0000001982037220 */ /* 0x040fe20000400000 */
[----:B------:R-:W-:Y:S01]  /*aab0*/  SHF.L.U32 R7, R169, 0x10, RZ ;  /* 0x00000010a9077819 */ /* 0x000fe200000006ff */
[----:B------:R-:W-:Y:S01]  /*aac0*/  FFMA R0, R133, R4, R0 ;  /* 0x0000000485007223 */ /* 0x000fe20000000000 */
[----:B------:R-:W-:Y:S01]  /*aad0*/  LOP3.LUT R8, R169, 0xffff0000, RZ, 0xc0, !PT ;  /* 0xffff0000a9087812 */ /* 0x000fe200078ec0ff */
[----:B------:R-:W-:Y:S01]  /*aae0*/  FMUL R4, R130, R26 ;  /* 0x0000001a82047220 */ /* 0x000fe20000400000 */
[C---:B------:R-:W-:Y:S01]  /*aaf0*/  SHF.L.U32 R9, R170.reuse, 0x10, RZ ;  /* 0x00000010aa097819 */ /* 0x040fe200000006ff */
[----:B------:R-:W-:Y:S01]  /*ab00*/  FFMA R3, R133, R6, R3 ;  /* 0x0000000685037223 */ /* 0x000fe20000000003 */
[----:B------:R-:W-:Y:S01]  /*ab10*/  LOP3.LUT R10, R170, 0xffff0000, RZ, 0xc0, !PT ;  /* 0xffff0000aa0a7812 */ /* 0x000fe200078ec0ff */
[C---:B------:R-:W-:Y:S01]  /*ab20*/  FMUL R5, R130.reuse, R27 ;  /* 0x0000001b82057220 */ /* 0x040fe20000400000 */
[C---:B------:R-:W-:Y:S01]  /*ab30*/  SHF.L.U32 R11, R171.reuse, 0x10, RZ ;  /* 0x00000010ab0b7819 */ /* 0x040fe200000006ff */
[----:B------:R-:W-:Y:S01]  /*ab40*/  FMUL R6, R130, R28 ;  /* 0x0000001c82067220 */ /* 0x000fe20000400000 */
[----:B------:R-:W-:Y:S01]  /*ab50*/  LOP3.LUT R12, R171, 0xffff0000, RZ, 0xc0, !PT ;  /* 0xffff0000ab0c7812 */ /* 0x000fe200078ec0ff */
[C---:B------:R-:W-:Y:S01]  /*ab60*/  FFMA R4, R133.reuse, R7, R4 ;  /* 0x0000000785047223 */ /* 0x040fe20000000004 */
[----:B------:R-:W-:Y:S01]  /*ab70*/  ISETP.NE.AND P1, PT, R192, R17, PT ;  /* 0x00000011c000720c */ /* 0x000fe20003f25270 */
[----:B------:R-:W-:Y:S01]  /*ab80*/  FFMA R5, R133, R8, R5 ;  /* 0x0000000885057223 */ /* 0x000fe20000000005 */
[----:B------:R-:W-:Y:S01]  /*ab90*/  F2FP.BF16.F32.PACK_AB R16, R3, R0 ;  /* 0x000000000310723e */ /* 0x000fe200000010ff */
[C---:B------:R-:W-:Y:S01]  /*aba0*/  FMUL R7, R130.reuse, R29 ;  /* 0x0000001d82077220 */ /* 0x040fe20000400000 */
[----:B------:R-:W-:Y:S01]  /*abb0*/  LOP3.LUT R14, R159, 0xffff0000, RZ, 0xc0, !PT ;  /* 0xffff00009f0e7812 */ /* 0x000fe200078ec0ff */
[----:B------:R-:W-:Y:S01]  /*abc0*/  FFMA R6, R133, R9, R6 ;  /* 0x0000000985067223 */ /* 0x000fe20000000006 */
[----:B------:R-:W-:Y:S01]  /*abd0*/  F2FP.BF16.F32.PACK_AB R17, R5, R4 ;  /* 0x000000040511723e */ /* 0x000fe200000010ff */
[C---:B------:R-:W-:Y:S01]  /*abe0*/  FMUL R8, R130.reuse, R30 ;  /* 0x0000001e82087220 */ /* 0x040fe20000400000 */
[----:B------:R-:W-:Y:S01]  /*abf0*/  ISETP.NE.AND P2, PT, R195, RZ, PT ;  /* 0x000000ffc300720c */ /* 0x000fe20003f45270 */
[----:B------:R-:W-:Y:S01]  /*ac00*/  FMUL R9, R130, R31 ;  /* 0x0000001f82097220 */ /* 0x000fe20000400000 */
[----:B------:R-:W-:Y:S01]  /*ac10*/  ISETP.NE.AND P0, PT, R192, RZ, PT ;  /* 0x000000ffc000720c */ /* 0x000fe20003f05270 */
[C---:B------:R-:W-:Y:S01]  /*ac20*/  FFMA R7, R133.reuse, R10, R7 ;  /* 0x0000000a85077223 */ /* 0x040fe20000000007 */
[C---:B------:R-:W-:Y:S01]  /*ac30*/  FFMA R8, R133.reuse, R11, R8 ;  /* 0x0000000b85087223 */ /* 0x040fe20000000008 */
[----:B------:R-:W-:Y:S01]  /*ac40*/  SHF.L.U32 R11, R164, 0x10, RZ ;  /* 0x00000010a40b7819 */ /* 0x000fe200000006ff */
[----:B------:R-:W-:Y:S01]  /*ac50*/  FFMA R9, R133, R12, R9 ;  /* 0x0000000c85097223 */ /* 0x000fe20000000009 */
[----:B------:R-:W-:Y:S01]  /*ac60*/  SHF.L.U32 R12, R166, 0x10, RZ ;  /* 0x00000010a60c7819 */ /* 0x000fe200000006ff */
[C---:B------:R-:W-:Y:S01]  /*ac70*/  FMUL R10, R130.reuse, R32 ;  /* 0x00000020820a7220 */ /* 0x040fe20000400000 */
[----:B------:R-:W-:Y:S01]  /*ac80*/  F2FP.BF16.F32.PACK_AB R18, R7, R6 ;  /* 0x000000060712723e */ /* 0x000fe200000010ff */
[----:B------:R-:W-:Y:S01]  /*ac90*/  FMUL R0, R130, R33 ;  /* 0x0000002182007220 */ /* 0x000fe20000400000 */
[----:B------:R-:W-:Y:S01]  /*aca0*/  F2FP.BF16.F32.PACK_AB R19, R9, R8 ;  /* 0x000000080913723e */ /* 0x000fe200000010ff */
[----:B------:R-:W-:Y:S01]  /*acb0*/  FFMA R10, R133, R11, R10 ;  /* 0x0000000b850a7223 */ /* 0x000fe2000000000a */
[----:B------:R-:W-:Y:S01]  /*acc0*/  LOP3.LUT R6, R164, 0xffff0000, RZ, 0xc0, !PT ;  /* 0xffff0000a4067812 */ /* 0x000fe200078ec0ff */
[C---:B------:R-:W-:Y:S01]  /*acd0*/  FMUL R3, R130.reuse, R34 ;  /* 0x0000002282037220 */ /* 0x040fe20000400000 */
[C---:B------:R-:W-:Y:S01]  /*ace0*/  SHF.L.U32 R8, R165.reuse, 0x10, RZ ;  /* 0x00000010a5087819 */ /* 0x040fe200000006ff */
[----:B------:R1:W-:Y:S01]  /*acf0*/  @!P1 STS.128 [R191+0x4000], R16 ;  /* 0x00400010bf009388 */ /* 0x0003e20000000c00 */
[----:B------:R-:W-:Y:S01]  /*ad00*/  LOP3.LUT R7, R165, 0xffff0000, RZ, 0xc0, !PT ;  /* 0xffff0000a5077812 */ /* 0x000fe200078ec0ff */
[----:B------:R-:W-:Y:S01]  /*ad10*/  FMUL R4, R130, R35 ;  /* 0x0000002382047220 */ /* 0x000fe20000400000 */
[----:B------:R-:W-:Y:S01]  /*ad20*/  LOP3.LUT R9, R166, 0xffff0000, RZ, 0xc0, !PT ;  /* 0xffff0000a6097812 */ /* 0x000fe200078ec0ff */
[C---:B------:R-:W-:Y:S01]  /*ad30*/  FMUL R5, R130.reuse, R36 ;  /* 0x0000002482057220 */ /* 0x040fe20000400000 */
[----:B------:R-:W-:Y:S01]  /*ad40*/  LOP3.LUT R11, R167, 0xffff0000, RZ, 0xc0, !PT ;  /* 0xffff0000a70b7812 */ /* 0x000fe200078ec0ff */
[C---:B------:R-:W-:Y:S01]  /*ad50*/  FFMA R0, R133.reuse, R6, R0 ;  /* 0x0000000685007223 */ /* 0x040fe20000000000 */
[C---:B------:R-:W-:Y:S01]  /*ad60*/  FFMA R3, R133.reuse, R8, R3 ;  /* 0x0000000885037223 */ /* 0x040fe20000000003 */
[C---:B------:R-:W-:Y:S01]  /*ad70*/  FFMA R4, R133.reuse, R7, R4 ;  /* 0x0000000785047223 */ /* 0x040fe20000000004 */
[----:B------:R-:W-:Y:S01]  /*ad80*/  FFMA R5, R133, R12, R5 ;  /* 0x0000000c85057223 */ /* 0x000fe20000000005 */
[----:B------:R-:W-:Y:S01]  /*ad90*/  SHF.L.U32 R12, R167, 0x10, RZ ;  /* 0x00000010a70c7819 */ /* 0x000fe200000006ff */
[----:B------:R-:W-:Y:S01]  /*ada0*/  FMUL R6, R130, R37 ;  /* 0x0000002582067220 */ /* 0x000fe20000400000 */
[----:B------:R-:W-:Y:S01]  /*adb0*/  F2FP.BF16.F32.PACK_AB R20, R0, R10 ;  /* 0x0000000a0014723e */ /* 0x000fe200000010ff */
[----:B------:R-:W-:Y:S01]  /*adc0*/  FMUL R7, R130, R38 ;  /* 0x0000002682077220 */ /* 0x000fe20000400000 */
[----:B------:R-:W-:Y:S01]  /*add0*/  F2FP.BF16.F32.PACK_AB R21, R4, R3 ;  /* 0x000000030415723e */ /* 0x000fe200000010ff */
[----:B------:R-:W-:Y:S01]  /*ade0*/  FMUL R8, R130, R39 ;  /* 0x0000002782087220 */ /* 0x000fe20000400000 */
[----:B----4-:R-:W-:Y:S01]  /*adf0*/  SHF.L.U32 R3, R160, 0x10, RZ ;  /* 0x00000010a0037819 */ /* 0x010fe200000006ff */
[C---:B------:R-:W-:Y:S01]  /*ae00*/  FFMA R6, R133.reuse, R9, R6 ;  /* 0x0000000985067223 */ /* 0x040fe20000000006 */
[----:B------:R-:W-:Y:S01]  /*ae10*/  SHF.L.U32 R9, R162, 0x10, RZ ;  /* 0x00000010a2097819 */ /* 0x000fe200000006ff */
[----:B------:R-:W-:Y:S01]  /*ae20*/  FFMA R7, R133, R12, R7 ;  /* 0x0000000c85077223 */ /* 0x000fe20000000007 */
[----:B------:R-:W-:Y:S01]  /*ae30*/  LOP3.LUT R10, R157, 0xffff0000, RZ, 0xc0, !PT ;  /* 0xffff00009d0a7812 */ /* 0x000fe200078ec0ff */
[C---:B------:R-:W-:Y:S01]  /*ae40*/  FFMA R8, R133.reuse, R11, R8 ;  /* 0x0000000b85087223 */ /* 0x040fe20000000008 */
[----:B------:R-:W-:Y:S01]  /*ae50*/  F2FP.BF16.F32.PACK_AB R22, R6, R5 ;  /* 0x000000050616723e */ /* 0x000fe200000010ff */
[----:B------:R-:W-:Y:S01]  /*ae60*/  FMUL R0, R130, R40 ;  /* 0x0000002882007220 */ /* 0x000fe20000400000 */
[----:B------:R-:W-:Y:S01]  /*ae70*/  LOP3.LUT R6, R160, 0xffff0000, RZ, 0xc0, !PT ;  /* 0xffff0000a0067812 */ /* 0x000fe200078ec0ff */
[----:B------:R-:W-:Y:S01]  /*ae80*/  FMUL R4, R130, R42 ;  /* 0x0000002a82047220 */ /* 0x000fe20000400000 */
[----:B------:R-:W-:Y:S01]  /*ae90*/  F2FP.BF16.F32.PACK_AB R23, R8, R7 ;  /* 0x000000070817723e */ /* 0x000fe200000010ff */
[----:B------:R-:W-:Y:S01]  /*aea0*/  FFMA R0, R133, R3, R0 ;  /* 0x0000000385007223 */ /* 0x000fe20000000000 */
[C---:B------:R-:W-:Y:S01]  /*aeb0*/  SHF.L.U32 R7, R161.reuse, 0x10, RZ ;  /* 0x00000010a1077819 */ /* 0x040fe200000006ff */
[C---:B------:R-:W-:Y:S01]  /*aec0*/  FMUL R3, R130.reuse, R41 ;  /* 0x0000002982037220 */ /* 0x040fe20000400000 */
[----:B------:R-:W-:Y:S01]  /*aed0*/  LOP3.LUT R8, R161, 0xffff0000, RZ, 0xc0, !PT ;  /* 0xffff0000a1087812 */ /* 0x000fe200078ec0ff */
[----:B------:R-:W-:Y:S01]  /*aee0*/  FMUL R5, R130, R43 ;  /* 0x0000002b82057220 */ /* 0x000fe20000400000 */
[----:B------:R-:W-:Y:S01]  /*aef0*/  LOP3.LUT R12, R158, 0xffff0000, RZ, 0xc0, !PT ;  /* 0xffff00009e0c7812 */ /* 0x000fe200078ec0ff */
[----:B------:R-:W-:Y:S01]  /*af00*/  FFMA R3, R133, R6, R3 ;  /* 0x0000000685037223 */ /* 0x000fe20000000003 */
[----:B------:R-:W-:Y:S01]  /*af10*/  SHF.L.U32 R11, R159, 0x10, RZ ;  /* 0x000000109f0b7819 */ /* 0x000fe200000006ff */
[C---:B------:R-:W-:Y:S01]  /*af20*/  FFMA R4, R133.reuse, R7, R4 ;  /* 0x0000000785047223 */ /* 0x040fe20000000004 */
        /* <DEDUP_REMOVED lines=60> */
[----:B------:R-:W-:Y:S01]  /*b2f0*/  FFMA R5, R133, R12, R5 ;  /* 0x0000000c85057223 */ /* 0x000fe20000000005 */
[----:B------:R-:W-:Y:S01]  /*b300*/  SHF.L.U32 R12, R155, 0x10, RZ ;  /* 0x000000109b0c7819 */ /* 0x000fe200000006ff */
[----:B------:R-:W-:Y:S01]  /*b310*/  FMUL R6, R130, R61 ;  /* 0x0000003d82067220 */ /* 0x000fe20000400000 */
[----:B------:R-:W-:Y:S01]  /*b320*/  F2FP.BF16.F32.PACK_AB R89, R4, R3 ;  /* 0x000000030459723e */ /* 0x000fe200000010ff */
[----:B------:R-:W-:Y:S01]  /*b330*/  FMUL R7, R130, R62 ;  /* 0x0000003e82077220 */ /* 0x000fe20000400000 */
[----:B------:R-:W-:Y:S01]  /*b340*/  SHF.L.U32 R3, R148, 0x10, RZ ;  /* 0x0000001094037819 */ /* 0x000fe200000006ff */
[----:B------:R-:W-:Y:S01]  /*b350*/  FMUL R8, R130, R63 ;  /* 0x0000003f82087220 */ /* 0x000fe20000400000 */
[----:B------:R-:W-:Y:S01]  /*b360*/  LOP3.LUT R14, R147, 0xffff0000, RZ, 0xc0, !PT ;  /* 0xffff0000930e7812 */ /* 0x000fe200078ec0ff */
        /* <DEDUP_REMOVED lines=8> */
[----:B------:R1:W-:Y:S01]  /*b3f0*/  @!P1 STS.128 [R196+0x4010], R20 ;  /* 0x00401014c4009388 */ /* 0x0003e20000000c00 */
[----:B------:R-:W-:Y:S01]  /*b400*/  F2FP.BF16.F32.PACK_AB R91, R8, R7 ;  /* 0x00000007085b723e */ /* 0x000fe200000010ff */
[----:B------:R-:W-:Y:S01]  /*b410*/  FFMA R0, R133, R3, R0 ;  /* 0x0000000385007223 */ /* 0x000fe20000000000 */
[C---:B------:R-:W-:Y:S01]  /*b420*/  SHF.L.U32 R7, R149.reuse, 0x10, RZ ;  /* 0x0000001095077819 */ /* 0x040fe200000006ff */
[C---:B------:R-:W-:Y:S01]  /*b430*/  FMUL R3, R130.reuse, R65 ;  /* 0x0000004182037220 */ /* 0x040fe20000400000 */
[----:B------:R-:W-:Y:S01]  /*b440*/  LOP3.LUT R8, R149, 0xffff0000, RZ, 0xc0, !PT ;  /* 0xffff000095087812 */ /* 0x000fe200078ec0ff */
[C---:B------:R-:W-:Y:S01]  /*b450*/  FMUL R4, R130.reuse, R66 ;  /* 0x0000004282047220 */ /* 0x040fe20000400000 */
[----:B------:R-:W-:Y:S01]  /*b460*/  SHF.L.U32 R11, R147, 0x10, RZ ;  /* 0x00000010930b7819 */ /* 0x000fe200000006ff */
[C---:B------:R-:W-:Y:S01]  /*b470*/  FMUL R5, R130.reuse, R67 ;  /* 0x0000004382057220 */ /* 0x040fe20000400000 */
[C---:B------:R-:W-:Y:S01]  /*b480*/  FFMA R3, R133.reuse, R6, R3 ;  /* 0x0000000685037223 */ /* 0x040fe20000000003 */
[C---:B------:R-:W-:Y:S01]  /*b490*/  FFMA R4, R133.reuse, R7, R4 ;  /* 0x0000000785047223 */ /* 0x040fe20000000004 */
[----:B------:R-:W-:Y:S01]  /*b4a0*/  FMUL R6, R130, R68 ;  /* 0x0000004482067220 */ /* 0x000fe20000400000 */
[----:B------:R-:W-:Y:S01]  /*b4b0*/  FFMA R5, R133, R8, R5 ;  /* 0x0000000885057223 */ /* 0x000fe20000000005 */
[----:B------:R-:W-:Y:S01]  /*b4c0*/  LOP3.LUT R8, R150, 0xffff0000, RZ, 0xc0, !PT ;  /* 0xffff000096087812 */ /* 0x000fe200078ec0ff */
[C---:B------:R-:W-:Y:S01]  /*b4d0*/  FMUL R7, R130.reuse, R69 ;  /* 0x0000004582077220 */ /* 0x040fe20000400000 */
[----:B---3--:R-:W-:Y:S01]  /*b4e0*/  F2FP.BF16.F32.PACK_AB R16, R3, R0 ;  /* 0x000000000310723e */ /* 0x008fe200000010ff */
[----:B------:R3:W-:Y:S01]  /*b4f0*/  @!P1 STS.128 [R191+0x5000], R88 ;  /* 0x00500058bf009388 */ /* 0x0007e20000000c00 */
[----:B------:R-:W-:Y:S01]  /*b500*/  F2FP.BF16.F32.PACK_AB R17, R5, R4 ;  /* 0x000000040511723e */ /* 0x000fe200000010ff */
[----:B------:R-:W-:Y:S01]  /*b510*/  FFMA R6, R133, R9, R6 ;  /* 0x0000000985067223 */ /* 0x000fe20000000006 */
[----:B------:R-:W-:Y:S01]  /*b520*/  SHF.L.U32 R5, R151, 0x10, RZ ;  /* 0x0000001097057819 */ /* 0x000fe200000006ff */
[----:B------:R-:W-:Y:S01]  /*b530*/  FFMA R7, R133, R8, R7 ;  /* 0x0000000885077223 */ /* 0x000fe20000000007 */
[----:B------:R-:W-:Y:S01]  /*b540*/  LOP3.LUT R8, R151, 0xffff0000, RZ, 0xc0, !PT ;  /* 0xffff000097087812 */ /* 0x000fe200078ec0ff */
[----:B------:R-:W-:Y:S01]  /*b550*/  FMUL R0, R130, R70 ;  /* 0x0000004682007220 */ /* 0x000fe20000400000 */
[----:B------:R-:W-:Y:S01]  /*b560*/  SHF.L.U32 R9, R140, 0x10, RZ ;  /* 0x000000108c097819 */ /* 0x000fe200000006ff */
[C---:B------:R-:W-:Y:S01]  /*b570*/  FMUL R3, R130.reuse, R71 ;  /* 0x0000004782037220 */ /* 0x040fe20000400000 */
[----:B------:R-:W-:Y:S01]  /*b580*/  F2FP.BF16.F32.PACK_AB R18, R7, R6 ;  /* 0x000000060712723e */ /* 0x000fe200000010ff */
[----:B------:R-:W-:Y:S01]  /*b590*/  FMUL R4, R130, R72 ;  /* 0x0000004882047220 */ /* 0x000fe20000400000 */
        /* <DEDUP_REMOVED lines=15> */
[C---:B------:R-:W-:Y:S01]  /*b690*/  FMUL R0, R130.reuse, R76 ;  /* 0x0000004c82007220 */ /* 0x040fe20000400000 */
[----:B-1----:R-:W-:Y:S01]  /*b6a0*/  F2FP.BF16.F32.PACK_AB R20, R5, R4 ;  /* 0x000000040514723e */ /* 0x002fe200000010ff */
[C---:B------:R-:W-:Y:S01]  /*b6b0*/  FMUL R3, R130.reuse, R77 ;  /* 0x0000004d82037220 */ /* 0x040fe20000400000 */
[----:B------:R-:W-:Y:S01]  /*b6c0*/  F2FP.BF16.F32.PACK_AB R21, R7, R6 ;  /* 0x000000060715723e */ /* 0x000fe200000010ff */
[----:B------:R3:W-:Y:S01]  /*b6d0*/  @!P1 STS.128 [R199+0x5010], R16 ;  /* 0x00501010c7009388 */ /* 0x0007e20000000c00 */
[----:B------:R-:W-:Y:S01]  /*b6e0*/  SHF.L.U32 R7, R143, 0x10, RZ ;  /* 0x000000108f077819 */ /* 0x000fe200000006ff */
[----:B------:R-:W-:Y:S01]  /*b6f0*/  FFMA R0, R133, R8, R0 ;  /* 0x0000000885007223 */ /* 0x000fe20000000000 */
[----:B------:R-:W-:Y:S01]  /*b700*/  LOP3.LUT R8, R143, 0xffff0000, RZ, 0xc0, !PT ;  /* 0xffff00008f087812 */ /* 0x000fe200078ec0ff */
        /* <DEDUP_REMOVED lines=28> */
[----:B------:R-:W-:Y:S02]  /*b8d0*/  F2FP.BF16.F32.PACK_AB R12, R0, R6 ;  /* 0x00000006000c723e */ /* 0x000fe400000010ff */
[----:B------:R-:W-:Y:S02]  /*b8e0*/  F2FP.BF16.F32.PACK_AB R13, R7, R3 ;  /* 0x00000003070d723e */ /* 0x000fe400000010ff */
[----:B------:R-:W-:Y:S02]  /*b8f0*/  F2FP.BF16.F32.PACK_AB R14, R5, R4 ;  /* 0x00000004050e723e */ /* 0x000fe400000010ff */
[----:B------:R-:W-:Y:S02]  /*b900*/  F2FP.BF16.F32.PACK_AB R15, R9, R8 ;  /* 0x00000008090f723e */ /* 0x000fe400000010ff */
[----:B------:R-:W-:Y:S02]  /*b910*/  MOV R0, UR46 ;  /* 0x0000002e00007c02 */ /* 0x000fe40008000f00 */
[----:B------:R-:W-:Y:S01]  /*b920*/  @P2 SHF.L.U32 R3, RZ, 0x1f, RZ ;  /* 0x0000001fff032819 */ /* 0x000fe200000006ff */
[----:B------:R3:W-:Y:S01]  /*b930*/  @!P1 STS.128 [R196+0x5010], R12 ;  /* 0x0050100cc4009388 */ /* 0x0007e20000000c00 */
[----:B------:R-:W-:Y:S04]  /*b940*/  @P2 LEA R0, R0, UR45, 0x3 ;  /* 0x0000002d00002c11 */ /* 0x000fe8000f8e18ff */
[----:B------:R-:W-:Y:S02]  /*b950*/  @P2 IADD3 R4, PT, PT, R0, 0x50, RZ ;  /* 0x0000005000042810 */ /* 0x000fe40007ffe0ff */
[----:B------:R-:W-:Y:S01]  /*b960*/  LEA R0, R138, UR45, 0x3 ;  /* 0x0000002d8a007c11 */ /* 0x000fe2000f8e18ff */
[----:B------:R-:W-:Y:S01]  /*b970*/  @!PT LDS RZ, [RZ] ;  /* 0x00000000fffff984 */ /* 0x000fe20000000800 */
[----:B------:R-:W-:Y:S01]  /*b980*/  @!PT LDS RZ, [RZ] ;  /* 0x00000000fffff984 */ /* 0x000fe20000000800 */
[----:B------:R-:W-:Y:S01]  /*b990*/  @!PT LDS RZ, [RZ] ;  /* 0x00000000fffff984 */ /* 0x000fe20000000800 */
[----:B------:R-:W-:Y:S01]  /*b9a0*/  @!PT LDS RZ, [RZ] ;  /* 0x00000000fffff984 */ /* 0x000fe20000000800 */
[----:B------:R1:W-:Y:S06]  /*b9b0*/  MEMBAR.ALL.CTA ;  /* 0x0000000000007992 */ /* 0x0003ec0000008000 */
[----:B-1----:R-:W1:Y:S02]  /*b9c0*/  FENCE.VIEW.ASYNC.S ;  /* 0x00000000000073c6 */ /* 0x002e640000000000 */
[----:B------:R-:W-:Y:S05]  /*b9d0*/  WARPSYNC.ALL ;  /* 0x0000000000007948 */ /* 0x000fea0003800000 */
[----:B------:R-:W-:Y:S01]  /*b9e0*/  BSSY.RECONVERGENT B0, `(.L_x_135) ;  /* 0x0000010000007945 */ /* 0x000fe20003800200 */
[----:B------:R-:W-:Y:S01]  /*b9f0*/  @P2 PRMT R4, R201, 0x654, R4 ;  /* 0x00000654c9042816 */ /* 0x000fe20000000004 */
[----:B-1----:R-:W-:Y:S06]  /*ba00*/  BAR.SYNC.DEFER_BLOCKING 0x1, 0x80 ;  /* 0x0042000000007b1d */ /* 0x002fec0000010000 */
[----:B------:R-:W-:Y:S05]  /*ba10*/  @P0 BRA `(.L_x_136) ;  /* 0x0000000000300947 */ /* 0x000fea0003800000 */
[----:B------:R-:W-:Y:S02]  /*ba20*/  UIADD3 UR4, UP0, UPT, UR54, 0xa80, URZ ;  /* 0x00000a8036047890 */ /* 0x000fe4000ff1e0ff */
[----:B------:R-:W-:Y:S02]  /*ba30*/  UIADD3 UR48, UPT, UPT, UR45, 0x4200, URZ ;  /* 0x000042002d307890 */ /* 0x000fe4000fffe0ff */
[----:B------:R-:W-:Y:S01]  /*ba40*/  UIADD3.X UR5, UPT, UPT, URZ, UR55, URZ, UP0, !UPT ;  /* 0x00000037ff057290 */ /* 0x000fe200087fe4ff */
[----:B------:R-:W-:Y:S01]  /*ba50*/  UMOV UR51, UR44 ;  /* 0x0000002c00337c82 */ /* 0x000fe20008000000 */
[----:B------:R-:W-:Y:S02]  /*ba60*/  UIADD3 UR9, UPT, UPT, UR49, 0x80, URZ ;  /* 0x0000008031097890 */ /* 0x000fe4000fffe0ff */
[----:B------:R-:W-:Y:S01]  /*ba70*/  UIADD3 UR8, UPT, UPT, UR45, 0x5200, URZ ;  /* 0x000052002d087890 */ /* 0x000fe2000fffe0ff */
[----:B------:R-:W-:Y:S01]  /*ba80*/  UMOV UR10, UR50 ;  /* 0x00000032000a7c82 */ /* 0x000fe20008000000 */
[----:B------:R-:W-:Y:S03]  /*ba90*/  UMOV UR11, UR44 ;  /* 0x0000002c000b7c82 */ /* 0x000fe60008000000 */
[----:B------:R1:W-:Y:S04]  /*baa0*/  UTMASTG.3D [UR48], [UR4] ;  /* 0x00000030040073b5 */ /* 0x0003e80008010000 */
[----:B------:R1:W-:Y:S01]  /*bab0*/  UTMASTG.3D [UR8], [UR4] ;  /* 0x00000008040073b5 */ /* 0x0003e20008010000 */
[----:B------:R0:W-:Y:S01]  /*bac0*/  UTMACMDFLUSH ;  /* 0x00000000000079b7 */ /* 0x0001e20000000000 */
[----:B-1----:R-:W-:Y:S04]  /*bad0*/  DEPBAR.LE SB0, 0x1 ;  /* 0x000080400000791a */ /* 0x002fe80000000000 */
.L_x_136:
[----:B------:R-:W-:Y:S05]  /*bae0*/  BSYNC.RECONVERGENT B0 ;  /* 0x0000000000007941 */ /* 0x000fea0003800200 */
.L_x_135:
[----:B------:R-:W-:Y:S01]  /*baf0*/  BAR.SYNC.DEFER_BLOCKING 0x1, 0x80 ;  /* 0x0042000000007b1d */ /* 0x000fe20000010000 */
[----:B------:R-:W-:Y:S01]  /*bb00*/  UIADD3 UR4, UPT, UPT, UR46, 0x1, URZ ;  /* 0x000000012e047890 */ /* 0x000fe2000fffe0ff */
[----:B---3--:R-:W-:Y:S03]  /*bb10*/  HFMA2 R16, -RZ, RZ, 0, 0 ;  /* 0x00000000ff107431 */ /* 0x008fe600000001ff */
[----:B------:R-:W-:Y:S04]  /*bb20*/  UISETP.NE.AND UP0, UPT, UR4, 0x4, UPT ;  /* 0x000000040400788c */ /* 0x000fe8000bf05270 */
[----:B------:R-:W-:Y:S01]  /*bb30*/  USEL UR47, UR4, URZ, UP0 ;  /* 0x000000ff042f7287 */ /* 0x000fe20008000000 */
[----:B------:R1:W-:Y:S01]  /*bb40*/  @P2 SYNCS.ARRIVE.TRANS64.RED.A1T0 RZ, [R4+URZ], RZ ;  /* 0x000000ff04ff29a7 */ /* 0x0003e200081004ff */
[----:B------:R-:W-:Y:S01]  /*bb50*/  BSSY B1, `(.L_x_137) ;  /* 0x000001e000017945 */ /* 0x000fe20003800000 */
[----:B------:R-:W3:Y:S02]  /*bb60*/  @P2 SYNCS.PHASECHK.TRANS64.TRYWAIT P0, [R0+URZ+0x30], R3 ;  /* 0x00003003000025a7 */ /* 0x000ee400080011ff */
        /* <DEDUP_REMOVED lines=13> */
.L_x_140:
[----:B------:R-:W-:Y:S05]  /*bc40*/  BSYNC B0 ;  /* 0x0000000000007941 */ /* 0x000fea0003800000 */
.L_x_139:
[----:B------:R-:W-:Y:S01]  /*bc50*/  ISETP.NE.AND P0, PT, R139, RZ, PT ;  /* 0x000000ff8b00720c */ /* 0x000fe20003f05270 */
[----:B------:R-:W-:Y:S11]  /*bc60*/  VIADD R138, R138, 0x1 ;  /* 0x000000018a8a7836 */ /* 0x000ff60000000000 */
[----:B------:R-:W-:Y:S01]  /*bc70*/  @!UPT UIADD3 URZ, UPT, UPT, URZ, URZ, URZ ;  /* 0x000000fffffff290 */ /* 0x000fe2000fffe0ff */
[----:B------:R3:W4:Y:S04]  /*bc80*/  @P0 LDS.128 R160, [R4+0x20] ;  /* 0x0000200004a00984 */ /* 0x0007280000000c00 */
[----:B------:R3:W1:Y:S04]  /*bc90*/  @P0 LDS.128 R140, [R4+0x1020] ;  /* 0x00102000048c0984 */ /* 0x0006680000000c00 */
[----:B------:R3:W1:Y:S04]  /*bca0*/  @P0 LDS.128 R168, [R7] ;  /* 0x0000000007a80984 */ /* 0x0006680000000c00 */
[----:B------:R3:W1:Y:S04]  /*bcb0*/  @P0 LDS.128 R152, [R7+0x1000] ;  /* 0x0010000007980984 */ /* 0x0006680000000c00 */
[----:B------:R3:W1:Y:S04]  /*bcc0*/  @P0 LDS.128 R164, [R5+0x10] ;  /* 0x0000100005a40984 */ /* 0x0006680000000c00 */
[----:B------:R3:W1:Y:S04]  /*bcd0*/  @P0 LDS.128 R148, [R5+0x1010] ;  /* 0x0010100005940984 */ /* 0x0006680000000c00 */
[----:B------:R3:W1:Y:S04]  /*bce0*/  @P0 LDS.128 R156, [R3+0x10] ;  /* 0x00001000039c0984 */ /* 0x0006680000000c00 */
[----:B------:R3:W1:Y:S01]  /*bcf0*/  @P0 LDS.128 R144, [R3+0x1010] ;  /* 0x0010100003900984 */ /* 0x0006620000000c00 */
[C---:B------:R-:W-:Y:S04]  /*bd00*/  ISETP.NE.AND P0, PT, R138.reuse, 0x4, PT ;  /* 0x000000048a00780c */ /* 0x040fe80003f05270 */
[----:B------:R-:W-:Y:S02]  /*bd10*/  SEL R138, R138, RZ, P0 ;  /* 0x000000ff8a8a7207 */ /* 0x000fe40000000000 */
[----:B------:R-:W-:Y:S02]  /*bd20*/  SEL R16, RZ, 0x1, P0 ;  /* 0x00000001ff107807 */ /* 0x000fe40000000000 */
.L_x_138:
[----:B------:R-:W-:Y:S05]  /*bd30*/  BSYNC B1 ;  /* 0x0000000000017941 */ /* 0x000fea0003800000 */
.L_x_137:
[----:B------:R-:W-:Y:S05]  /*bd40*/  VIADD R92, R92, 0x400000 ;  /* 0x004000005c5c7836 */ /* 0x000fea0000000000 */
[----:B-1----:R-:W-:Y:S04]  /*bd50*/  SHF.R.U32.HI R0, RZ, 0x15, R92 ;  /* 0x00000015ff007819 */ /* 0x002fe8000001165c */
[----:B------:R-:W-:Y:S04]  /*bd60*/  LOP3.LUT R17, R0, 0x3, RZ, 0xc0, !PT ;  /* 0x0000000300117812 */ /* 0x000fe800078ec0ff */
        /* <DEDUP_REMOVED lines=11> */
[----:B------:R-:W1:Y:S01]  /*be20*/  LDCU.64 UR6, c[0x4][0x78] ;  /* 0x01000f00ff0677ac */ /* 0x000e620008000a00 */
[----:B------:R-:W2:Y:S01]  /*be30*/  LDC.64 R14, c[0x4][R15] ;  /* 0x010000000f0e7b82 */ /* 0x000ea20000000a00 */
[----:B------:R-:W5:Y:S01]  /*be40*/  LDCU.64 UR4, c[0x4][0x10] ;  /* 0x01000200ff0477ac */ /* 0x000f620008000a00 */
[----:B---3--:R-:W-:Y:S01]  /*be50*/  MOV R5, UR9 ;  /* 0x0000000900057c02 */ /* 0x008fe20008000f00 */
[----:B------:R-:W-:Y:S01]  /*be60*/  IMAD.U32 R4, RZ, RZ, UR8 ;  /* 0x00000008ff047e24 */ /* 0x000fe2000f8e00ff */
[----:B-1----:R-:W-:Y:S01]  /*be70*/  MOV R7, UR7 ;  /* 0x0000000700077c02 */ /* 0x002fe20008000f00 */
[----:B------:R-:W-:Y:S01]  /*be80*/  IMAD.U32 R6, RZ, RZ, UR6 ;  /* 0x00000006ff067e24 */ /* 0x000fe2000f8e00ff */
[----:B-----5:R-:W-:Y:S01]  /*be90*/  MOV R11, UR5 ;  /* 0x00000005000b7c02 */ /* 0x020fe20008000f00 */
[----:B------:R-:W-:Y:S02]  /*bea0*/  IMAD.U32 R10, RZ, RZ, UR4 ;  /* 0x00000004ff0a7e24 */ /* 0x000fe4000f8e00ff */
[----:B------:R-:W-:Y:S07]  /*beb0*/  LEPC R20, `(.L_x_143) ;  /* 0x000000001014794e */ /* 0x000fee0000000000 */
[----:B--2-4-:R-:W-:Y:S05]  /*bec0*/  CALL.ABS.NOINC R14 ;  /* 0x000000000e007343 */ /* 0x014fea0003c00000 */
.L_x_143:
[----:B------:R-:W-:Y:S05]  /*bed0*/  WARPSYNC.ALL ;  /* 0x0000000000007948 */ /* 0x000fea0003800000 */
[C---:B------:R-:W-:Y:S01]  /*bee0*/  R2UR UR4, R92.reuse ;  /* 0x000000005c0472ca */ /* 0x040fe200000e0000 */
[----:B------:R-:W-:Y:S05]  /*bef0*/  VIADD R0, R92, 0x80 ;  /* 0x000000805c007836 */ /* 0x000fea0000000000 */
[----:B------:R-:W-:Y:S04]  /*bf00*/  SHF.R.U32.HI R0, RZ, 0x15, R0 ;  /* 0x00000015ff007819 */ /* 0x000fe80000011600 */
[----:B------:R-:W-:Y:S03]  /*bf10*/  LOP3.LUT P0, RZ, R0, 0x3, R181, 0x48, !PT ;  /* 0x0000000300ff7812 */ /* 0x000fe600078048b5 */
[----:B------:R-:W1:Y:S10]  /*bf20*/  LDTM.x32 R24, tmem[UR4] ;  /* 0x00000004001879ee */ /* 0x000e7400082c0000 */
[----:B-1----:R-:W-:Y:S05]  /*bf30*/  @!P0 BRA `(.L_x_144) ;  /* 0x0000000000408947 */ /* 0x002fea0003800000 */
        /* <DEDUP_REMOVED lines=16> */
.L_x_144:
[----:B------:R-:W-:Y:S05]  /*c040*/  WARPSYNC.ALL ;  /* 0x0000000000007948 */ /* 0x000fea0003800000 */
[----:B------:R-:W-:Y:S11]  /*c050*/  R2UR UR4, R92 ;  /* 0x000000005c0472ca */ /* 0x000ff600000e0000 */
[----:B------:R-:W-:Y:S02]  /*c060*/  @!UPT UIADD3 URZ, UPT, UPT, URZ, URZ, URZ ;  /* 0x000000fffffff290 */ /* 0x000fe4000fffe0ff */
[----:B------:R-:W1:Y:S02]  /*c070*/  LDTM.x32 R56, tmem[UR4+0x80] ;  /* 0x00008004003879ee */ /* 0x000e6400082c0000 */
[----:B-1----:R-:W-:Y:S01]  /*c080*/  NOP ;  /* 0x0000000000007918 */ /* 0x002fe20000000000 */
.L_x_142:
[----:B---3--:R-:W-:Y:S01]  /*c090*/  SHF.L.U32 R4, R168, 0x10, RZ ;  /* 0x00000010a8047819 */ /* 0x008fe200000006ff */
[----:B------:R-:W-:Y:S01]  /*c0a0*/  FMUL R0, R130, R24 ;  /* 0x0000001882007220 */ /* 0x000fe20000400000 */
        /* <DEDUP_REMOVED lines=233> */
[----:B------:R-:W-:Y:S01]  /*cf40*/  LEA R9, R138, UR45, 0x3 ;  /* 0x0000002d8a097c11 */ /* 0x000fe2000f8e18ff */
[----:B------:R3:W-:Y:S01]  /*cf50*/  @!P1 STS.128 [R196+0x7010], R12 ;  /* 0x0070100cc4009388 */ /* 0x0007e20000000c00 */
[----:B------:R-:W-:Y:S02]  /*cf60*/  @P2 LEA R0, R0, UR45, 0x3 ;  /* 0x0000002d00002c11 */ /* 0x000fe4000f8e18ff */
[----:B------:R-:W-:Y:S02]  /*cf70*/  @P2 SHF.L.U32 R4, R16, 0x1f, RZ ;  /* 0x0000001f10042819 */ /* 0x000fe400000006ff */
[----:B------:R-:W-:Y:S01]  /*cf80*/  @P2 IADD3 R0, PT, PT, R0, 0x50, RZ ;  /* 0x0000005000002810 */ /* 0x000fe20007ffe0ff */
        /* <DEDUP_REMOVED lines=13> */
[----:B------:R-:W-:Y:S02]  /*d060*/  UIADD3 UR8, UPT, UPT, UR45, 0x6200, URZ ;  /* 0x000062002d087890 */ /* 0x000fe4000fffe0ff */
[----:B------:R-:W-:Y:S01]  /*d070*/  UIADD3.X UR5, UPT, UPT, URZ, UR55, URZ, UP0, !UPT ;  /* 0x00000037ff057290 */ /* 0x000fe200087fe4ff */
[----:B------:R-:W-:Y:S01]  /*d080*/  UMOV UR9, UR49 ;  /* 0x0000003100097c82 */ /* 0x000fe20008000000 */
[----:B------:R-:W-:Y:S01]  /*d090*/  UMOV UR11, UR44 ;  /* 0x0000002c000b7c82 */ /* 0x000fe20008000000 */
[----:B------:R-:W-:Y:S02]  /*d0a0*/  UIADD3 UR13, UPT, UPT, UR49, 0x80, URZ ;  /* 0x00000080310d7890 */ /* 0x000fe4000fffe0ff */
[----:B------:R-:W-:Y:S01]  /*d0b0*/  UIADD3 UR12, UPT, UPT, UR45, 0x7200, URZ ;  /* 0x000072002d0c7890 */ /* 0x000fe2000fffe0ff */
[----:B------:R-:W-:Y:S03]  /*d0c0*/  UMOV UR15, UR44 ;  /* 0x0000002c000f7c82 */ /* 0x000fe60008000000 */
[----:B------:R1:W-:Y:S01]  /*d0d0*/  UTMASTG.3D [UR8], [UR4] ;  /* 0x00000008040073b5 */ /* 0x0003e20008010000 */
[----:B------:R-:W-:Y:S04]  /*d0e0*/  UMOV UR14, UR10 ;  /* 0x0000000a000e7c82 */ /* 0x000fe80008000000 */
[----:B------:R1:W-:Y:S01]  /*d0f0*/  UTMASTG.3D [UR12], [UR4] ;  /* 0x0000000c040073b5 */ /* 0x0003e20008010000 */
[----:B------:R0:W-:Y:S01]  /*d100*/  UTMACMDFLUSH ;  /* 0x00000000000079b7 */ /* 0x0001e20000000000 */
[----:B-1----:R-:W-:Y:S04]  /*d110*/  DEPBAR.LE SB0, 0x1 ;  /* 0x000080400000791a */ /* 0x002fe80000000000 */
.L_x_146:
[----:B------:R-:W-:Y:S05]  /*d120*/  BSYNC.RECONVERGENT B0 ;  /* 0x0000000000007941 */ /* 0x000fea0003800200 */
.L_x_145:
        /* <DEDUP_REMOVED lines=9> */
[----:B------:R-:W4:Y:S01]  /*d1c0*/  @P2 SYNCS.PHASECHK.TRANS64.TRYWAIT P0, [R9+URZ+0x30], R4 ;  /* 0x00003004090025a7 */ /* 0x000f2200080011ff */
[----:B------:R-:W-:Y:S01]  /*d1d0*/  VIADD R17, R131, UR4 ;  /* 0x0000000483117c36 */ /* 0x000fe20008000000 */
[----:B------:R-:W-:Y:S04]  /*d1e0*/  USEL UR46, UR5, URZ, UP0 ;  /* 0x000000ff052e7287 */ /* 0x000fe80008000000 */
[----:B------:R-:W-:Y:S04]  /*d1f0*/  SHF.R.U32.HI R6, RZ, 0x15, R17 ;  /* 0x00000015ff067819 */ /* 0x000fe80000011611 */
[----:B------:R-:W-:Y:S02]  /*d200*/  LOP3.LUT R19, R6, 0x3, RZ, 0xc0, !PT ;  /* 0x0000000306137812 */ /* 0x000fe400078ec0ff */
[----:B----4-:R-:W-:Y:S01]  /*d210*/  @P2 SEL R137, RZ, 0x1, !P0 ;  /* 0x00000001ff892807 */ /* 0x010fe20004000000 */
        /* <DEDUP_REMOVED lines=9> */
[----:B------:R-:W-:Y:S04]  /*d2b0*/  SHF.L.U32 R4, R16, 0x1f, RZ ;  /* 0x0000001f10047819 */ /* 0x000fe800000006ff */
[----:B------:R-:W1:Y:S02]  /*d2c0*/  SYNCS.PHASECHK.TRANS64.TRYWAIT P0, [R9+URZ+0x30], R4 ;  /* 0x00003004090075a7 */ /* 0x000e6400080011ff */
[----:B-1----:R-:W-:Y:S05]  /*d2d0*/  @!P0 BRA `(.L_x_151) ;  /* 0x0000006400a08947 */ /* 0x002fea0003800000 */
.L_x_150:
[----:B------:R-:W-:Y:S05]  /*d2e0*/  BSYNC B0 ;  /* 0x0000000000007941 */ /* 0x000fea0003800000 */
.L_x_149:
[----:B------:R-:W-:Y:S01]  /*d2f0*/  ISETP.NE.AND P0, PT, R139, RZ, PT ;  /* 0x000000ff8b00720c */ /* 0x000fe20003f05270 */
[----:B------:R-:W-:Y:S11]  /*d300*/  VIADD R138, R138, 0x1 ;  /* 0x000000018a8a7836 */ /* 0x000ff60000000000 */
[----:B------:R-:W-:Y:S01]  /*d310*/  @!UPT UIADD3 URZ, UPT, UPT, URZ, URZ, URZ ;  /* 0x000000fffffff290 */ /* 0x000fe2000fffe0ff */
[----:B------:R4:W2:Y:S04]  /*d320*/  @P0 LDS.128 R160, [R3+0x20] ;  /* 0x0000200003a00984 */ /* 0x0008a80000000c00 */
[----:B------:R4:W2:Y:S04]  /*d330*/  @P0 LDS.128 R140, [R3+0x1020] ;  /* 0x00102000038c0984 */ /* 0x0008a80000000c00 */
[----:B------:R4:W2:Y:S04]  /*d340*/  @P0 LDS.128 R168, [R7] ;  /* 0x0000000007a80984 */ /* 0x0008a80000000c00 */
[----:B------:R4:W2:Y:S04]  /*d350*/  @P0 LDS.128 R152, [R7+0x1000] ;  /* 0x0010000007980984 */ /* 0x0008a80000000c00 */
[----:B------:R4:W2:Y:S04]  /*d360*/  @P0 LDS.128 R164, [R5+0x10] ;  /* 0x0000100005a40984 */ /* 0x0008a80000000c00 */
[----:B------:R4:W2:Y:S04]  /*d370*/  @P0 LDS.128 R148, [R5+0x1010] ;  /* 0x0010100005940984 */ /* 0x0008a80000000c00 */
[----:B------:R4:W2:Y:S04]  /*d380*/  @P0 LDS.128 R156, [R0+0x10] ;  /* 0x00001000009c0984 */ /* 0x0008a80000000c00 */
[----:B------:R4:W2:Y:S01]  /*d390*/  @P0 LDS.128 R144, [R0+0x1010] ;  /* 0x0010100000900984 */ /* 0x0008a20000000c00 */
[C---:B------:R-:W-:Y:S04]  /*d3a0*/  ISETP.NE.AND P0, PT, R138.reuse, 0x4, PT ;  /* 0x000000048a00780c */ /* 0x040fe80003f05270 */
[----:B-1----:R-:W-:Y:S02]  /*d3b0*/  SEL R9, RZ, 0x1, P0 ;  /* 0x00000001ff097807 */ /* 0x002fe40000000000 */
[----:B------:R-:W-:Y:S02]  /*d3c0*/  SEL R138, R138, RZ, P0 ;  /* 0x000000ff8a8a7207 */ /* 0x000fe40000000000 */
[----:B------:R-:W-:Y:S02]  /*d3d0*/  LOP3.LUT R16, R16, R9, RZ, 0x3c, !PT ;  /* 0x0000000910107212 */ /* 0x000fe400078e3cff */
.L_x_148:
[----:B------:R-:W-:Y:S05]  /*d3e0*/  BSYNC B1 ;  /* 0x0000000000017941 */ /* 0x000fea0003800000 */
.L_x_147:
[----:B------:R-:W-:Y:S11]  /*d3f0*/  ISETP.NE.AND P0, PT, R192, R19, PT ;  /* 0x00000013c000720c */ /* 0x000ff60003f05270 */
[----:B------:R-:W-:Y:S02]  /*d400*/  @!UPT UIADD3 URZ, UPT, UPT, URZ, URZ, URZ ;  /* 0x000000fffffff290 */ /* 0x000fe4000fffe0ff */
[----:B------:R-:W-:Y:S05]  /*d410*/  @P0 BRA `(.L_x_152) ;  /* 0x0000000000bc0947 */ /* 0x000fea0003800000 */
[----:B------:R-:W-:Y:S11]  /*d420*/  LOP3.LUT P0, RZ, R6, 0x3, R181, 0x48, !PT ;  /* 0x0000000306ff7812 */ /* 0x000ff600078048b5 */
[----:B------:R-:W-:Y:S02]  /*d430*/  @!UPT UIADD3 URZ, UPT, UPT, URZ, URZ, URZ ;  /* 0x000000fffffff290 */ /* 0x000fe4000fffe0ff */
[----:B------:R-:W-:Y:S05]  /*d440*/  @!P0 BRA `(.L_x_153) ;  /* 0x0000000000408947 */ /* 0x000fea0003800000 */
[----:B------:R-:W4:Y:S01]  /*d450*/  LDCU.64 UR8, c[0x4][0x70] ;  /* 0x01000e00ff0877ac */ /* 0x000f220008000a00 */
[----:B---3--:R-:W-:Y:S01]  /*d460*/  MOV R15, 0x0 ;  /* 0x00000000000f7802 */ /* 0x008fe20000000f00 */
[----:B------:R-:W-:Y:S02]  /*d470*/  HFMA2 R12, -RZ, RZ, 0, 5.9604644775390625e-08 ;  /* 0x00000001ff0c7431 */ /* 0x000fe400000001ff */
[----:B------:R-:W-:Y:S02]  /*d480*/  IMAD.MOV.U32 R8, RZ, RZ, 0x192 ;  /* 0x00000192ff087424 */ /* 0x000fe400078e00ff */
[----:B------:R-:W-:Y:S01]  /*d490*/  IMAD.MOV.U32 R13, RZ, RZ, RZ ;  /* 0x000000ffff0d7224 */ /* 0x000fe200078e00ff */
[----:B------:R-:W1:Y:S01]  /*d4a0*/  LDCU.64 UR6, c[0x4][0x78] ;  /* 0x01000f00ff0677ac */ /* 0x000e620008000a00 */
[----:B------:R-:W3:Y:S01]  /*d4b0*/  LDC.64 R14, c[0x4][R15] ;  /* 0x010000000f0e7b82 */ /* 0x000ee20000000a00 */
[----:B------:R-:W5:Y:S01]  /*d4c0*/  LDCU.64 UR4, c[0x4][0x10] ;  /* 0x01000200ff0477ac */ /* 0x000f620008000a00 */
[----:B----4-:R-:W-:Y:S01]  /*d4d0*/  MOV R5, UR9 ;  /* 0x0000000900057c02 */ /* 0x010fe20008000f00 */
[----:B------:R-:W-:Y:S01]  /*d4e0*/  IMAD.U32 R4, RZ, RZ, UR8 ;  /* 0x00000008ff047e24 */ /* 0x000fe2000f8e00ff */
[----:B-1----:R-:W-:Y:S01]  /*d4f0*/  MOV R7, UR7 ;  /* 0x0000000700077c02 */ /* 0x002fe20008000f00 */
[----:B------:R-:W-:Y:S01]  /*d500*/  IMAD.U32 R6, RZ, RZ, UR6 ;  /* 0x00000006ff067e24 */ /* 0x000fe2000f8e00ff */
[----:B-----5:R-:W-:Y:S01]  /*d510*/  MOV R11, UR5 ;  /* 0x00000005000b7c02 */ /* 0x020fe20008000f00 */
[----:B------:R-:W-:Y:S02]  /*d520*/  IMAD.U32 R10, RZ, RZ, UR4 ;  /* 0x00000004ff0a7e24 */ /* 0x000fe4000f8e00ff */
[----:B------:R-:W-:Y:S07]  /*d530*/  LEPC R20, `(.L_x_153) ;  /* 0x000000001014794e */ /* 0x000fee0000000000 */
[----:B--23--:R-:W-:Y:S05]  /*d540*/  CALL.ABS.NOINC R14 ;  /* 0x000000000e007343 */ /* 0x00cfea0003c00000 */
.L_x_153:
[----:B------:R-:W-:Y:S05]  /*d550*/  WARPSYNC.ALL ;  /* 0x0000000000007948 */ /* 0x000fea0003800000 */
[C---:B------:R-:W-:Y:S01]  /*d560*/  R2UR UR4, R17.reuse ;  /* 0x00000000110472ca */ /* 0x040fe200000e0000 */
[----:B----4-:R-:W-:Y:S05]  /*d570*/  VIADD R0, R17, 0x80 ;  /* 0x0000008011007836 */ /* 0x010fea0000000000 */
[----:B------:R-:W-:Y:S04]  /*d580*/  SHF.R.U32.HI R0, RZ, 0x15, R0 ;  /* 0x00000015ff007819 */ /* 0x000fe80000011600 */
[----:B------:R-:W-:Y:S03]  /*d590*/  LOP3.LUT P0, RZ, R0, 0x3, R181, 0x48, !PT ;  /* 0x0000000300ff7812 */ /* 0x000fe600078048b5 */
[----:B------:R-:W1:Y:S10]  /*d5a0*/  LDTM.x32 R24, tmem[UR4] ;  /* 0x00000004001879ee */ /* 0x000e7400082c0000 */
[----:B-1----:R-:W-:Y:S05]  /*d5b0*/  @!P0 BRA `(.L_x_154) ;  /* 0x0000000000408947 */ /* 0x002fea0003800000 */
[----:B------:R-:W1:Y:S01]  /*d5c0*/  LDCU.64 UR8, c[0x4][0x70] ;  /* 0x01000e00ff0877ac */ /* 0x000e620008000a00 */
[----:B---3--:R-:W-:Y:S01]  /*d5d0*/  MOV R15, 0x0 ;  /* 0x00000000000f7802 */ /* 0x008fe20000000f00 */
[----:B------:R-:W-:Y:S02]  /*d5e0*/  HFMA2 R12, -RZ, RZ, 0, 5.9604644775390625e-08 ;  /* 0x00000001ff0c7431 */ /* 0x000fe400000001ff */
[----:B------:R-:W-:Y:S02]  /*d5f0*/  IMAD.MOV.U32 R8, RZ, RZ, 0x192 ;  /* 0x00000192ff087424 */ /* 0x000fe400078e00ff */
[----:B------:R-:W-:Y:S01]  /*d600*/  IMAD.MOV.U32 R13, RZ, RZ, RZ ;  /* 0x000000ffff0d7224 */ /* 0x000fe200078e00ff */
[----:B------:R-:W3:Y:S01]  /*d610*/  LDCU.64 UR6, c[0x4][0x78] ;  /* 0x01000f00ff0677ac */ /* 0x000ee20008000a00 */
[----:B------:R-:W4:Y:S01]  /*d620*/  LDC.64 R14, c[0x4][R15] ;  /* 0x010000000f0e7b82 */ /* 0x000f220000000a00 */
[----:B------:R-:W5:Y:S01]  /*d630*/  LDCU.64 UR4, c[0x4][0x10] ;  /* 0x01000200ff0477ac */ /* 0x000f620008000a00 */
[----:B-1----:R-:W-:Y:S01]  /*d640*/  MOV R5, UR9 ;  /* 0x0000000900057c02 */ /* 0x002fe20008000f00 */
[----:B------:R-:W-:Y:S01]  /*d650*/  IMAD.U32 R4, RZ, RZ, UR8 ;  /* 0x00000008ff047e24 */ /* 0x000fe2000f8e00ff */
[----:B---3--:R-:W-:Y:S01]  /*d660*/  MOV R7, UR7 ;  /* 0x0000000700077c02 */ /* 0x008fe20008000f00 */
[----:B------:R-:W-:Y:S01]  /*d670*/  IMAD.U32 R6, RZ, RZ, UR6 ;  /* 0x00000006ff067e24 */ /* 0x000fe2000f8e00ff */
[----:B-----5:R-:W-:Y:S01]  /*d680*/  MOV R11, UR5 ;  /* 0x00000005000b7c02 */ /* 0x020fe20008000f00 */
[----:B------:R-:W-:Y:S02]  /*d690*/  IMAD.U32 R10, RZ, RZ, UR4 ;  /* 0x00000004ff0a7e24 */ /* 0x000fe4000f8e00ff */
[----:B------:R-:W-:Y:S07]  /*d6a0*/  LEPC R20, `(.L_x_154) ;  /* 0x000000001014794e */ /* 0x000fee0000000000 */
[----:B--2-4-:R-:W-:Y:S05]  /*d6b0*/  CALL.ABS.NOINC R14 ;  /* 0x000000000e007343 */ /* 0x014fea0003c00000 */
.L_x_154:
[----:B------:R-:W-:Y:S05]  /*d6c0*/  WARPSYNC.ALL ;  /* 0x0000000000007948 */ /* 0x000fea0003800000 */
[----:B------:R-:W-:Y:S11]  /*d6d0*/  R2UR UR4, R17 ;  /* 0x00000000110472ca */ /* 0x000ff600000e0000 */
[----:B------:R-:W-:Y:S02]  /*d6e0*/  @!UPT UIADD3 URZ, UPT, UPT, URZ, URZ, URZ ;  /* 0x000000fffffff290 */ /* 0x000fe4000fffe0ff */
[----:B------:R-:W1:Y:S02]  /*d6f0*/  LDTM.x32 R56, tmem[UR4+0x80] ;  /* 0x00008004003879ee */ /* 0x000e6400082c0000 */
[----:B-1----:R-:W-:Y:S01]  /*d700*/  NOP ;  /* 0x0000000000007918 */ /* 0x002fe20000000000 */
.L_x_152:
[----:B--2---:R-:W-:Y:S01]  /*d710*/  SHF.L.U32 R4, R168, 0x10, RZ ;  /* 0x00000010a8047819 */ /* 0x004fe200000006ff */
[----:B----4-:R-:W-:Y:S01]  /*d720*/  FMUL R0, R130, R24 ;  /* 0x0000001882007220 */ /* 0x010fe20000400000 */
        /* <DEDUP_REMOVED lines=12> */
[----:B---3--:R-:W-:Y:S01]  /*d7f0*/  LOP3.LUT R12, R171, 0xffff0000, RZ, 0xc0, !PT ;  /* 0xffff0000ab0c7812 */ /* 0x008fe200078ec0ff */
        /* <DEDUP_REMOVED lines=25> */
[----:B------:R1:W-:Y:S01]  /*d990*/  @!P1 STS.128 [R191], R20 ;  /* 0x00000014bf009388 */ /* 0x0003e20000000c00 */
        /* <DEDUP_REMOVED lines=15> */
[----:B------:R-:W-:Y:S01]  /*da90*/  SHF.L.U32 R3, R160, 0x10, RZ ;  /* 0x00000010a0037819 */ /* 0x000fe200000006ff */
        /* <DEDUP_REMOVED lines=110> */
[----:B--2---:R-:W-:Y:S01]  /*e180*/  F2FP.BF16.F32.PACK_AB R20, R3, R0 ;  /* 0x000000000314723e */ /* 0x004fe200000010ff */
        /* <DEDUP_REMOVED lines=83> */
[----:B------:R-:W-:Y:S01]  /*e6c0*/  UIADD3 UR4, UPT, UPT, UR45, 0x200, URZ ;  /* 0x000002002d047890 */ /* 0x000fe2000fffe0ff */
[----:B------:R-:W-:Y:S01]  /*e6d0*/  UMOV UR51, UR44 ;  /* 0x0000002c00337c82 */ /* 0x000fe20008000000 */
[----:B------:R-:W-:Y:S02]  /*e6e0*/  UIADD3 UR9, UPT, UPT, UR49, 0x80, URZ ;  /* 0x0000008031097890 */ /* 0x000fe4000fffe0ff */
[----:B------:R-:W-:Y:S02]  /*e6f0*/  UIADD3 UR8, UPT, UPT, UR45, 0x1200, URZ ;  /* 0x000012002d087890 */ /* 0x000fe4000fffe0ff */
[----:B------:R-:W-:Y:S01]  /*e700*/  MOV R184, UR4 ;  /* 0x0000000400b87c02 */ /* 0x000fe20008000f00 */
[----:B------:R-:W-:Y:S01]  /*e710*/  UIADD3 UR4, UP0, UPT, UR54, 0xa80, URZ ;  /* 0x00000a8036047890 */ /* 0x000fe2000ff1e0ff */
[----:B------:R-:W-:Y:S02]  /*e720*/  UMOV UR10, UR50 ;  /* 0x00000032000a7c82 */ /* 0x000fe40008000000 */
[----:B------:R-:W-:Y:S01]  /*e730*/  R2UR UR48, R184 ;  /* 0x00000000b83072ca */ /* 0x000fe200000e0000 */
[----:B------:R-:W-:Y:S01]  /*e740*/  UIADD3.X UR5, UPT, UPT, URZ, UR55, URZ, UP0, !UPT ;  /* 0x00000037ff057290 */ /* 0x000fe200087fe4ff */
[----:B------:R-:W-:Y:S11]  /*e750*/  UMOV UR11, UR44 ;  /* 0x0000002c000b7c82 */ /* 0x000ff60008000000 */
[----:B------:R1:W-:Y:S01]  /*e760*/  UTMASTG.3D [UR48], [UR4] ;  /* 0x00000030040073b5 */ /* 0x0003e20008010000 */
[----:B------:R1:W-:Y:S01]  /*e770*/  UTMASTG.3D [UR8], [UR4] ;  /* 0x00000008040073b5 */ /* 0x0003e20008010000 */
[----:B------:R0:W-:Y:S01]  /*e780*/  UTMACMDFLUSH ;  /* 0x00000000000079b7 */ /* 0x0001e20000000000 */
[----:B-1----:R-:W-:Y:S04]  /*e790*/  DEPBAR.LE SB0, 0x1 ;  /* 0x000080400000791a */ /* 0x002fe80000000000 */
.L_x_156:
[----:B------:R-:W-:Y:S05]  /*e7a0*/  BSYNC.RECONVERGENT B0 ;  /* 0x0000000000007941 */ /* 0x000fea0003800200 */
.L_x_155:
[----:B------:R-:W-:Y:S01]  /*e7b0*/  BAR.SYNC.DEFER_BLOCKING 0x1, 0x80 ;  /* 0x0042000000007b1d */ /* 0x000fe20000010000 */
[----:B------:R-:W-:Y:S04]  /*e7c0*/  UIADD3 UR4, UPT, UPT, UR46, 0x1, URZ ;  /* 0x000000012e047890 */ /* 0x000fe8000fffe0ff */
        /* <DEDUP_REMOVED lines=18> */
.L_x_160:
[----:B------:R-:W-:Y:S05]  /*e8f0*/  BSYNC B0 ;  /* 0x0000000000007941 */ /* 0x000fea0003800000 */
.L_x_159:
[----:B------:R-:W-:Y:S01]  /*e900*/  ISETP.NE.AND P0, PT, R139, RZ, PT ;  /* 0x000000ff8b00720c */ /* 0x000fe20003f05270 */
[----:B------:R-:W-:Y:S11]  /*e910*/  VIADD R138, R138, 0x1 ;  /* 0x000000018a8a7836 */ /* 0x000ff60000000000 */
[----:B------:R-:W-:Y:S01]  /*e920*/  @!UPT UIADD3 URZ, UPT, UPT, URZ, URZ, URZ ;  /* 0x000000fffffff290 */ /* 0x000fe2000fffe0ff */
[----:B------:R3:W4:Y:S04]  /*e930*/  @P0 LDS.128 R160, [R3+0x20] ;  /* 0x0000200003a00984 */ /* 0x0007280000000c00 */
        /* <DEDUP_REMOVED lines=11> */
.L_x_158:
[----:B------:R-:W-:Y:S05]  /*e9f0*/  BSYNC B1 ;  /* 0x0000000000017941 */ /* 0x000fea0003800000 */
.L_x_157:
[----:B---3--:R-:W-:Y:S05]  /*ea00*/  VIADD R3, R17, 0x400000 ;  /* 0x0040000011037836 */ /* 0x008fea0000000000 */
[----:B------:R-:W-:Y:S04]  /*ea10*/  SHF.R.U32.HI R0, RZ, 0x15, R3 ;  /* 0x00000015ff007819 */ /* 0x000fe80000011603 */
[----:B------:R-:W-:Y:S04]  /*ea20*/  LOP3.LUT R17, R0, 0x3, RZ, 0xc0, !PT ;  /* 0x0000000300117812 */ /* 0x000fe800078ec0ff */
[----:B------:R-:W-:Y:S11]  /*ea30*/  ISETP.NE.AND P0, PT, R192, R17, PT ;  /* 0x00000011c000720c */ /* 0x000ff60003f05270 */
[----:B------:R-:W-:Y:S02]  /*ea40*/  @!UPT UIADD3 URZ, UPT, UPT, URZ, URZ, URZ ;  /* 0x000000fffffff290 */ /* 0x000fe4000fffe0ff */
[----:B------:R-:W-:Y:S05]  /*ea50*/  @P0 BRA `(.L_x_162) ;  /* 0x0000000000bc0947 */ /* 0x000fea0003800000 */
[----:B------:R-:W-:Y:S02]  /*ea60*/  LOP3.LUT P0, RZ, R0, 0x3, R181, 0x48, !PT ;  /* 0x0000000300ff7812 */ /* 0x000fe400078048b5 */
[----:B------:R-:W-:Y:S11]  /*ea70*/  MOV R18, R3 ;  /* 0x0000000300127202 */ /* 0x000ff60000000f00 */
[----:B------:R-:W-:Y:S05]  /*ea80*/  @!P0 BRA `(.L_x_163) ;  /* 0x0000000000408947 */ /* 0x000fea0003800000 */
[----:B------:R-:W1:Y:S01]  /*ea90*/  LDCU.64 UR8, c[0x4][0x70] ;  /* 0x01000e00ff0877ac */ /* 0x000e620008000a00 */
[----:B--2---:R-:W-:Y:S01]  /*eaa0*/  MOV R15, 0x0 ;  /* 0x00000000000f7802 */ /* 0x004fe20000000f00 */
[----:B------:R-:W-:Y:S02]  /*eab0*/  HFMA2 R12, -RZ, RZ, 0, 5.9604644775390625e-08 ;  /* 0x00000001ff0c7431 */ /* 0x000fe400000001ff */
[----:B------:R-:W-:Y:S02]  /*eac0*/  IMAD.MOV.U32 R8, RZ, RZ, 0x192 ;  /* 0x00000192ff087424 */ /* 0x000fe400078e00ff */
[----:B------:R-:W-:Y:S01]  /*ead0*/  IMAD.MOV.U32 R13, RZ, RZ, RZ ;  /* 0x000000ffff0d7224 */ /* 0x000fe200078e00ff */
[----:B------:R-:W2:Y:S01]  /*eae0*/  LDCU.64 UR6, c[0x4][0x78] ;  /* 0x01000f00ff0677ac */ /* 0x000ea20008000a00 */
[----:B------:R-:W3:Y:S01]  /*eaf0*/  LDC.64 R14, c[0x4][R15] ;  /* 0x010000000f0e7b82 */ /* 0x000ee20000000a00 */
[----:B------:R-:W5:Y:S01]  /*eb00*/  LDCU.64 UR4, c[0x4][0x10] ;  /* 0x01000200ff0477ac */ /* 0x000f620008000a00 */
[----:B-1----:R-:W-:Y:S01]  /*eb10*/  MOV R5, UR9 ;  /* 0x0000000900057c02 */ /* 0x002fe20008000f00 */
[----:B------:R-:W-:Y:S01]  /*eb20*/  IMAD.U32 R4, RZ, RZ, UR8 ;  /* 0x00000008ff047e24 */ /* 0x000fe2000f8e00ff */
[----:B--2---:R-:W-:Y:S01]  /*eb30*/  MOV R7, UR7 ;  /* 0x0000000700077c02 */ /* 0x004fe20008000f00 */
[----:B------:R-:W-:Y:S01]  /*eb40*/  IMAD.U32 R6, RZ, RZ, UR6 ;  /* 0x00000006ff067e24 */ /* 0x000fe2000f8e00ff */
[----:B-----5:R-:W-:Y:S01]  /*eb50*/  MOV R11, UR5 ;  /* 0x00000005000b7c02 */ /* 0x020fe20008000f00 */
[----:B------:R-:W-:Y:S02]  /*eb60*/  IMAD.U32 R10, RZ, RZ, UR4 ;  /* 0x00000004ff0a7e24 */ /* 0x000fe4000f8e00ff */
[----:B------:R-:W-:Y:S07]  /*eb70*/  LEPC R20, `(.L_x_163) ;  /* 0x000000001014794e */ /* 0x000fee0000000000 */
[----:B---34-:R-:W-:Y:S05]  /*eb80*/  CALL.ABS.NOINC R14 ;  /* 0x000000000e007343 */ /* 0x018fea0003c00000 */
.L_x_163:
[----:B------:R-:W-:Y:S05]  /*eb90*/  WARPSYNC.ALL ;  /* 0x0000000000007948 */ /* 0x000fea0003800000 */
[C---:B------:R-:W-:Y:S01]  /*eba0*/  R2UR UR4, R18.reuse ;  /* 0x00000000120472ca */ /* 0x040fe200000e0000 */
[----:B------:R-:W-:Y:S05]  /*ebb0*/  VIADD R0, R18, 0x80 ;  /* 0x0000008012007836 */ /* 0x000fea0000000000 */
[----:B------:R-:W-:Y:S04]  /*ebc0*/  SHF.R.U32.HI R0, RZ, 0x15, R0 ;  /* 0x00000015ff007819 */ /* 0x000fe80000011600 */
[----:B------:R-:W-:Y:S03]  /*ebd0*/  LOP3.LUT P0, RZ, R0, 0x3, R181, 0x48, !PT ;  /* 0x0000000300ff7812 */ /* 0x000fe600078048b5 */
[----:B------:R-:W1:Y:S10]  /*ebe0*/  LDTM.x32 R24, tmem[UR4] ;  /* 0x00000004001879ee */ /* 0x000e7400082c0000 */
[----:B-1----:R-:W-:Y:S05]  /*ebf0*/  @!P0 BRA `(.L_x_164) ;  /* 0x0000000000408947 */ /* 0x002fea0003800000 */
        /* <DEDUP_REMOVED lines=16> */
.L_x_164:
[----:B------:R-:W-:Y:S05]  /*ed00*/  WARPSYNC.ALL ;  /* 0x0000000000007948 */ /* 0x000fea0003800000 */
[----:B------:R-:W-:Y:S11]  /*ed10*/  R2UR UR4, R18 ;  /* 0x00000000120472ca */ /* 0x000ff600000e0000 */
[----:B------:R-:W-:Y:S02]  /*ed20*/  @!UPT UIADD3 URZ, UPT, UPT, URZ, URZ, URZ ;  /* 0x000000fffffff290 */ /* 0x000fe4000fffe0ff */
[----:B------:R-:W1:Y:S02]  /*ed30*/  LDTM.x32 R56, tmem[UR4+0x80] ;  /* 0x00008004003879ee */ /* 0x000e6400082c0000 */
[----:B-1----:R-:W-:Y:S01]  /*ed40*/  NOP ;  /* 0x0000000000007918 */ /* 0x002fe20000000000 */
.L_x_162:
[----:B--2---:R-:W-:Y:S01]  /*ed50*/  SHF.L.U32 R4, R168, 0x10, RZ ;  /* 0x00000010a8047819 */ /* 0x004fe200000006ff */
        /* <DEDUP_REMOVED lines=234> */
[----:B------:R-:W-:Y:S01]  /*fc00*/  @P2 SHF.L.U32 R3, R16, 0x1f, RZ ;  /* 0x0000001f10032819 */ /* 0x000fe200000006ff */
        /* <DEDUP_REMOVED lines=29> */
.L_x_166:
[----:B------:R-:W-:Y:S05]  /*fde0*/  BSYNC.RECONVERGENT B0 ;  /* 0x0000000000007941 */ /* 0x000fea0003800200 */
.L_x_165:
[----:B------:R-:W-:Y:S01]  /*fdf0*/  BAR.SYNC.DEFER_BLOCKING 0x1, 0x80 ;  /* 0x0042000000007b1d */ /* 0x000fe20000010000 */
[----:B------:R-:W-:Y:S02]  /*fe00*/  UISETP.NE.AND UP0, UPT, UR43, URZ, UPT ;  /* 0x000000ff2b00728c */ /* 0x000fe4000bf05270 */
[----:B------:R-:W-:Y:S02]  /*fe10*/  UIADD3 UR5, UPT, UPT, UR47, 0x1, URZ ;  /* 0x000000012f057890 */ /* 0x000fe4000fffe0ff */
[----:B------:R-:W-:Y:S02]  /*fe20*/  USEL UR4, URZ, 0x60, !UP0 ;  /* 0x00000060ff047887 */ /* 0x000fe4000c000000 */
[----:B------:R-:W-:Y:S02]  /*fe30*/  UISETP.NE.AND UP0, UPT, UR5, 0x4, UPT ;  /* 0x000000040500788c */ /* 0x000fe4000bf05270 */
[----:B------:R-:W-:Y:S02]  /*fe40*/  UIADD3 UR49, UPT, UPT, UR52, UR4, URZ ;  /* 0x0000000434317290 */ /* 0x000fe4000fffe0ff */
[----:B------:R-:W-:Y:S01]  /*fe50*/  VIADD R131, R131, UR4 ;  /* 0x0000000483837c36 */ /* 0x000fe20008000000 */
[----:B------:R-:W-:Y:S04]  /*fe60*/  USEL UR46, UR5, URZ, UP0 ;  /* 0x000000ff052e7287 */ /* 0x000fe80008000000 */
[----:B------:R-:W-:Y:S04]  /*fe70*/  SHF.R.U32.HI R6, RZ, 0x15, R131 ;  /* 0x00000015ff067819 */ /* 0x000fe80000011683 */
[----:B------:R-:W-:Y:S01]  /*fe80*/  LOP3.LUT R17, R6, 0x3, RZ, 0xc0, !PT ;  /* 0x0000000306117812 */ /* 0x000fe200078ec0ff */
        /* <DEDUP_REMOVED lines=16> */
.L_x_170:
[----:B------:R-:W-:Y:S05]  /*ff90*/  BSYNC B0 ;  /* 0x0000000000007941 */ /* 0x000fea0003800000 */
.L_x_169:
        /* <DEDUP_REMOVED lines=15> */
.L_x_168:
[----:B------:R-:W-:Y:S05]  /*10090*/  BSYNC B1 ;  /* 0x0000000000017941 */ /* 0x000fea0003800000 */
.L_x_167:
[----:B------:R-:W-:Y:S11]  /*100a0*/  ISETP.NE.AND P0, PT, R192, R17, PT ;  /* 0x00000011c000720c */ /* 0x000ff60003f05270 */
[----:B------:R-:W-:Y:S02]  /*100b0*/  @!UPT UIADD3 URZ, UPT, UPT, URZ, URZ, URZ ;  /* 0x000000fffffff290 */ /* 0x000fe4000fffe0ff */
[----:B------:R-:W-:Y:S05]  /*100c0*/  @P0 BRA `(.L_x_172) ;  /* 0x0000000000bc0947 */ /* 0x000fea0003800000 */
[----:B------:R-:W-:Y:S11]  /*100d0*/  LOP3.LUT P0, RZ, R6, 0x3, R181, 0x48, !PT ;  /* 0x0000000306ff7812 */ /* 0x000ff600078048b5 */
[----:B------:R-:W-:Y:S02]  /*100e0*/  @!UPT UIADD3 URZ, UPT, UPT, URZ, URZ, URZ ;  /* 0x000000fffffff290 */ /* 0x000fe4000fffe0ff */
[----:B------:R-:W-:Y:S05]  /*100f0*/  @!P0 BRA `(.L_x_173) ;  /* 0x0000000000408947 */ /* 0x000fea0003800000 */
[----:B------:R-:W3:Y:S01]  /*10100*/  LDCU.64 UR8, c[0x4][0x70] ;  /* 0x01000e00ff0877ac */ /* 0x000ee20008000a00 */
[----:B--2---:R-:W-:Y:S01]  /*10110*/  MOV R15, 0x0 ;  /* 0x00000000000f7802 */ /* 0x004fe20000000f00 */
        /* <DEDUP_REMOVED lines=14> */
.L_x_173:
        /* <DEDUP_REMOVED lines=23> */
.L_x_174:
[----:B------:R-:W-:Y:S05]  /*10370*/  WARPSYNC.ALL ;  /* 0x0000000000007948 */ /* 0x000fea0003800000 */
[----:B------:R-:W-:Y:S11]  /*10380*/  R2UR UR4, R131 ;  /* 0x00000000830472ca */ /* 0x000ff600000e0000 */
[----:B------:R-:W-:Y:S02]  /*10390*/  @!UPT UIADD3 URZ, UPT, UPT, URZ, URZ, URZ ;  /* 0x000000fffffff290 */ /* 0x000fe4000fffe0ff */
[----:B------:R-:W1:Y:S02]  /*103a0*/  LDTM.x32 R56, tmem[UR4+0x80] ;  /* 0x00008004003879ee */ /* 0x000e6400082c0000 */
[----:B-1----:R-:W-:Y:S01]  /*103b0*/  NOP ;  /* 0x0000000000007918 */ /* 0x002fe20000000000 */
.L_x_172:
[----:B--23--:R-:W-:Y:S01]  /*103c0*/  SHF.L.U32 R4, R168, 0x10, RZ ;  /* 0x00000010a8047819 */ /* 0x00cfe200000006ff */
        /* <DEDUP_REMOVED lines=262> */
.L_x_176:
[----:B------:R-:W-:Y:S05]  /*11430*/  BSYNC.RECONVERGENT B0 ;  /* 0x0000000000007941 */ /* 0x000fea0003800200 */
.L_x_175:
        /* <DEDUP_REMOVED lines=14> */
[----:B------:R-:W-:Y:S01]  /*11520*/  @P1 IADD3 R7, PT, PT, R200, R5, RZ ;  /* 0x00000005c8071210 */ /* 0x000fe20007ffe0ff */
[----:B------:R-:W-:Y:S06]  /*11530*/  @P0 BRA `(.L_x_180) ;  /* 0x00000000000c0947 */ /* 0x000fec0003800000 */
[----:B------:R-:W-:Y:S04]  /*11540*/  SHF.L.U32 R16, R16, 0x1f, RZ ;  /* 0x0000001f10107819 */ /* 0x000fe800000006ff */
[----:B------:R-:W1:Y:S02]  /*11550*/  SYNCS.PHASECHK.TRANS64.TRYWAIT P0, [R3+URZ+0x30], R16 ;  /* 0x00003010030075a7 */ /* 0x000e6400080011ff */
[----:B-1----:R-:W-:Y:S05]  /*11560*/  @!P0 BRA `(.L_x_181) ;  /* 0x0000002400388947 */ /* 0x002fea0003800000 */
.L_x_180:
[----:B------:R-:W-:Y:S05]  /*11570*/  BSYNC B0 ;  /* 0x0000000000007941 */ /* 0x000fea0003800000 */
.L_x_179:
[----:B------:R-:W-:Y:S11]  /*11580*/  ISETP.NE.AND P0, PT, R139, RZ, PT ;  /* 0x000000ff8b00720c */ /* 0x000ff60003f05270 */
[----:B------:R-:W-:Y:S02]  /*11590*/  @!UPT UIADD3 URZ, UPT, UPT, URZ, URZ, URZ ;  /* 0x000000fffffff290 */ /* 0x000fe4000fffe0ff */
[----:B------:R3:W4:Y:S01]  /*115a0*/  @P0 LDS.128 R168, [R5] ;  /* 0x0000000005a80984 */ /* 0x0007220000000c00 */
[----:B------:R-:W-:Y:S03]  /*115b0*/  @P0 IADD3 R0, PT, PT, R190, R7, RZ ;  /* 0x00000007be000210 */ /* 0x000fe60007ffe0ff */
[----:B------:R3:W1:Y:S04]  /*115c0*/  @P0 LDS.128 R152, [R5+0x1000] ;  /* 0x0010000005980984 */ /* 0x0006680000000c00 */
[----:B------:R3:W1:Y:S04]  /*115d0*/  @P0 LDS.128 R160, [R198+0x20] ;  /* 0x00002000c6a00984 */ /* 0x0006680000000c00 */
[----:B------:R3:W1:Y:S04]  /*115e0*/  @P0 LDS.128 R140, [R198+0x1020] ;  /* 0x00102000c68c0984 */ /* 0x0006680000000c00 */
[----:B------:R3:W1:Y:S04]  /*115f0*/  @P0 LDS.128 R164, [R7+0x10] ;  /* 0x0000100007a40984 */ /* 0x0006680000000c00 */
[----:B------:R3:W1:Y:S04]  /*11600*/  @P0 LDS.128 R148, [R7+0x1010] ;  /* 0x0010100007940984 */ /* 0x0006680000000c00 */
[----:B------:R3:W1:Y:S04]  /*11610*/  @P0 LDS.128 R156, [R0+0x10] ;  /* 0x00001000009c0984 */ /* 0x0006680000000c00 */
[----:B------:R3:W1:Y:S02]  /*11620*/  @P0 LDS.128 R144, [R0+0x1010] ;  /* 0x0010100000900984 */ /* 0x0006640000000c00 */
.L_x_178:
[----:B------:R-:W-:Y:S05]  /*11630*/  BSYNC B1 ;  /* 0x0000000000017941 */ /* 0x000fea0003800000 */
.L_x_177:
        /* <DEDUP_REMOVED lines=14> */
[----:B------:R-:W2:Y:S01]  /*11720*/  LDCU.64 UR6, c[0x4][0x78] ;  /* 0x01000f00ff0677ac */ /* 0x000ea20008000a00 */
[----:B------:R-:W1:Y:S01]  /*11730*/  LDC.64 R14, c[0x4][R15] ;  /* 0x010000000f0e7b82 */ /* 0x000e620000000a00 */
[----:B------:R-:W5:Y:S01]  /*11740*/  LDCU.64 UR4, c[0x4][0x10] ;  /* 0x01000200ff0477ac */ /* 0x000f620008000a00 */
[----:B---3--:R-:W-:Y:S01]  /*11750*/  MOV R5, UR9 ;  /* 0x0000000900057c02 */ /* 0x008fe20008000f00 */
[----:B------:R-:W-:Y:S01]  /*11760*/  IMAD.U32 R4, RZ, RZ, UR8 ;  /* 0x00000008ff047e24 */ /* 0x000fe2000f8e00ff */
[----:B--2---:R-:W-:Y:S01]  /*11770*/  MOV R7, UR7 ;  /* 0x0000000700077c02 */ /* 0x004fe20008000f00 */
[----:B------:R-:W-:Y:S01]  /*11780*/  IMAD.U32 R6, RZ, RZ, UR6 ;  /* 0x00000006ff067e24 */ /* 0x000fe2000f8e00ff */
[----:B-----5:R-:W-:Y:S01]  /*11790*/  MOV R11, UR5 ;  /* 0x00000005000b7c02 */ /* 0x020fe20008000f00 */
[----:B------:R-:W-:Y:S02]  /*117a0*/  IMAD.U32 R10, RZ, RZ, UR4 ;  /* 0x00000004ff0a7e24 */ /* 0x000fe4000f8e00ff */
[----:B------:R-:W-:Y:S07]  /*117b0*/  LEPC R20, `(.L_x_183) ;  /* 0x000000001014794e */ /* 0x000fee0000000000 */
[----:B-1--4-:R-:W-:Y:S05]  /*117c0*/  CALL.ABS.NOINC R14 ;  /* 0x000000000e007343 */ /* 0x012fea0003c00000 */
.L_x_183:
[----:B------:R-:W-:Y:S05]  /*117d0*/  WARPSYNC.ALL ;  /* 0x0000000000007948 */ /* 0x000fea0003800000 */
[C---:B------:R-:W-:Y:S01]  /*117e0*/  R2UR UR4, R131.reuse ;  /* 0x00000000830472ca */ /* 0x040fe200000e0000 */
[----:B------:R-:W-:Y:S05]  /*117f0*/  VIADD R0, R131, 0x80 ;  /* 0x0000008083007836 */ /* 0x000fea0000000000 */
[----:B------:R-:W-:Y:S04]  /*11800*/  SHF.R.U32.HI R0, RZ, 0x15, R0 ;  /* 0x00000015ff007819 */ /* 0x000fe80000011600 */
[----:B------:R-:W-:Y:S03]  /*11810*/  LOP3.LUT P0, RZ, R0, 0x3, R181, 0x48, !PT ;  /* 0x0000000300ff7812 */ /* 0x000fe600078048b5 */
[----:B------:R-:W3:Y:S10]  /*11820*/  LDTM.x32 R24, tmem[UR4] ;  /* 0x00000004001879ee */ /* 0x000ef400082c0000 */
[----:B---3--:R-:W-:Y:S05]  /*11830*/  @!P0 BRA `(.L_x_184) ;  /* 0x0000000000408947 */ /* 0x008fea0003800000 */
        /* <DEDUP_REMOVED lines=16> */
.L_x_184:
[----:B------:R-:W-:Y:S05]  /*11940*/  WARPSYNC.ALL ;  /* 0x0000000000007948 */ /* 0x000fea0003800000 */
[----:B------:R-:W-:Y:S11]  /*11950*/  R2UR UR4, R131 ;  /* 0x00000000830472ca */ /* 0x000ff600000e0000 */
[----:B------:R-:W-:Y:S02]  /*11960*/  @!UPT UIADD3 URZ, UPT, UPT, URZ, URZ, URZ ;  /* 0x000000fffffff290 */ /* 0x000fe4000fffe0ff */
[----:B------:R-:W3:Y:S02]  /*11970*/  LDTM.x32 R56, tmem[UR4+0x80] ;  /* 0x00008004003879ee */ /* 0x000ee400082c0000 */
[----:B---3--:R-:W-:Y:S01]  /*11980*/  NOP ;  /* 0x0000000000007918 */ /* 0x008fe20000000000 */
.L_x_182:
[----:B----4-:R-:W-:Y:S01]  /*11990*/  SHF.L.U32 R6, R168, 0x10, RZ ;  /* 0x00000010a8067819 */ /* 0x010fe200000006ff */
[----:B------:R-:W-:Y:S01]  /*119a0*/  FMUL R0, R130, R24 ;  /* 0x0000001882007220 */ /* 0x000fe20000400000 */
[----:B------:R-:W-:Y:S01]  /*119b0*/  LOP3.LUT R8, R168, 0xffff0000, RZ, 0xc0, !PT ;  /* 0xffff0000a8087812 */ /* 0x000fe200078ec0ff */
[----:B-1----:R-:W-:Y:S01]  /*119c0*/  FMUL R3, R130, R25 ;  /* 0x0000001982037220 */ /* 0x002fe20000400000 */
[----:B------:R-:W-:Y:S01]  /*119d0*/  SHF.L.U32 R7, R169, 0x10, RZ ;  /* 0x00000010a9077819 */ /* 0x000fe200000006ff */
[----:B------:R-:W-:Y:S01]  /*119e0*/  FFMA R0, R133, R6, R0 ;  /* 0x0000000685007223 */ /* 0x000fe20000000000 */
[----:B--2---:R-:W-:Y:S01]  /*119f0*/  LOP3.LUT R88, R169, 0xffff0000, RZ, 0xc0, !PT ;  /* 0xffff0000a9587812 */ /* 0x004fe200078ec0ff */
[----:B------:R-:W-:Y:S01]  /*11a00*/  FFMA R3, R133, R8, R3 ;  /* 0x0000000885037223 */ /* 0x000fe20000000003 */
[----:B------:R-:W-:Y:S01]  /*11a10*/  SHF.L.U32 R89, R170, 0x10, RZ ;  /* 0x00000010aa597819 */ /* 0x000fe200000006ff */
[----:B------:R-:W-:Y:S01]  /*11a20*/  FMUL R4, R130, R26 ;  /* 0x0000001a82047220 */ /* 0x000fe20000400000 */
[----:B------:R-:W-:Y:S01]  /*11a30*/  LOP3.LUT R90, R170, 0xffff0000, RZ, 0xc0, !PT ;  /* 0xffff0000aa5a7812 */ /* 0x000fe200078ec0ff */
[----:B------:R-:W-:Y:S01]  /*11a40*/  FMUL R5, R130, R27 ;  /* 0x0000001b82057220 */ /* 0x000fe20000400000 */
[----:B------:R-:W-:Y:S01]  /*11a50*/  SHF.L.U32 R91, R171, 0x10, RZ ;  /* 0x00000010ab5b7819 */ /* 0x000fe200000006ff */
[----:B------:R-:W-:Y:S01]  /*11a60*/  FFMA R4, R133, R7, R4 ;  /* 0x0000000785047223 */ /* 0x000fe20000000004 */
[----:B------:R-:W-:Y:S01]  /*11a70*/  LOP3.LUT R92, R171, 0xffff0000, RZ, 0xc0, !PT ;  /* 0xffff0000ab5c7812 */ /* 0x000fe200078ec0ff */
[C---:B------:R-:W-:Y:S01]  /*11a80*/  FFMA R5, R133.reuse, R88, R5 ;  /* 0x0000005885057223 */ /* 0x040fe20000000005 */
[----:B------:R-:W-:Y:S01]  /*11a90*/  ISETP.NE.AND P1, PT, R192, R17, PT ;  /* 0x00000011c000720c */ /* 0x000fe20003f25270 */
        /* <DEDUP_REMOVED lines=21> */
[----:B------:R-:W-:Y:S01]  /*11bf0*/  LOP3.LUT R102, R160, 0xffff0000, RZ, 0xc0, !PT ;  /* 0xffff0000a0667812 */ /* 0x000fe200078ec0ff */
[----:B------:R-:W-:Y:S01]  /*11c00*/  FMUL R3, R130, R33 ;  /* 0x0000002182037220 */ /* 0x000fe20000400000 */
[----:B------:R-:W-:Y:S01]  /*11c10*/  SHF.L.U32 R103, R161, 0x10, RZ ;  /* 0x00000010a1677819 */ /* 0x000fe200000006ff */
[----:B------:R-:W-:Y:S01]  /*11c20*/  FFMA R0, R133, R93, R0 ;  /* 0x0000005d85007223 */ /* 0x000fe20000000000 */
[----:B------:R-:W-:Y:S01]  /*11c30*/  LOP3.LUT R104, R161, 0xffff0000, RZ, 0xc0, !PT ;  /* 0xffff0000a1687812 */ /* 0x000fe200078ec0ff */
[----:B------:R-:W-:Y:S01]  /*11c40*/  FFMA R3, R133, R94, R3 ;  /* 0x0000005e85037223 */ /* 0x000fe20000000003 */
[----:B------:R-:W-:Y:S01]  /*11c50*/  SHF.L.U32 R105, R162, 0x10, RZ ;  /* 0x00000010a2697819 */ /* 0x000fe200000006ff */
[----:B------:R-:W-:Y:S01]  /*11c60*/  FMUL R17, R130, R63 ;  /* 0x0000003f82117220 */ /* 0x000fe20000400000 */
[----:B------:R-:W-:Y:S01]  /*11c70*/  LOP3.LUT R106, R162, 0xffff0000, RZ, 0xc0, !PT ;  /* 0xffff0000a26a7812 */ /* 0x000fe200078ec0ff */
[C---:B------:R-:W-:Y:S01]  /*11c80*/  FMUL R63, R130.reuse, R77 ;  /* 0x0000004d823f7220 */ /* 0x040fe20000400000 */
[----:B------:R-:W-:Y:S01]  /*11c90*/  F2FP.BF16.F32.PACK_AB R77, R5, R4 ;  /* 0x00000004054d723e */ /* 0x000fe200000010ff */
[C---:B------:R-:W-:Y:S01]  /*11ca0*/  FMUL R4, R130.reuse, R34 ;  /* 0x0000002282047220 */ /* 0x040fe20000400000 */
[----:B------:R-:W-:Y:S01]  /*11cb0*/  F2FP.BF16.F32.PACK_AB R32, R3, R0 ;  /* 0x000000000320723e */ /* 0x000fe200000010ff */
[C---:B------:R-:W-:Y:S01]  /*11cc0*/  FMUL R5, R130.reuse, R35 ;  /* 0x0000002382057220 */ /* 0x040fe20000400000 */
[C---:B------:R-:W-:Y:S01]  /*11cd0*/  SHF.L.U32 R107, R163.reuse, 0x10, RZ ;  /* 0x00000010a36b7819 */ /* 0x040fe200000006ff */
[C---:B------:R-:W-:Y:S01]  /*11ce0*/  FMUL R18, R130.reuse, R64 ;  /* 0x0000004082127220 */ /* 0x040fe20000400000 */
[----:B------:R-:W-:Y:S01]  /*11cf0*/  LOP3.LUT R108, R163, 0xffff0000, RZ, 0xc0, !PT ;  /* 0xffff0000a36c7812 */ /* 0x000fe200078ec0ff */
[C---:B------:R-:W-:Y:S01]  /*11d00*/  FMUL R64, R130.reuse, R78 ;  /* 0x0000004e82407220 */ /* 0x040fe20000400000 */
[----:B------:R-:W-:Y:S01]  /*11d10*/  F2FP.BF16.F32.PACK_AB R78, R7, R6 ;  /* 0x00000006074e723e */ /* 0x000fe200000010ff */
[----:B------:R-:W-:Y:S01]  /*11d20*/  FMUL R19, R130, R65 ;  /* 0x0000004182137220 */ /* 0x000fe20000400000 */
[----:B------:R-:W-:Y:S01]  /*11d30*/  SHF.L.U32 R109, R156, 0x10, RZ ;  /* 0x000000109c6d7819 */ /* 0x000fe200000006ff */
[C---:B------:R-:W-:Y:S01]  /*11d40*/  FMUL R65, R130.reuse, R79 ;  /* 0x0000004f82417220 */ /* 0x040fe20000400000 */
[----:B------:R-:W-:Y:S01]  /*11d50*/  F2FP.BF16.F32.PACK_AB R79, R9, R8 ;  /* 0x00000008094f723e */ /* 0x000fe200000010ff */
        /* <DEDUP_REMOVED lines=10> */
[----:B------:R-:W-:Y:S01]  /*11e00*/  FMUL R9, R130, R39 ;  /* 0x0000002782097220 */ /* 0x000fe20000400000 */
[----:B------:R-:W-:Y:S01]  /*11e10*/  SHF.L.U32 R115, R159, 0x10, RZ ;  /* 0x000000109f737819 */ /* 0x000fe200000006ff */
[----:B------:R-:W-:Y:S01]  /*11e20*/  FFMA R6, R133, R97, R6 ;  /* 0x0000006185067223 */ /* 0x000fe20000000006 */
[----:B------:R-:W-:Y:S01]  /*11e30*/  F2FP.BF16.F32.PACK_AB R33, R5, R4 ;  /* 0x000000040521723e */ /* 0x000fe200000010ff */
[----:B------:R-:W-:Y:S01]  /*11e40*/  FFMA R7, R133, R98, R7 ;  /* 0x0000006285077223 */ /* 0x000fe20000000007 */
[----:B------:R-:W-:Y:S01]  /*11e50*/  LOP3.LUT R116, R159, 0xffff0000, RZ, 0xc0, !PT ;  /* 0xffff00009f747812 */ /* 0x000fe200078ec0ff */
[C---:B------:R-:W-:Y:S01]  /*11e60*/  FFMA R8, R133.reuse, R99, R8 ;  /* 0x0000006385087223 */ /* 0x040fe20000000008 */
[C---:B------:R-:W-:Y:S01]  /*11e70*/  SHF.L.U32 R117, R152.reuse, 0x10, RZ ;  /* 0x0000001098757819 */ /* 0x040fe200000006ff */
[----:B------:R-:W-:Y:S01]  /*11e80*/  FFMA R9, R133, R100, R9 ;  /* 0x0000006485097223 */ /* 0x000fe20000000009 */
[----:B------:R-:W-:Y:S01]  /*11e90*/  F2FP.BF16.F32.PACK_AB R34, R7, R6 ;  /* 0x000000060722723e */ /* 0x000fe200000010ff */
[----:B------:R-:W-:Y:S01]  /*11ea0*/  @!P1 STS.128 [R191+0x6000], R76 ;  /* 0x0060004cbf009388 */ /* 0x000fe20000000c00 */
[----:B------:R-:W-:Y:S01]  /*11eb0*/  LOP3.LUT R118, R152, 0xffff0000, RZ, 0xc0, !PT ;  /* 0xffff000098767812 */ /* 0x000fe200078ec0ff */
[C---:B------:R-:W-:Y:S01]  /*11ec0*/  FMUL R0, R130.reuse, R40 ;  /* 0x0000002882007220 */ /* 0x040fe20000400000 */
[----:B------:R-:W-:Y:S01]  /*11ed0*/  F2FP.BF16.F32.PACK_AB R35, R9, R8 ;  /* 0x000000080923723e */ /* 0x000fe200000010ff */
[C---:B------:R-:W-:Y:S01]  /*11ee0*/  FMUL R3, R130.reuse, R41 ;  /* 0x0000002982037220 */ /* 0x040fe20000400000 */
[C---:B------:R-:W-:Y:S01]  /*11ef0*/  SHF.L.U32 R119, R153.reuse, 0x10, RZ ;  /* 0x0000001099777819 */ /* 0x040fe200000006ff */
[----:B------:R-:W-:Y:S01]  /*11f00*/  FMUL R4, R130, R42 ;  /* 0x0000002a82047220 */ /* 0x000fe20000400000 */
[----:B------:R-:W-:Y:S01]  /*11f10*/  LOP3.LUT R120, R153, 0xffff0000, RZ, 0xc0, !PT ;  /* 0xffff000099787812 */ /* 0x000fe200078ec0ff */
[----:B------:R1:W-:Y:S01]  /*11f20*/  @!P1 STS.128 [R199+0x6010], R32 ;  /* 0x00601020c7009388 */ /* 0x0003e20000000c00 */
[----:B------:R-:W-:Y:S01]  /*11f30*/  SHF.L.U32 R121, R154, 0x10, RZ ;  /* 0x000000109a797819 */ /* 0x000fe200000006ff */
[----:B------:R-:W-:Y:S01]  /*11f40*/  FMUL R5, R130, R43 ;  /* 0x0000002b82057220 */ /* 0x000fe20000400000 */
[----:B------:R-:W-:Y:S01]  /*11f50*/  LOP3.LUT R122, R154, 0xffff0000, RZ, 0xc0, !PT ;  /* 0xffff00009a7a7812 */ /* 0x000fe200078ec0ff */
[----:B------:R-:W-:Y:S01]  /*11f60*/  FFMA R0, R133, R101, R0 ;  /* 0x0000006585007223 */ /* 0x000fe20000000000 */
[C---:B------:R-:W-:Y:S01]  /*11f70*/  SHF.L.U32 R123, R155.reuse, 0x10, RZ ;  /* 0x000000109b7b7819 */ /* 0x040fe200000006ff */
[----:B------:R-:W-:Y:S01]  /*11f80*/  FMUL R6, R130, R44 ;  /* 0x0000002c82067220 */ /* 0x000fe20000400000 */
[----:B------:R-:W-:Y:S01]  /*11f90*/  LOP3.LUT R124, R155, 0xffff0000, RZ, 0xc0, !PT ;  /* 0xffff00009b7c7812 */ /* 0x000fe200078ec0ff */
[C---:B------:R-:W-:Y:S01]  /*11fa0*/  FFMA R3, R133.reuse, R102, R3 ;  /* 0x0000006685037223 */ /* 0x040fe20000000003 */
[----:B------:R-:W-:Y:S01]  /*11fb0*/  SHF.L.U32 R125, R148, 0x10, RZ ;  /* 0x00000010947d7819 */ /* 0x000fe200000006ff */
[----:B------:R-:W-:Y:S01]  /*11fc0*/  FMUL R7, R130, R45 ;  /* 0x0000002d82077220 */ /* 0x000fe20000400000 */
[----:B------:R-:W-:Y:S01]  /*11fd0*/  LOP3.LUT R126, R148, 0xffff0000, RZ, 0xc0, !PT ;  /* 0xffff0000947e7812 */ /* 0x000fe200078ec0ff */
[----:B------:R-:W-:Y:S01]  /*11fe0*/  FFMA R4, R133, R103, R4 ;  /* 0x0000006785047223 */ /* 0x000fe20000000004 */
[----:B------:R-:W-:Y:S01]  /*11ff0*/  F2FP.BF16.F32.PACK_AB R36, R3, R0 ;  /* 0x000000000324723e */ /* 0x000fe200000010ff */
[C---:B------:R-:W-:Y:S01]  /*12000*/  FMUL R8, R130.reuse, R46 ;  /* 0x0000002e82087220 */ /* 0x040fe20000400000 */
[----:B------:R-:W-:Y:S01]  /*12010*/  SHF.L.U32 R127, R149, 0x10, RZ ;  /* 0x00000010957f7819 */ /* 0x000fe200000006ff */
[----:B------:R-:W-:Y:S01]  /*12020*/  FFMA R5, R133, R104, R5 ;  /* 0x0000006885057223 */ /* 0x000fe20000000005 */
[----:B------:R-:W-:Y:S01]  /*12030*/  LOP3.LUT R128, R149, 0xffff0000, RZ, 0xc0, !PT ;  /* 0xffff000095807812 */ /* 0x000fe200078ec0ff */
[----:B------:R-:W-:Y:S01]  /*12040*/  FMUL R9, R130, R47 ;  /* 0x0000002f82097220 */ /* 0x000fe20000400000 */
[C---:B------:R-:W-:Y:S01]  /*12050*/  SHF.L.U32 R129, R150.reuse, 0x10, RZ ;  /* 0x0000001096817819 */ /* 0x040fe200000006ff */
[----:B------:R-:W-:Y:S01]  /*12060*/  FFMA R6, R133, R105, R6 ;  /* 0x0000006985067223 */ /* 0x000fe20000000006 */
[----:B------:R-:W-:Y:S01]  /*12070*/  F2FP.BF16.F32.PACK_AB R37, R5, R4 ;  /* 0x000000040525723e */ /* 0x000fe200000010ff */
[C---:B------:R-:W-:Y:S01]  /*12080*/  FFMA R7, R133.reuse, R106, R7 ;  /* 0x0000006a85077223 */ /* 0x040fe20000000007 */
[----:B------:R-:W-:Y:S01]  /*12090*/  LOP3.LUT R132, R150, 0xffff0000, RZ, 0xc0, !PT ;  /* 0xffff000096847812 */ /* 0x000fe200078ec0ff */
[----:B------:R-:W-:Y:S01]  /*120a0*/  FFMA R8, R133, R107, R8 ;  /* 0x0000006b85087223 */ /* 0x000fe20000000008 */
[----:B------:R-:W-:Y:S01]  /*120b0*/  SHF.L.U32 R131, R151, 0x10, RZ ;  /* 0x0000001097837819 */ /* 0x000fe200000006ff */
[----:B------:R-:W-:Y:S01]  /*120c0*/  FFMA R9, R133, R108, R9 ;  /* 0x0000006c85097223 */ /* 0x000fe20000000009 */
[----:B------:R-:W-:Y:S01]  /*120d0*/  F2FP.BF16.F32.PACK_AB R38, R7, R6 ;  /* 0x000000060726723e */ /* 0x000fe200000010ff */
[C---:B------:R-:W-:Y:S01]  /*120e0*/  FMUL R0, R130.reuse, R48 ;  /* 0x0000003082007220 */ /* 0x040fe20000400000 */
[----:B------:R-:W-:Y:S01]  /*120f0*/  LOP3.LUT R134, R151, 0xffff0000, RZ, 0xc0, !PT ;  /* 0xffff000097867812 */ /* 0x000fe200078ec0ff */
[C---:B------:R-:W-:Y:S01]  /*12100*/  FMUL R3, R130.reuse, R49 ;  /* 0x0000003182037220 */ /* 0x040fe20000400000 */
[----:B------:R-:W-:Y:S01]  /*12110*/  F2FP.BF16.F32.PACK_AB R39, R9, R8 ;  /* 0x000000080927723e */ /* 0x000fe200000010ff */
[----:B------:R-:W-:Y:S01]  /*12120*/  FMUL R4, R130, R50 ;  /* 0x0000003282047220 */ /* 0x000fe20000400000 */
[----:B------:R-:W-:Y:S01]  /*12130*/  SHF.L.U32 R135, R140, 0x10, RZ ;  /* 0x000000108c877819 */ /* 0x000fe200000006ff */
[----:B------:R-:W-:Y:S01]  /*12140*/  FMUL R5, R130, R51 ;  /* 0x0000003382057220 */ /* 0x000fe20000400000 */
[----:B------:R-:W-:Y:S01]  /*12150*/  LOP3.LUT R136, R140, 0xffff0000, RZ, 0xc0, !PT ;  /* 0xffff00008c887812 */ /* 0x000fe200078ec0ff */
[----:B------:R-:W-:Y:S01]  /*12160*/  FFMA R0, R133, R109, R0 ;  /* 0x0000006d85007223 */ /* 0x000fe20000000000 */
[C---:B------:R-:W-:Y:S01]  /*12170*/  SHF.L.U32 R137, R141.reuse, 0x10, RZ ;  /* 0x000000108d897819 */ /* 0x040fe200000006ff */
[----:B------:R-:W-:Y:S01]  /*12180*/  FMUL R6, R130, R52 ;  /* 0x0000003482067220 */ /* 0x000fe20000400000 */
[----:B------:R-:W-:Y:S01]  /*12190*/  LOP3.LUT R138, R141, 0xffff0000, RZ, 0xc0, !PT ;  /* 0xffff00008d8a7812 */ /* 0x000fe200078ec0ff */
[----:B------:R2:W-:Y:S01]  /*121a0*/  @!P1 STS.128 [R197+0x6020], R36 ;  /* 0x00602024c5009388 */ /* 0x0005e20000000c00 */
[C---:B------:R-:W-:Y:S01]  /*121b0*/  FFMA R3, R133.reuse, R110, R3 ;  /* 0x0000006e85037223 */ /* 0x040fe20000000003 */
[C---:B------:R-:W-:Y:S01]  /*121c0*/  SHF.L.U32 R139, R142.reuse, 0x10, RZ ;  /* 0x000000108e8b7819 */ /* 0x040fe200000006ff */
[C---:B------:R-:W-:Y:S01]  /*121d0*/  FFMA R4, R133.reuse, R111, R4 ;  /* 0x0000006f85047223 */ /* 0x040fe20000000004 */
[C---:B------:R-:W-:Y:S01]  /*121e0*/  FFMA R5, R133.reuse, R112, R5 ;  /* 0x0000007085057223 */ /* 0x040fe20000000005 */
[----:B------:R-:W-:Y:S01]  /*121f0*/  LOP3.LUT R140, R142, 0xffff0000, RZ, 0xc0, !PT ;  /* 0xffff00008e8c7812 */ /* 0x000fe200078ec0ff */
[----:B------:R-:W-:Y:S01]  /*12200*/  FFMA R6, R133, R113, R6 ;  /* 0x0000007185067223 */ /* 0x000fe20000000006 */
[----:B-1----:R-:W-:Y:S01]  /*12210*/  F2FP.BF16.F32.PACK_AB R32, R3, R0 ;  /* 0x000000000320723e */ /* 0x002fe200000010ff */
[C---:B------:R-:W-:Y:S01]  /*12220*/  FMUL R7, R130.reuse, R53 ;  /* 0x0000003582077220 */ /* 0x040fe20000400000 */
[----:B------:R-:W-:Y:S01]  /*12230*/  F2FP.BF16.F32.PACK_AB R33, R5, R4 ;  /* 0x000000040521723e */ /* 0x000fe200000010ff */
[C---:B------:R-:W-:Y:S01]  /*12240*/  FMUL R8, R130.reuse, R54 ;  /* 0x0000003682087220 */ /* 0x040fe20000400000 */
[C---:B------:R-:W-:Y:S01]  /*12250*/  FMUL R9, R130.reuse, R55 ;  /* 0x0000003782097220 */ /* 0x040fe20000400000 */
[----:B------:R-:W-:Y:S01]  /*12260*/  FFMA R7, R133, R114, R7 ;  /* 0x0000007285077223 */ /* 0x000fe20000000007 */
[C---:B------:R-:W-:Y:S01]  /*12270*/  FMUL R10, R130.reuse, R56 ;  /* 0x00000038820a7220 */ /* 0x040fe20000400000 */
[----:B------:R-:W-:Y:S01]  /*12280*/  SHF.L.U32 R141, R143, 0x10, RZ ;  /* 0x000000108f8d7819 */ /* 0x000fe200000006ff */
[C---:B------:R-:W-:Y:S01]  /*12290*/  FFMA R8, R133.reuse, R115, R8 ;  /* 0x0000007385087223 */ /* 0x040fe20000000008 */
[----:B------:R-:W-:Y:S01]  /*122a0*/  FFMA R9, R133, R116, R9 ;  /* 0x0000007485097223 */ /* 0x000fe20000000009 */
[----:B------:R-:W-:Y:S01]  /*122b0*/  F2FP.BF16.F32.PACK_AB R34, R7, R6 ;  /* 0x000000060722723e */ /* 0x000fe200000010ff */
[----:B------:R-:W-:Y:S01]  /*122c0*/  FFMA R10, R133, R117, R10 ;  /* 0x00000075850a7223 */ /* 0x000fe2000000000a */
[C---:B------:R-:W-:Y:S01]  /*122d0*/  FMUL R11, R130.reuse, R57 ;  /* 0x00000039820b7220 */ /* 0x040fe20000400000 */
[----:B------:R-:W-:Y:S01]  /*122e0*/  LOP3.LUT R142, R143, 0xffff0000, RZ, 0xc0, !PT ;  /* 0xffff00008f8e7812 */ /* 0x000fe200078ec0ff */
[C---:B------:R-:W-:Y:S01]  /*122f0*/  FMUL R12, R130.reuse, R58 ;  /* 0x0000003a820c7220 */ /* 0x040fe20000400000 */
[----:B------:R-:W-:Y:S01]  /*12300*/  F2FP.BF16.F32.PACK_AB R35, R9, R8 ;  /* 0x000000080923723e */ /* 0x000fe200000010ff */
[----:B------:R-:W-:Y:S01]  /*12310*/  FFMA R11, R133, R118, R11 ;  /* 0x00000076850b7223 */ /* 0x000fe2000000000b */
[C---:B------:R-:W-:Y:S01]  /*12320*/  FMUL R13, R130.reuse, R59 ;  /* 0x0000003b820d7220 */ /* 0x040fe20000400000 */
[C---:B------:R-:W-:Y:S01]  /*12330*/  FMUL R14, R130.reuse, R60 ;  /* 0x0000003c820e7220 */ /* 0x040fe20000400000 */
[----:B------:R-:W-:Y:S01]  /*12340*/  FMUL R15, R130, R61 ;  /* 0x0000003d820f7220 */ /* 0x000fe20000400000 */
[----:B------:R2:W-:Y:S01]  /*12350*/  @!P1 STS.128 [R196+0x6010], R32 ;  /* 0x00601020c4009388 */ /* 0x0005e20000000c00 */
[----:B------:R-:W-:Y:S01]  /*12360*/  F2FP.BF16.F32.PACK_AB R4, R11, R10 ;  /* 0x0000000a0b04723e */ /* 0x000fe200000010ff */
[C---:B------:R-:W-:Y:S01]  /*12370*/  FFMA R12, R133.reuse, R119, R12 ;  /* 0x00000077850c7223 */ /* 0x040fe2000000000c */
[C---:B------:R-:W-:Y:S01]  /*12380*/  SHF.L.U32 R25, R144.reuse, 0x10, RZ ;  /* 0x0000001090197819 */ /* 0x040fe200000006ff */
[C---:B------:R-:W-:Y:S01]  /*12390*/  FFMA R13, R133.reuse, R120, R13 ;  /* 0x00000078850d7223 */ /* 0x040fe2000000000d */
[C---:B------:R-:W-:Y:S01]  /*123a0*/  FFMA R14, R133.reuse, R121, R14 ;  /* 0x00000079850e7223 */ /* 0x040fe2000000000e */
[----:B------:R-:W-:Y:S01]  /*123b0*/  LOP3.LUT R24, R144, 0xffff0000, RZ, 0xc0, !PT ;  /* 0xffff000090187812 */ /* 0x000fe200078ec0ff */
[C---:B------:R-:W-:Y:S01]  /*123c0*/  FFMA R15, R133.reuse, R122, R15 ;  /* 0x0000007a850f7223 */ /* 0x040fe2000000000f */
[C---:B------:R-:W-:Y:S01]  /*123d0*/  FFMA R16, R133.reuse, R123, R16 ;  /* 0x0000007b85107223 */ /* 0x040fe20000000010 */
[C---:B------:R-:W-:Y:S01]  /*123e0*/  FMUL R20, R130.reuse, R66 ;  /* 0x0000004282147220 */ /* 0x040fe20000400000 */
        /* <DEDUP_REMOVED lines=8> */
[----:B------:R-:W-:Y:S01]  /*12470*/  FFMA R21, R133, R128, R21 ;  /* 0x0000008085157223 */ /* 0x000fe20000000015 */
[C---:B------:R-:W-:Y:S01]  /*12480*/  FMUL R57, R130.reuse, R71 ;  /* 0x0000004782397220 */ /* 0x040fe20000400000 */
[----:B------:R-:W-:Y:S01]  /*12490*/  F2FP.BF16.F32.PACK_AB R5, R13, R12 ;  /* 0x0000000c0d05723e */ /* 0x000fe200000010ff */
[----:B------:R-:W-:Y:S01]  /*124a0*/  FFMA R22, R133, R129, R22 ;  /* 0x0000008185167223 */ /* 0x000fe20000000016 */
[----:B------:R-:W-:Y:S01]  /*124b0*/  F2FP.BF16.F32.PACK_AB R6, R15, R14 ;  /* 0x0000000e0f06723e */ /* 0x000fe200000010ff */
[C---:B------:R-:W-:Y:S01]  /*124c0*/  FMUL R58, R130.reuse, R72 ;  /* 0x00000048823a7220 */ /* 0x040fe20000400000 */
[----:B------:R-:W-:Y:S01]  /*124d0*/  F2FP.BF16.F32.PACK_AB R7, R17, R16 ;  /* 0x000000101107723e */ /* 0x000fe200000010ff */
[C---:B------:R-:W-:Y:S01]  /*124e0*/  FFMA R23, R133.reuse, R132, R23 ;  /* 0x0000008485177223 */ /* 0x040fe20000000017 */
[C---:B------:R-:W-:Y:S01]  /*124f0*/  FMUL R59, R130.reuse, R73 ;  /* 0x00000049823b7220 */ /* 0x040fe20000400000 */
[----:B------:R-:W-:Y:S01]  /*12500*/  FFMA R56, R133, R131, R56 ;  /* 0x0000008385387223 */ /* 0x000fe20000000038 */
[C---:B------:R-:W-:Y:S01]  /*12510*/  FMUL R60, R130.reuse, R74 ;  /* 0x0000004a823c7220 */ /* 0x040fe20000400000 */
[----:B------:R2:W-:Y:S01]  /*12520*/  @!P1 STS.128 [R191+0x7000], R4 ;  /* 0x00700004bf009388 */ /* 0x0005e20000000c00 */
[----:B------:R-:W-:Y:S01]  /*12530*/  F2FP.BF16.F32.PACK_AB R8, R19, R18 ;  /* 0x000000121308723e */ /* 0x000fe200000010ff */
[C---:B------:R-:W-:Y:S01]  /*12540*/  FFMA R57, R133.reuse, R134, R57 ;  /* 0x0000008685397223 */ /* 0x040fe20000000039 */
[C---:B------:R-:W-:Y:S01]  /*12550*/  FMUL R61, R130.reuse, R75 ;  /* 0x0000004b823d7220 */ /* 0x040fe20000400000 */
[C---:B------:R-:W-:Y:S01]  /*12560*/  FFMA R58, R133.reuse, R135, R58 ;  /* 0x00000087853a7223 */ /* 0x040fe2000000003a */
[C---:B------:R-:W-:Y:S01]  /*12570*/  FFMA R59, R133.reuse, R136, R59 ;  /* 0x00000088853b7223 */ /* 0x040fe2000000003b */
[C---:B------:R-:W-:Y:S01]  /*12580*/  FFMA R60, R133.reuse, R137, R60 ;  /* 0x00000089853c7223 */ /* 0x040fe2000000003c */
[----:B------:R-:W-:Y:S01]  /*12590*/  FFMA R61, R133, R138, R61 ;  /* 0x0000008a853d7223 */ /* 0x000fe2000000003d */
[----:B------:R-:W-:Y:S01]  /*125a0*/  F2FP.BF16.F32.PACK_AB R9, R21, R20 ;  /* 0x000000141509723e */ /* 0x000fe200000010ff */
[----:B------:R-:W-:Y:S01]  /*125b0*/  FFMA R62, R133, R139, R62 ;  /* 0x0000008b853e7223 */ /* 0x000fe2000000003e */
[----:B------:R-:W-:Y:S01]  /*125c0*/  F2FP.BF16.F32.PACK_AB R10, R23, R22 ;  /* 0x00000016170a723e */ /* 0x000fe200000010ff */
[C---:B------:R-:W-:Y:S01]  /*125d0*/  FMUL R66, R130.reuse, R80 ;  /* 0x0000005082427220 */ /* 0x040fe20000400000 */
[----:B------:R-:W-:Y:S01]  /*125e0*/  F2FP.BF16.F32.PACK_AB R11, R57, R56 ;  /* 0x00000038390b723e */ /* 0x000fe200000010ff */
[----:B------:R-:W-:Y:S01]  /*125f0*/  FFMA R63, R133, R140, R63 ;  /* 0x0000008c853f7223 */ /* 0x000fe2000000003f */
[C---:B------:R-:W-:Y:S01]  /*12600*/  FMUL R67, R130.reuse, R81 ;  /* 0x0000005182437220 */ /* 0x040fe20000400000 */
[----:B------:R-:W-:Y:S01]  /*12610*/  SHF.L.U32 R27, R145, 0x10, RZ ;  /* 0x00000010911b7819 */ /* 0x000fe200000006ff */
[----:B------:R-:W-:Y:S01]  /*12620*/  FFMA R64, R133, R141, R64 ;  /* 0x0000008d85407223 */ /* 0x000fe20000000040 */
[----:B------:R2:W-:Y:S01]  /*12630*/  @!P1 STS.128 [R199+0x7010], R8 ;  /* 0x00701008c7009388 */ /* 0x0005e20000000c00 */
[C---:B------:R-:W-:Y:S01]  /*12640*/  FMUL R68, R130.reuse, R82 ;  /* 0x0000005282447220 */ /* 0x040fe20000400000 */
[----:B------:R-:W-:Y:S01]  /*12650*/  LOP3.LUT R26, R145, 0xffff0000, RZ, 0xc0, !PT ;  /* 0xffff0000911a7812 */ /* 0x000fe200078ec0ff */
[C---:B------:R-:W-:Y:S01]  /*12660*/  FFMA R65, R133.reuse, R142, R65 ;  /* 0x0000008e85417223 */ /* 0x040fe20000000041 */
[----:B------:R-:W-:Y:S01]  /*12670*/  FMUL R69, R130, R83 ;  /* 0x0000005382457220 */ /* 0x000fe20000400000 */
[----:B------:R-:W-:Y:S01]  /*12680*/  SHF.L.U32 R29, R146, 0x10, RZ ;  /* 0x00000010921d7819 */ /* 0x000fe200000006ff */
[C---:B------:R-:W-:Y:S01]  /*12690*/  FFMA R66, R133.reuse, R25, R66 ;  /* 0x0000001985427223 */ /* 0x040fe20000000042 */
[----:B------:R-:W-:Y:S01]  /*126a0*/  FMUL R70, R130, R84 ;  /* 0x0000005482467220 */ /* 0x000fe20000400000 */
[----:B------:R-:W-:Y:S01]  /*126b0*/  LOP3.LUT R28, R146, 0xffff0000, RZ, 0xc0, !PT ;  /* 0xffff0000921c7812 */ /* 0x000fe200078ec0ff */
[----:B------:R-:W-:Y:S01]  /*126c0*/  FFMA R67, R133, R24, R67 ;  /* 0x0000001885437223 */ /* 0x000fe20000000043 */
[C---:B------:R-:W-:Y:S01]  /*126d0*/  FMUL R71, R130.reuse, R85 ;  /* 0x0000005582477220 */ /* 0x040fe20000400000 */
[----:B------:R-:W-:Y:S01]  /*126e0*/  SHF.L.U32 R31, R147, 0x10, RZ ;  /* 0x00000010931f7819 */ /* 0x000fe200000006ff */
[----:B------:R-:W-:Y:S01]  /*126f0*/  FFMA R68, R133, R27, R68 ;  /* 0x0000001b85447223 */ /* 0x000fe20000000044 */
[C---:B------:R-:W-:Y:S01]  /*12700*/  FMUL R72, R130.reuse, R86 ;  /* 0x0000005682487220 */ /* 0x040fe20000400000 */
[----:B------:R-:W-:Y:S01]  /*12710*/  LOP3.LUT R30, R147, 0xffff0000, RZ, 0xc0, !PT ;  /* 0xffff0000931e7812 */ /* 0x000fe200078ec0ff */
[----:B------:R-:W-:Y:S01]  /*12720*/  FFMA R69, R133, R26, R69 ;  /* 0x0000001a85457223 */ /* 0x000fe20000000045 */
        /* <DEDUP_REMOVED lines=13> */
[----:B------:R-:W-:Y:S02]  /*12800*/  F2FP.BF16.F32.PACK_AB R19, R73, R72 ;  /* 0x000000484913723e */ /* 0x000fe400000010ff */
[----:B------:R-:W-:Y:S03]  /*12810*/  ISETP.NE.AND P0, PT, R192, RZ, PT ;  /* 0x000000ffc000720c */ /* 0x000fe60003f05270 */
[----:B------:R2:W-:Y:S01]  /*12820*/  @!P1 STS.128 [R196+0x7010], R16 ;  /* 0x00701010c4009388 */ /* 0x0005e20000000c00 */
[----:B------:R-:W-:Y:S01]  /*12830*/  @!PT LDS RZ, [RZ] ;  /* 0x00000000fffff984 */ /* 0x000fe20000000800 */
[----:B------:R-:W-:Y:S01]  /*12840*/  @!PT LDS RZ, [RZ] ;  /* 0x00000000fffff984 */ /* 0x000fe20000000800 */
[----:B------:R-:W-:Y:S01]  /*12850*/  @!PT LDS RZ, [RZ] ;  /* 0x00000000fffff984 */ /* 0x000fe20000000800 */
[----:B------:R-:W-:Y:S01]  /*12860*/  @!PT LDS RZ, [RZ] ;  /* 0x00000000fffff984 */ /* 0x000fe20000000800 */
[----:B------:R1:W-:Y:S07]  /*12870*/  MEMBAR.ALL.CTA ;  /* 0x0000000000007992 */ /* 0x0003ee0000008000 */
[----:B-1----:R-:W1:Y:S01]  /*12880*/  FENCE.VIEW.ASYNC.S ;  /* 0x00000000000073c6 */ /* 0x002e620000000000 */
[----:B------:R-:W-:Y:S05]  /*12890*/  WARPSYNC.ALL ;  /* 0x0000000000007948 */ /* 0x000fea0003800000 */
[----:B------:R-:W-:Y:S01]  /*128a0*/  BSSY.RECONVERGENT B0, `(.L_x_185) ;  /* 0x0000011000007945 */ /* 0x000fe20003800200 */
        /* <DEDUP_REMOVED lines=16> */
.L_x_186:
[----:B------:R-:W-:Y:S05]  /*129b0*/  BSYNC.RECONVERGENT B0 ;  /* 0x0000000000007941 */ /* 0x000fea0003800200 */
.L_x_185:
[----:B------:R-:W-:Y:S01]  /*129c0*/  BAR.SYNC.DEFER_BLOCKING 0x1, 0x80 ;  /* 0x0042000000007b1d */ /* 0x000fe20000010000 */
[----:B------:R-:W-:Y:S09]  /*129d0*/  UISETP.NE.AND UP0, UPT, UR53, -0x8, UPT ;  /* 0xfffffff83500788c */ /* 0x000ff2000bf05270 */
[----:B------:R-:W-:Y:S05]  /*129e0*/  BRA.U !UP0, `(.L_x_187) ;  /* 0x0000000108247547 */ /* 0x000fea000b800000 */
[----:B------:R-:W-:Y:S01]  /*129f0*/  ISETP.NE.AND P0, PT, R195, RZ, PT ;  /* 0x000000ffc300720c */ /* 0x000fe20003f05270 */
[----:B------:R-:W-:Y:S01]  /*12a00*/  IMAD.U32 R0, RZ, RZ, UR47 ;  /* 0x0000002fff007e24 */ /* 0x000fe2000f8e00ff */
[----:B------:R-:W-:Y:S04]  /*12a10*/  UIADD3 UR4, UPT, UPT, UR47, 0x1, URZ ;  /* 0x000000012f047890 */ /* 0x000fe8000fffe0ff */
[----:B------:R-:W-:Y:S04]  /*12a20*/  UISETP.NE.AND UP0, UPT, UR4, 0x4, UPT ;  /* 0x000000040400788c */ /* 0x000fe8000bf05270 */
[----:B------:R-:W-:Y:S03]  /*12a30*/  USEL UR47, UR4, URZ, UP0 ;  /* 0x000000ff042f7287 */ /* 0x000fe60008000000 */
[----:B------:R-:W-:Y:S05]  /*12a40*/  @P0 LEA R0, R0, UR45, 0x3 ;  /* 0x0000002d00000c11 */ /* 0x000fea000f8e18ff */
[----:B------:R-:W-:Y:S05]  /*12a50*/  @P0 VIADD R0, R0, 0x50 ;  /* 0x0000005000000836 */ /* 0x000fea0000000000 */
[----:B------:R-:W-:Y:S04]  /*12a60*/  @P0 PRMT R0, R201, 0x654, R0 ;  /* 0x00000654c9000816 */ /* 0x000fe80000000000 */
[----:B------:R1:W-:Y:S03]  /*12a70*/  @P0 SYNCS.ARRIVE.TRANS64.RED.A1T0 RZ, [R0+URZ], RZ ;  /* 0x000000ff00ff09a7 */ /* 0x0003e600081004ff */
.L_x_187:
[----:B------:R-:W-:Y:S01]  /*12a80*/  R2UR UR6, R194 ;  /* 0x00000000c20672ca */ /* 0x000fe200000e0000 */
[----:B------:R-:W-:Y:S01]  /*12a90*/  UIADD3 UR53, UPT, UPT, UR53, 0x8, URZ ;  /* 0x0000000835357890 */ /* 0x000fe2000fffe0ff */
[----:B------:R-:W-:Y:S01]  /*12aa0*/  R2UR UR5, R182 ;  /* 0x00000000b60572ca */ /* 0x000fe200000e0000 */
[----:B------:R-:W-:Y:S01]  /*12ab0*/  ULOP3.LUT UR43, UR43, 0x1, URZ, 0x3c, !UPT ;  /* 0x000000012b2b7892 */ /* 0x000fe2000f8e3cff */
[----:B------:R-:W-:Y:S02]  /*12ac0*/  R2UR UR4, R183 ;  /* 0x00000000b70472ca */ /* 0x000fe400000e0000 */
[----:B------:R-:W-:Y:S02]  /*12ad0*/  R2UR UR44, R193 ;  /* 0x00000000c12c72ca */ /* 0x000fe400000e0000 */
[C---:B------:R-:W-:Y:S04]  /*12ae0*/  ISETP.NE.AND P0, PT, R186.reuse, 0x2, PT ;  /* 0x00000002ba00780c */ /* 0x040fe80003f05270 */
[----:B-1----:R-:W-:Y:S01]  /*12af0*/  SEL R0, RZ, 0x1, P0 ;  /* 0x00000001ff007807 */ /* 0x002fe20000000000 */
[----:B------:R-:W-:Y:S01]  /*12b00*/  UISETP.NE.AND UP0, UPT, UR6, URZ, UPT ;  /* 0x000000ff0600728c */ /* 0x000fe2000bf05270 */
[----:B------:R-:W-:Y:S01]  /*12b10*/  SEL R186, R186, RZ, P0 ;  /* 0x000000ffbaba7207 */ /* 0x000fe20000000000 */
[----:B------:R-:W-:Y:S01]  /*12b20*/  UIADD3 UR20, UPT, UPT, UR36, UR5, URZ ;  /* 0x0000000524147290 */ /* 0x000fe2000fffe0ff */
[----:B------:R-:W-:Y:S01]  /*12b30*/  LOP3.LUT R189, R189, R0, RZ, 0x3c, !PT ;  /* 0x00000000bdbd7212 */ /* 0x000fe200078e3cff */
[----:B------:R-:W-:Y:S05]  /*12b40*/  UIADD3 UR19, UPT, UPT, UR37, UR4, URZ ;  /* 0x0000000425137290 */ /* 0x000fea000fffe0ff */
[----:B------:R-:W-:Y:S07]  /*12b50*/  BRA.U UP0, `(.L_x_188) ;  /* 0xffffff3d001c7547 */ /* 0x000fee000b83ffff */
[----:B------:R-:W1:Y:S01]  /*12b60*/  LDCU.64 UR4, c[0x0][0xc88] ;  /* 0x00019100ff0477ac */ /* 0x000e620008000a00 */
[----:B------:R-:W-:Y:S01]  /*12b70*/  SYNCS.ARRIVE.TRANS64.A1T0 RZ, [UR45+0xd0], RZ ;  /* 0x0000d0ffffff79a7 */ /* 0x000fe2000810002d */
[----:B------:R-:W3:Y:S01]  /*12b80*/  LDCU.64 UR6, c[0x0][0xc90] ;  /* 0x00019200ff0677ac */ /* 0x000ee20008000a00 */
[----:B-1----:R-:W-:Y:S02]  /*12b90*/  ISETP.NE.U32.AND P2, PT, RZ, UR4, PT ;  /* 0x00000004ff007c0c */ /* 0x002fe4000bf45070 */
[----:B---3--:R-:W-:Y:S02]  /*12ba0*/  ISETP.NE.U32.AND P1, PT, RZ, UR6, PT ;  /* 0x00000006ff007c0c */ /* 0x008fe4000bf25070 */
[----:B------:R-:W-:Y:S02]  /*12bb0*/  ISETP.NE.AND.EX P2, PT, RZ, UR5, PT, P2 ;  /* 0x00000005ff007c0c */ /* 0x000fe4000bf45320 */
[----:B------:R-:W-:-:S13]  /*12bc0*/  ISETP.NE.AND.EX P0, PT, RZ, UR7, PT, P1 ;  /* 0x00000007ff007c0c */ /* 0x000fda000bf05310 */
[----:B------:R-:W-:Y:S05]  /*12bd0*/  @P2 BRA P0, `(.L_x_189) ;  /* 0x00000000003c2947 */ /* 0x000fea0000000000 */
[----:B------:R-:W-:-:S13]  /*12be0*/  ISETP.NE.AND.EX P1, PT, RZ, UR7, PT, P1 ;  /* 0x00000007ff007c0c */ /* 0x000fda000bf25310 */
[----:B------:R-:W-:Y:S05]  /*12bf0*/  @P1 BRA `(.L_x_190) ;  /* 0x00000000000c1947 */ /* 0x000fea0003800000 */
[----:B------:R-:W-:-:S13]  /*12c00*/  FSETP.NEU.AND P0, PT, R133, RZ, PT ;  /* 0x000000ff8500720b */ /* 0x000fda0003f0d000 */
[----:B------:R-:W-:Y:S05]  /*12c10*/  @!P0 EXIT ;  /* 0x000000000000894d */ /* 0x000fea0003800000 */
[----:B------:R-:W-:Y:S05]  /*12c20*/  BRA `(.L_x_189) ;  /* 0x0000000000287947 */ /* 0x000fea0003800000 */
.L_x_190:
[----:B------:R-:W-:Y:S01]  /*12c30*/  ISETP.NE.AND P0, PT, R185, RZ, PT ;  /* 0x000000ffb900720c */ /* 0x000fe20003f05270 */
[----:B------:R-:W-:-:S12]  /*12c40*/  BSSY.RECONVERGENT B0, `(.L_x_189) ;  /* 0x0000008000007945 */ /* 0x000fd80003800200 */
[----:B------:R-:W-:Y:S05]  /*12c50*/  @P0 BRA `(.L_x_191) ;  /* 0x0000000000100947 */ /* 0x000fea0003800000 */
[----:B------:R-:W-:-:S04]  /*12c60*/  ISETP.NE.U32.AND P0, PT, RZ, UR4, PT ;  /* 0x00000004ff007c0c */ /* 0x000fc8000bf05070 */
[----:B------:R-:W-:-:S13]  /*12c70*/  ISETP.NE.AND.EX P0, PT, RZ, UR5, PT, P0 ;  /* 0x00000005ff007c0c */ /* 0x000fda000bf05300 */
[----:B------:R-:W-:Y:S05]  /*12c80*/  @!P0 EXIT ;  /* 0x000000000000894d */ /* 0x000fea0003800000 */
[----:B------:R-:W-:Y:S05]  /*12c90*/  BRA `(.L_x_192) ;  /* 0x0000000000087947 */ /* 0x000fea0003800000 */
.L_x_191:
[----:B------:R-:W-:-:S13]  /*12ca0*/  FSETP.NEU.AND P0, PT, R133, RZ, PT ;  /* 0x000000ff8500720b */ /* 0x000fda0003f0d000 */
[----:B------:R-:W-:Y:S05]  /*12cb0*/  @!P0 EXIT ;  /* 0x000000000000894d */ /* 0x000fea0003800000 */
.L_x_192:
[----:B------:R-:W-:Y:S05]  /*12cc0*/  BSYNC.RECONVERGENT B0 ;  /* 0x0000000000007941 */ /* 0x000fea0003800200 */
.L_x_189:
[----:B------:R-:W1:Y:S01]  /*12cd0*/  S2UR UR7, SR_CgaCtaId ;  /* 0x00000000000779c3 */ /* 0x000e620000008800 */
[----:B------:R-:W-:Y:S01]  /*12ce0*/  ULEA UR6, UR47, UR45, 0x3 ;  /* 0x0000002d2f067291 */ /* 0x000fe2000f8e18ff */
[----:B------:R-:W-:-:S04]  /*12cf0*/  DEPBAR.LE SB0, 0x0 ;  /* 0x000080000000791a */ /* 0x000fc80000000000 */
[----:B------:R-:W-:-:S04]  /*12d00*/  UIADD3 UR6, UPT, UPT, UR6, 0x50, URZ ;  /* 0x0000005006067890 */ /* 0x000fc8000fffe0ff */
[----:B-1----:R-:W-:-:S09]  /*12d10*/  UPRMT UR6, UR7, 0x654, UR6 ;  /* 0x0000065407067896 */ /* 0x002fd20008000006 */
[----:B------:R-:W-:Y:S01]  /*12d20*/  SYNCS.ARRIVE.TRANS64.RED.A1T0 RZ, [UR6], RZ ;  /* 0x000000ffffff79a7 */ /* 0x000fe20008100406 */
[----:B------:R-:W-:Y:S05]  /*12d30*/  EXIT ;  /* 0x000000000000794d */ /* 0x000fea0003800000 */
.L_x_24:
[----:B-1----:R1:W2:Y:S02]  /*12d40*/  SYNCS.PHASECHK.TRANS64.TRYWAIT P0, [R0+URZ+0xc0], R3 ;  /* 0x0000c003000075a7 */ /* 0x0022a400080011ff */
[----:B--2---:R-:W-:Y:S05]  /*12d50*/  @!P0 NANOSLEEP.SYNCS 0x989680 ;  /* 0x009896800000895d */ /* 0x004fea0003900000 */
[----:B------:R-:W2:Y:S02]  /*12d60*/  @!P0 SYNCS.PHASECHK.TRANS64 P0, [R0+URZ+0xc0], R3 ;  /* 0x0000c003000085a7 */ /* 0x000ea400080010ff */
[----:B--2---:R-:W-:Y:S05]  /*12d70*/  @!P0 BRA `(.L_x_24) ;  /* 0xfffffffc00f08947 */ /* 0x004fea000383ffff */
[----:B------:R-:W-:Y:S05]  /*12d80*/  BRA `(.L_x_193) ;  /* 0xfffffef000107947 */ /* 0x000fea000383ffff */
.L_x_27:
[----:B-1----:R-:W-:-:S07]  /*12d90*/  MOV R0, UR41 ;  /* 0x0000002900007c02 */ /* 0x002fce0008000f00 */
.L_x_194:
[----:B-1----:R1:W2:Y:S02]  /*12da0*/  SYNCS.PHASECHK.TRANS64.TRYWAIT P0, [R0+URZ+0x18], R3 ;  /* 0x00001803000075a7 */ /* 0x0022a400080011ff */
[----:B--2---:R-:W-:Y:S05]  /*12db0*/  @!P0 NANOSLEEP.SYNCS 0x989680 ;  /* 0x009896800000895d */ /* 0x004fea0003900000 */
[----:B------:R-:W2:Y:S02]  /*12dc0*/  @!P0 SYNCS.PHASECHK.TRANS64 P0, [R0+URZ+0x18], R3 ;  /* 0x00001803000085a7 */ /* 0x000ea400080010ff */
[----:B--2---:R-:W-:Y:S05]  /*12dd0*/  @!P0 BRA `(.L_x_194) ;  /* 0xfffffffc00f08947 */ /* 0x004fea000383ffff */
[----:B------:R-:W-:Y:S05]  /*12de0*/  BRA `(.L_x_26) ;  /* 0xfffffef000587947 */ /* 0x000fea000383ffff */
.L_x_36:
[----:B-1----:R-:W-:-:S07]  /*12df0*/  MOV R0, UR41 ;  /* 0x0000002900007c02 */ /* 0x002fce0008000f00 */
.L_x_195:
[----:B-1----:R1:W2:Y:S02]  /*12e00*/  SYNCS.PHASECHK.TRANS64.TRYWAIT P0, [R0+URZ+0x18], R3 ;  /* 0x00001803000075a7 */ /* 0x0022a400080011ff */
[----:B--2---:R-:W-:Y:S05]  /*12e10*/  @!P0 NANOSLEEP.SYNCS 0x989680 ;  /* 0x009896800000895d */ /* 0x004fea0003900000 */
[----:B------:R-:W2:Y:S02]  /*12e20*/  @!P0 SYNCS.PHASECHK.TRANS64 P0, [R0+URZ+0x18], R3 ;  /* 0x00001803000085a7 */ /* 0x000ea400080010ff */
[----:B--2---:R-:W-:Y:S05]  /*12e30*/  @!P0 BRA `(.L_x_195) ;  /* 0xfffffffc00f08947 */ /* 0x004fea000383ffff */
[----:B------:R-:W-:Y:S05]  /*12e40*/  BRA `(.L_x_35) ;  /* 0xfffffef400687947 */ /* 0x000fea000383ffff */
.L_x_43:
[----:B-1----:R1:W4:Y:S02]  /*12e50*/  SYNCS.PHASECHK.TRANS64.TRYWAIT P0, [R3+URZ+0x80], R0 ;  /* 0x00008000030075a7 */ /* 0x00232400080011ff */
[----:B----4-:R-:W-:Y:S05]  /*12e60*/  @!P0 NANOSLEEP.SYNCS 0x989680 ;  /* 0x009896800000895d */ /* 0x010fea0003900000 */
[----:B------:R-:W4:Y:S02]  /*12e70*/  @!P0 SYNCS.PHASECHK.TRANS64 P0, [R3+URZ+0x80], R0 ;  /* 0x00008000030085a7 */ /* 0x000f2400080010ff */
[----:B----4-:R-:W-:Y:S05]  /*12e80*/  @!P0 BRA `(.L_x_43) ;  /* 0xfffffffc00f08947 */ /* 0x010fea000383ffff */
[----:B------:R-:W-:Y:S05]  /*12e90*/  BRA `(.L_x_196) ;  /* 0xfffffef800507947 */ /* 0x000fea000383ffff */
.L_x_47:
[----:B-1----:R-:W-:-:S07]  /*12ea0*/  MOV R0, UR4 ;  /* 0x0000000400007c02 */ /* 0x002fce0008000f00 */
.L_x_197:
[----:B-1----:R1:W2:Y:S02]  /*12eb0*/  SYNCS.PHASECHK.TRANS64.TRYWAIT P0, [R0+URZ], R3 ;  /* 0x00000003000075a7 */ /* 0x0022a400080011ff */
[----:B--2---:R-:W-:Y:S05]  /*12ec0*/  @!P0 NANOSLEEP.SYNCS 0x989680 ;  /* 0x009896800000895d */ /* 0x004fea0003900000 */
[----:B------:R-:W2:Y:S02]  /*12ed0*/  @!P0 SYNCS.PHASECHK.TRANS64 P0, [R0+URZ], R3 ;  /* 0x00000003000085a7 */ /* 0x000ea400080010ff */
[----:B--2---:R-:W-:Y:S05]  /*12ee0*/  @!P0 BRA `(.L_x_197) ;  /* 0xfffffffc00f08947 */ /* 0x004fea000383ffff */
[----:B------:R-:W-:Y:S05]  /*12ef0*/  BRA `(.L_x_198) ;  /* 0xfffffefc00fc7947 */ /* 0x000fea000383ffff */
.L_x_48:
[----:B------:R-:W-:-:S07]  /*12f00*/  MOV R0, UR5 ;  /* 0x0000000500007c02 */ /* 0x000fce0008000f00 */
.L_x_199:
[----:B-1----:R1:W2:Y:S02]  /*12f10*/  SYNCS.PHASECHK.TRANS64.TRYWAIT P0, [R0+URZ], R3 ;  /* 0x00000003000075a7 */ /* 0x0022a400080011ff */
[----:B--2---:R-:W-:Y:S05]  /*12f20*/  @!P0 NANOSLEEP.SYNCS 0x989680 ;  /* 0x009896800000895d */ /* 0x004fea0003900000 */
[----:B------:R-:W2:Y:S02]  /*12f30*/  @!P0 SYNCS.PHASECHK.TRANS64 P0, [R0+URZ], R3 ;  /* 0x00000003000085a7 */ /* 0x000ea400080010ff */
[----:B--2---:R-:W-:Y:S05]  /*12f40*/  @!P0 BRA `(.L_x_199) ;  /* 0xfffffffc00f08947 */ /* 0x004fea000383ffff */
[----:B------:R-:W-:Y:S05]  /*12f50*/  BRA `(.L_x_200) ;  /* 0xffffff0000087947 */ /* 0x000fea000383ffff */
.L_x_51:
[----:B-1----:R1:W2:Y:S02]  /*12f60*/  SYNCS.PHASECHK.TRANS64.TRYWAIT P0, [R2+URZ+0xb0], R5 ;  /* 0x0000b005020075a7 */ /* 0x0022a400080011ff */
[----:B--2---:R-:W-:Y:S05]  /*12f70*/  @!P0 NANOSLEEP.SYNCS 0x989680 ;  /* 0x009896800000895d */ /* 0x004fea0003900000 */
[----:B------:R-:W2:Y:S02]  /*12f80*/  @!P0 SYNCS.PHASECHK.TRANS64 P0, [R2+URZ+0xb0], R5 ;  /* 0x0000b005020085a7 */ /* 0x000ea400080010ff */
[----:B--2---:R-:W-:Y:S05]  /*12f90*/  @!P0 BRA `(.L_x_51) ;  /* 0xfffffffc00f08947 */ /* 0x004fea000383ffff */
[----:B------:R-:W-:Y:S05]  /*12fa0*/  BRA `(.L_x_201) ;  /* 0xffffff00006c7947 */ /* 0x000fea000383ffff */
.L_x_52:
[----:B------:R-:W-:-:S07]  /*12fb0*/  MOV R2, UR4 ;  /* 0x0000000400027c02 */ /* 0x000fce0008000f00 */
.L_x_202:
[----:B-1----:R1:W2:Y:S02]  /*12fc0*/  SYNCS.PHASECHK.TRANS64.TRYWAIT P0, [R2+URZ+0x90], R5 ;  /* 0x00009005020075a7 */ /* 0x0022a400080011ff */
[----:B--2---:R-:W-:Y:S05]  /*12fd0*/  @!P0 NANOSLEEP.SYNCS 0x989680 ;  /* 0x009896800000895d */ /* 0x004fea0003900000 */
[----:B------:R-:W2:Y:S02]  /*12fe0*/  @!P0 SYNCS.PHASECHK.TRANS64 P0, [R2+URZ+0x90], R5 ;  /* 0x00009005020085a7 */ /* 0x000ea400080010ff */
[----:B--2---:R-:W-:Y:S05]  /*12ff0*/  @!P0 BRA `(.L_x_202) ;  /* 0xfffffffc00f08947 */ /* 0x004fea000383ffff */
[----:B------:R-:W-:Y:S05]  /*13000*/  BRA `(.L_x_203) ;  /* 0xffffff00007c7947 */ /* 0x000fea000383ffff */
.L_x_53:
[----:B-1----:R1:W2:Y:S02]  /*13010*/  SYNCS.PHASECHK.TRANS64.TRYWAIT P1, [R2+URZ+0x80], R5 ;  /* 0x00008005020075a7 */ /* 0x0022a400080211ff */
[----:B--2---:R-:W-:Y:S05]  /*13020*/  @!P1 NANOSLEEP.SYNCS 0x989680 ;  /* 0x009896800000995d */ /* 0x004fea0003900000 */
[----:B------:R-:W2:Y:S02]  /*13030*/  @!P1 SYNCS.PHASECHK.TRANS64 P1, [R2+URZ+0x80], R5 ;  /* 0x00008005020095a7 */ /* 0x000ea400080210ff */
[----:B--2---:R-:W-:Y:S05]  /*13040*/  @!P1 BRA `(.L_x_53) ;  /* 0xfffffffc00f09947 */ /* 0x004fea000383ffff */
[----:B------:R-:W-:Y:S05]  /*13050*/  BRA `(.L_x_204) ;  /* 0xffffff0000ac7947 */ /* 0x000fea000383ffff */
.L_x_56:
[----:B------:R-:W-:-:S07]  /*13060*/  MOV R0, UR4 ;  /* 0x0000000400007c02 */ /* 0x000fce0008000f00 */
.L_x_205:
[----:B-1----:R1:W2:Y:S02]  /*13070*/  SYNCS.PHASECHK.TRANS64.TRYWAIT P0, [R0+URZ+0x90], R3 ;  /* 0x00009003000075a7 */ /* 0x0022a400080011ff */
[----:B--2---:R-:W-:Y:S05]  /*13080*/  @!P0 NANOSLEEP.SYNCS 0x989680 ;  /* 0x009896800000895d */ /* 0x004fea0003900000 */
[----:B------:R-:W2:Y:S02]  /*13090*/  @!P0 SYNCS.PHASECHK.TRANS64 P0, [R0+URZ+0x90], R3 ;  /* 0x00009003000085a7 */ /* 0x000ea400080010ff */
[----:B--2---:R-:W-:Y:S05]  /*130a0*/  @!P0 BRA `(.L_x_205) ;  /* 0xfffffffc00f08947 */ /* 0x004fea000383ffff */
[----:B------:R-:W-:Y:S05]  /*130b0*/  BRA `(.L_x_55) ;  /* 0xffffff0400007947 */ /* 0x000fea000383ffff */
.L_x_63:
[----:B-1----:R1:W2:Y:S02]  /*130c0*/  SYNCS.PHASECHK.TRANS64.TRYWAIT P0, [R0+URZ+0x80], R5 ;  /* 0x00008005000075a7 */ /* 0x0022a400080011ff */
[----:B--2---:R-:W-:Y:S05]  /*130d0*/  @!P0 NANOSLEEP.SYNCS 0x989680 ;  /* 0x009896800000895d */ /* 0x004fea0003900000 */
[----:B------:R-:W2:Y:S02]  /*130e0*/  @!P0 SYNCS.PHASECHK.TRANS64 P0, [R0+URZ+0x80], R5 ;  /* 0x00008005000085a7 */ /* 0x000ea400080010ff */
[----:B--2---:R-:W-:Y:S05]  /*130f0*/  @!P0 BRA `(.L_x_63) ;  /* 0xfffffffc00f08947 */ /* 0x004fea000383ffff */
[----:B------:R-:W-:Y:S05]  /*13100*/  BRA `(.L_x_206) ;  /* 0xffffff0c00287947 */ /* 0x000fea000383ffff */
.L_x_66:
[----:B------:R-:W-:-:S07]  /*13110*/  MOV R0, UR7 ;  /* 0x0000000700007c02 */ /* 0x000fce0008000f00 */
.L_x_207:
[----:B-1----:R1:W2:Y:S02]  /*13120*/  SYNCS.PHASECHK.TRANS64.TRYWAIT P0, [R0+URZ], R5 ;  /* 0x00000005000075a7 */ /* 0x0022a400080011ff */
[----:B--2---:R-:W-:Y:S05]  /*13130*/  @!P0 NANOSLEEP.SYNCS 0x989680 ;  /* 0x009896800000895d */ /* 0x004fea0003900000 */
[----:B------:R-:W2:Y:S02]  /*13140*/  @!P0 SYNCS.PHASECHK.TRANS64 P0, [R0+URZ], R5 ;  /* 0x00000005000085a7 */ /* 0x000ea400080010ff */
[----:B--2---:R-:W-:Y:S05]  /*13150*/  @!P0 BRA `(.L_x_207) ;  /* 0xfffffffc00f08947 */ /* 0x004fea000383ffff */
[----:B------:R-:W-:Y:S05]  /*13160*/  BRA `(.L_x_65) ;  /* 0xffffff0c00707947 */ /* 0x000fea000383ffff */
.L_x_67:
[----:B------:R-:W-:-:S07]  /*13170*/  MOV R0, UR34 ;  /* 0x0000002200007c02 */ /* 0x000fce0008000f00 */
.L_x_208:
[----:B-1----:R1:W2:Y:S02]  /*13180*/  SYNCS.PHASECHK.TRANS64.TRYWAIT P0, [R0+URZ+0xa8], R5 ;  /* 0x0000a805000075a7 */ /* 0x0022a400080011ff */
[----:B--2---:R-:W-:Y:S05]  /*13190*/  @!P0 NANOSLEEP.SYNCS 0x989680 ;  /* 0x009896800000895d */ /* 0x004fea0003900000 */
[----:B------:R-:W2:Y:S02]  /*131a0*/  @!P0 SYNCS.PHASECHK.TRANS64 P0, [R0+URZ+0xa8], R5 ;  /* 0x0000a805000085a7 */ /* 0x000ea400080010ff */
[----:B--2---:R-:W-:Y:S05]  /*131b0*/  @!P0 BRA `(.L_x_208) ;  /* 0xfffffffc00f08947 */ /* 0x004fea000383ffff */
[----:B------:R-:W-:Y:S05]  /*131c0*/  BRA `(.L_x_209) ;  /* 0xffffff0c00bc7947 */ /* 0x000fea000383ffff */
.L_x_70:
[----:B------:R-:W-:Y:S07]  /*131d0*/  MOV R0, UR7 ;  /* 0x0000000700007c02 */ /* 0x000fee0008000f00 */
.L_x_210:
[----:B-1----:R1:W2:Y:S02]  /*131e0*/  SYNCS.PHASECHK.TRANS64.TRYWAIT P0, [R0+URZ], R5 ;  /* 0x00000005000075a7 */ /* 0x0022a400080011ff */
[----:B--2---:R-:W-:Y:S05]  /*131f0*/  @!P0 NANOSLEEP.SYNCS 0x989680 ;  /* 0x009896800000895d */ /* 0x004fea0003900000 */
[----:B------:R-:W2:Y:S02]  /*13200*/  @!P0 SYNCS.PHASECHK.TRANS64 P0, [R0+URZ], R5 ;  /* 0x00000005000085a7 */ /* 0x000ea400080010ff */
[----:B--2---:R-:W-:Y:S05]  /*13210*/  @!P0 BRA `(.L_x_210) ;  /* 0xfffffffc00f08947 */ /* 0x004fea000383ffff */
[----:B------:R-:W-:Y:S05]  /*13220*/  BRA `(.L_x_69) ;  /* 0xffffff10003c7947 */ /* 0x000fea000383ffff */
.L_x_73:
[----:B------:R-:W-:-:S07]  /*13230*/  MOV R0, UR34 ;  /* 0x0000002200007c02 */ /* 0x000fce0008000f00 */
.L_x_211:
[----:B---3--:R3:W4:Y:S02]  /*13240*/  SYNCS.PHASECHK.TRANS64.TRYWAIT P0, [R0+URZ+0xd0], R3 ;  /* 0x0000d003000075a7 */ /* 0x00872400080011ff */
[----:B----4-:R-:W-:Y:S05]  /*13250*/  @!P0 NANOSLEEP.SYNCS 0x989680 ;  /* 0x009896800000895d */ /* 0x010fea0003900000 */
[----:B------:R-:W4:Y:S02]  /*13260*/  @!P0 SYNCS.PHASECHK.TRANS64 P0, [R0+URZ+0xd0], R3 ;  /* 0x0000d003000085a7 */ /* 0x000f2400080010ff */
[----:B----4-:R-:W-:Y:S05]  /*13270*/  @!P0 BRA `(.L_x_211) ;  /* 0xfffffffc00f08947 */ /* 0x010fea000383ffff */
[----:B------:R-:W-:Y:S05]  /*13280*/  BRA `(.L_x_212) ;  /* 0xffffff1400407947 */ /* 0x000fea000383ffff */
.L_x_78:
[----:B-1----:R1:W2:Y:S02]  /*13290*/  SYNCS.PHASECHK.TRANS64.TRYWAIT P0, [R12+URZ+0x80], R9 ;  /* 0x000080090c0075a7 */ /* 0x0022a400080011ff */
[----:B--2---:R-:W-:Y:S05]  /*132a0*/  @!P0 NANOSLEEP.SYNCS 0x989680 ;  /* 0x009896800000895d */ /* 0x004fea0003900000 */
[----:B------:R-:W2:Y:S02]  /*132b0*/  @!P0 SYNCS.PHASECHK.TRANS64 P0, [R12+URZ+0x80], R9 ;  /* 0x000080090c0085a7 */ /* 0x000ea400080010ff */
[----:B--2---:R-:W-:Y:S05]  /*132c0*/  @!P0 BRA `(.L_x_78) ;  /* 0xfffffffc00f08947 */ /* 0x004fea000383ffff */
[----:B------:R-:W-:Y:S05]  /*132d0*/  BRA `(.L_x_213) ;  /* 0xffffff1800707947 */ /* 0x000fea000383ffff */
.L_x_81:
[----:B------:R-:W-:Y:S07]  /*132e0*/  MOV R0, UR21 ;  /* 0x0000001500007c02 */ /* 0x000fee0008000f00 */
.L_x_214:
[----:B-1----:R1:W2:Y:S02]  /*132f0*/  SYNCS.PHASECHK.TRANS64.TRYWAIT P2, [R0+URZ+0x78], R9 ;  /* 0x00007809000075a7 */ /* 0x0022a400080411ff */
[----:B--2---:R-:W-:Y:S05]  /*13300*/  @!P2 NANOSLEEP.SYNCS 0x989680 ;  /* 0x009896800000a95d */ /* 0x004fea0003900000 */
[----:B------:R-:W2:Y:S02]  /*13310*/  @!P2 SYNCS.PHASECHK.TRANS64 P2, [R0+URZ+0x78], R9 ;  /* 0x000078090000a5a7 */ /* 0x000ea400080410ff */
[----:B--2---:R-:W-:Y:S05]  /*13320*/  @!P2 BRA `(.L_x_214) ;  /* 0xfffffffc00f0a947 */ /* 0x004fea000383ffff */
[----:B------:R-:W-:Y:S05]  /*13330*/  BRA `(.L_x_80) ;  /* 0xffffff1c00d87947 */ /* 0x000fea000383ffff */
.L_x_84:
[----:B------:R-:W-:Y:S07]  /*13340*/  MOV R9, UR21 ;  /* 0x0000001500097c02 */ /* 0x000fee0008000f00 */
.L_x_215:
[----:B-1----:R1:W2:Y:S02]  /*13350*/  SYNCS.PHASECHK.TRANS64.TRYWAIT P0, [R9+URZ+0x50], R10 ;  /* 0x0000500a090075a7 */ /* 0x0022a400080011ff */
[----:B--2---:R-:W-:Y:S05]  /*13360*/  @!P0 NANOSLEEP.SYNCS 0x989680 ;  /* 0x009896800000895d */ /* 0x004fea0003900000 */
[----:B------:R-:W2:Y:S02]  /*13370*/  @!P0 SYNCS.PHASECHK.TRANS64 P0, [R9+URZ+0x50], R10 ;  /* 0x0000500a090085a7 */ /* 0x000ea400080010ff */
[----:B--2---:R-:W-:Y:S05]  /*13380*/  @!P0 BRA `(.L_x_215) ;  /* 0xfffffffc00f08947 */ /* 0x004fea000383ffff */
[----:B------:R-:W-:Y:S05]  /*13390*/  BRA `(.L_x_216) ;  /* 0xffffff2000407947 */ /* 0x000fea000383ffff */
.L_x_85:
[----:B------:R-:W-:Y:S07]  /*133a0*/  MOV R9, UR21 ;  /* 0x0000001500097c02 */ /* 0x000fee0008000f00 */
.L_x_217:
[----:B-1----:R1:W2:Y:S02]  /*133b0*/  SYNCS.PHASECHK.TRANS64.TRYWAIT P0, [R9+URZ+0x58], R10 ;  /* 0x0000580a090075a7 */ /* 0x0022a400080011ff */
[----:B--2---:R-:W-:Y:S05]  /*133c0*/  @!P0 NANOSLEEP.SYNCS 0x989680 ;  /* 0x009896800000895d */ /* 0x004fea0003900000 */
[----:B------:R-:W2:Y:S02]  /*133d0*/  @!P0 SYNCS.PHASECHK.TRANS64 P0, [R9+URZ+0x58], R10 ;  /* 0x0000580a090085a7 */ /* 0x000ea400080010ff */
[----:B--2---:R-:W-:Y:S05]  /*133e0*/  @!P0 BRA `(.L_x_217) ;  /* 0xfffffffc00f08947 */ /* 0x004fea000383ffff */
[----:B------:R-:W-:Y:S05]  /*133f0*/  BRA `(.L_x_218) ;  /* 0xffffff2000987947 */ /* 0x000fea000383ffff */
.L_x_86:
[----:B------:R-:W-:Y:S07]  /*13400*/  MOV R9, UR21 ;  /* 0x0000001500097c02 */ /* 0x000fee0008000f00 */
.L_x_219:
[----:B-1----:R1:W2:Y:S02]  /*13410*/  SYNCS.PHASECHK.TRANS64.TRYWAIT P0, [R9+URZ+0x60], R10 ;  /* 0x0000600a090075a7 */ /* 0x0022a400080011ff */
[----:B--2---:R-:W-:Y:S05]  /*13420*/  @!P0 NANOSLEEP.SYNCS 0x989680 ;  /* 0x009896800000895d */ /* 0x004fea0003900000 */
[----:B------:R-:W2:Y:S02]  /*13430*/  @!P0 SYNCS.PHASECHK.TRANS64 P0, [R9+URZ+0x60], R10 ;  /* 0x0000600a090085a7 */ /* 0x000ea400080010ff */
[----:B--2---:R-:W-:Y:S05]  /*13440*/  @!P0 BRA `(.L_x_219) ;  /* 0xfffffffc00f08947 */ /* 0x004fea000383ffff */
[----:B------:R-:W-:Y:S05]  /*13450*/  BRA `(.L_x_220) ;  /* 0xffffff2000f87947 */ /* 0x000fea000383ffff */
.L_x_87:
[----:B------:R-:W-:Y:S07]  /*13460*/  MOV R9, UR21 ;  /* 0x0000001500097c02 */ /* 0x000fee0008000f00 */
.L_x_221:
[----:B-1----:R1:W2:Y:S02]  /*13470*/  SYNCS.PHASECHK.TRANS64.TRYWAIT P0, [R9+URZ+0x68], R10 ;  /* 0x0000680a090075a7 */ /* 0x0022a400080011ff */
[----:B--2---:R-:W-:Y:S05]  /*13480*/  @!P0 NANOSLEEP.SYNCS 0x989680 ;  /* 0x009896800000895d */ /* 0x004fea0003900000 */
[----:B------:R-:W2:Y:S02]  /*13490*/  @!P0 SYNCS.PHASECHK.TRANS64 P0, [R9+URZ+0x68], R10 ;  /* 0x0000680a090085a7 */ /* 0x000ea400080010ff */
[----:B--2---:R-:W-:Y:S05]  /*134a0*/  @!P0 BRA `(.L_x_221) ;  /* 0xfffffffc00f08947 */ /* 0x004fea000383ffff */
[----:B------:R-:W-:Y:S05]  /*134b0*/  BRA `(.L_x_222) ;  /* 0xffffff2400587947 */ /* 0x000fea000383ffff */
.L_x_88:
[----:B------:R-:W-:Y:S07]  /*134c0*/  MOV R0, UR21 ;  /* 0x0000001500007c02 */ /* 0x000fee0008000f00 */
.L_x_223:
[----:B-1----:R1:W2:Y:S02]  /*134d0*/  SYNCS.PHASECHK.TRANS64.TRYWAIT P0, [R0+URZ+0x50], R9 ;  /* 0x00005009000075a7 */ /* 0x0022a400080011ff */
[----:B--2---:R-:W-:Y:S05]  /*134e0*/  @!P0 NANOSLEEP.SYNCS 0x989680 ;  /* 0x009896800000895d */ /* 0x004fea0003900000 */
[----:B------:R-:W2:Y:S02]  /*134f0*/  @!P0 SYNCS.PHASECHK.TRANS64 P0, [R0+URZ+0x50], R9 ;  /* 0x00005009000085a7 */ /* 0x000ea400080010ff */
[----:B--2---:R-:W-:Y:S05]  /*13500*/  @!P0 BRA `(.L_x_223) ;  /* 0xfffffffc00f08947 */ /* 0x004fea000383ffff */
[----:B------:R-:W-:Y:S05]  /*13510*/  BRA `(.L_x_224) ;  /* 0xffffff2400bc7947 */ /* 0x000fea000383ffff */
.L_x_89:
[----:B------:R-:W-:Y:S07]  /*13520*/  MOV R0, UR21 ;  /* 0x0000001500007c02 */ /* 0x000fee0008000f00 */
.L_x_225:
[----:B-1----:R1:W2:Y:S02]  /*13530*/  SYNCS.PHASECHK.TRANS64.TRYWAIT P0, [R0+URZ+0x58], R9 ;  /* 0x00005809000075a7 */ /* 0x0022a400080011ff */
[----:B--2---:R-:W-:Y:S05]  /*13540*/  @!P0 NANOSLEEP.SYNCS 0x989680 ;  /* 0x009896800000895d */ /* 0x004fea0003900000 */
[----:B------:R-:W2:Y:S02]  /*13550*/  @!P0 SYNCS.PHASECHK.TRANS64 P0, [R0+URZ+0x58], R9 ;  /* 0x00005809000085a7 */ /* 0x000ea400080010ff */
[----:B--2---:R-:W-:Y:S05]  /*13560*/  @!P0 BRA `(.L_x_225) ;  /* 0xfffffffc00f08947 */ /* 0x004fea000383ffff */
[----:B------:R-:W-:Y:S05]  /*13570*/  BRA `(.L_x_226) ;  /* 0xffffff28001c7947 */ /* 0x000fea000383ffff */
.L_x_90:
[----:B------:R-:W-:Y:S07]  /*13580*/  MOV R0, UR21 ;  /* 0x0000001500007c02 */ /* 0x000fee0008000f00 */
.L_x_227:
[----:B-1----:R1:W2:Y:S02]  /*13590*/  SYNCS.PHASECHK.TRANS64.TRYWAIT P0, [R0+URZ+0x60], R9 ;  /* 0x00006009000075a7 */ /* 0x0022a400080011ff */
[----:B--2---:R-:W-:Y:S05]  /*135a0*/  @!P0 NANOSLEEP.SYNCS 0x989680 ;  /* 0x009896800000895d */ /* 0x004fea0003900000 */
[----:B------:R-:W2:Y:S02]  /*135b0*/  @!P0 SYNCS.PHASECHK.TRANS64 P0, [R0+URZ+0x60], R9 ;  /* 0x00006009000085a7 */ /* 0x000ea400080010ff */
[----:B--2---:R-:W-:Y:S05]  /*135c0*/  @!P0 BRA `(.L_x_227) ;  /* 0xfffffffc00f08947 */ /* 0x004fea000383ffff */
[----:B------:R-:W-:Y:S05]  /*135d0*/  BRA `(.L_x_228) ;  /* 0xffffff2800807947 */ /* 0x000fea000383ffff */
.L_x_91:
[----:B------:R-:W-:Y:S07]  /*135e0*/  MOV R0, UR21 ;  /* 0x0000001500007c02 */ /* 0x000fee0008000f00 */
.L_x_229:
[----:B-1----:R1:W2:Y:S02]  /*135f0*/  SYNCS.PHASECHK.TRANS64.TRYWAIT P0, [R0+URZ+0x68], R9 ;  /* 0x00006809000075a7 */ /* 0x0022a400080011ff */
[----:B--2---:R-:W-:Y:S05]  /*13600*/  @!P0 NANOSLEEP.SYNCS 0x989680 ;  /* 0x009896800000895d */ /* 0x004fea0003900000 */
[----:B------:R-:W2:Y:S02]  /*13610*/  @!P0 SYNCS.PHASECHK.TRANS64 P0, [R0+URZ+0x68], R9 ;  /* 0x00006809000085a7 */ /* 0x000ea400080010ff */
[----:B--2---:R-:W-:Y:S05]  /*13620*/  @!P0 BRA `(.L_x_229) ;  /* 0xfffffffc00f08947 */ /* 0x004fea000383ffff */
[----:B------:R-:W-:Y:S05]  /*13630*/  BRA `(.L_x_230) ;  /* 0xffffff2800dc7947 */ /* 0x000fea000383ffff */
.L_x_93:
[----:B------:R-:W-:-:S07]  /*13640*/  MOV R3, UR21 ;  /* 0x0000001500037c02 */ /* 0x000fce0008000f00 */
.L_x_231:
[----:B-1----:R1:W3:Y:S02]  /*13650*/  SYNCS.PHASECHK.TRANS64.TRYWAIT P0, [R3+URZ+0x50], R10 ;  /* 0x0000500a030075a7 */ /* 0x0022e400080011ff */
[----:B---3--:R-:W-:Y:S05]  /*13660*/  @!P0 NANOSLEEP.SYNCS 0x989680 ;  /* 0x009896800000895d */ /* 0x008fea0003900000 */
[----:B------:R-:W3:Y:S02]  /*13670*/  @!P0 SYNCS.PHASECHK.TRANS64 P0, [R3+URZ+0x50], R10 ;  /* 0x0000500a030085a7 */ /* 0x000ee400080010ff */
[----:B---3--:R-:W-:Y:S05]  /*13680*/  @!P0 BRA `(.L_x_231) ;  /* 0xfffffffc00f08947 */ /* 0x008fea000383ffff */
[----:B------:R-:W-:Y:S05]  /*13690*/  BRA `(.L_x_232) ;  /* 0xffffff2c00647947 */ /* 0x000fea000383ffff */
.L_x_94:
[----:B-1----:R-:W-:-:S07]  /*136a0*/  MOV R3, UR21 ;  /* 0x0000001500037c02 */ /* 0x002fce0008000f00 */
.L_x_233:
[----:B-1----:R1:W3:Y:S02]  /*136b0*/  SYNCS.PHASECHK.TRANS64.TRYWAIT P0, [R3+URZ+0x58], R10 ;  /* 0x0000580a030075a7 */ /* 0x0022e400080011ff */
[----:B---3--:R-:W-:Y:S05]  /*136c0*/  @!P0 NANOSLEEP.SYNCS 0x989680 ;  /* 0x009896800000895d */ /* 0x008fea0003900000 */
[----:B------:R-:W3:Y:S02]  /*136d0*/  @!P0 SYNCS.PHASECHK.TRANS64 P0, [R3+URZ+0x58], R10 ;  /* 0x0000580a030085a7 */ /* 0x000ee400080010ff */
[----:B---3--:R-:W-:Y:S05]  /*136e0*/  @!P0 BRA `(.L_x_233) ;  /* 0xfffffffc00f08947 */ /* 0x008fea000383ffff */
[----:B------:R-:W-:Y:S05]  /*136f0*/  BRA `(.L_x_234) ;  /* 0xffffff2c00547947 */ /* 0x000fea000383ffff */
.L_x_95:
[----:B-1----:R-:W-:-:S07]  /*13700*/  MOV R3, UR21 ;  /* 0x0000001500037c02 */ /* 0x002fce0008000f00 */
.L_x_235:
[----:B-1----:R1:W3:Y:S02]  /*13710*/  SYNCS.PHASECHK.TRANS64.TRYWAIT P0, [R3+URZ+0x60], R10 ;  /* 0x0000600a030075a7 */ /* 0x0022e400080011ff */
[----:B---3--:R-:W-:Y:S05]  /*13720*/  @!P0 NANOSLEEP.SYNCS 0x989680 ;  /* 0x009896800000895d */ /* 0x008fea0003900000 */
[----:B------:R-:W3:Y:S02]  /*13730*/  @!P0 SYNCS.PHASECHK.TRANS64 P0, [R3+URZ+0x60], R10 ;  /* 0x0000600a030085a7 */ /* 0x000ee400080010ff */
[----:B---3--:R-:W-:Y:S05]  /*13740*/  @!P0 BRA `(.L_x_235) ;  /* 0xfffffffc00f08947 */ /* 0x008fea000383ffff */
[----:B------:R-:W-:Y:S05]  /*13750*/  BRA `(.L_x_236) ;  /* 0xffffff2c00487947 */ /* 0x000fea000383ffff */
.L_x_97:
[----:B--2---:R2:W3:Y:S02]  /*13760*/  SYNCS.PHASECHK.TRANS64.TRYWAIT P0, [R0+URZ+0x80], R3 ;  /* 0x00008003000075a7 */ /* 0x0044e400080011ff */
[----:B---3--:R-:W-:Y:S05]  /*13770*/  @!P0 NANOSLEEP.SYNCS 0x989680 ;  /* 0x009896800000895d */ /* 0x008fea0003900000 */
[----:B------:R-:W3:Y:S02]  /*13780*/  @!P0 SYNCS.PHASECHK.TRANS64 P0, [R0+URZ+0x80], R3 ;  /* 0x00008003000085a7 */ /* 0x000ee400080010ff */
[----:B---3--:R-:W-:Y:S05]  /*13790*/  @!P0 BRA `(.L_x_97) ;  /* 0xfffffffc00f08947 */ /* 0x008fea000383ffff */
[----:B------:R-:W-:Y:S05]  /*137a0*/  BRA `(.L_x_237) ;  /* 0xffffff30001c7947 */ /* 0x000fea000383ffff */
.L_x_108:
[----:B-1----:R-:W-:Y:S04]  /*137b0*/  MOV R3, UR45 ;  /* 0x0000002d00037c02 */ /* 0x002fe80008000f00 */
[----:B------:R1:W2:Y:S03]  /*137c0*/  SYNCS.PHASECHK.TRANS64.TRYWAIT P0, [R3+URZ+0x30], R6 ;  /* 0x00003006030075a7 */ /* 0x0002a600080011ff */
[----:B--2---:R-:W-:Y:S05]  /*137d0*/  @!P0 NANOSLEEP.SYNCS 0x989680 ;  /* 0x009896800000895d */ /* 0x004fea0003900000 */
[----:B------:R-:W2:Y:S02]  /*137e0*/  @!P0 SYNCS.PHASECHK.TRANS64 P0, [R3+URZ+0x30], R6 ;  /* 0x00003006030085a7 */ /* 0x000ea400080010ff */
[----:B--2---:R-:W-:Y:S05]  /*137f0*/  @!P0 BRA `(.L_x_108) ;  /* 0xfffffffc00ec8947 */ /* 0x004fea000383ffff */
[----:B------:R-:W-:Y:S05]  /*13800*/  BRA `(.L_x_107) ;  /* 0xffffff3c00e07947 */ /* 0x000fea000383ffff */
.L_x_110:
[----:B-1----:R-:W-:Y:S04]  /*13810*/  MOV R3, UR45 ;  /* 0x0000002d00037c02 */ /* 0x002fe80008000f00 */
[----:B------:R1:W4:Y:S03]  /*13820*/  SYNCS.PHASECHK.TRANS64.TRYWAIT P1, [R3+URZ+0xa0], R4 ;  /* 0x0000a004030075a7 */ /* 0x00032600080211ff */
[----:B----4-:R-:W-:Y:S05]  /*13830*/  @!P1 NANOSLEEP.SYNCS 0x989680 ;  /* 0x009896800000995d */ /* 0x010fea0003900000 */
[----:B------:R-:W4:Y:S02]  /*13840*/  @!P1 SYNCS.PHASECHK.TRANS64 P1, [R3+URZ+0xa0], R4 ;  /* 0x0000a004030095a7 */ /* 0x000f2400080210ff */
[----:B----4-:R-:W-:Y:S05]  /*13850*/  @!P1 BRA `(.L_x_110) ;  /* 0xfffffffc00ec9947 */ /* 0x010fea000383ffff */
[----:B------:R-:W-:Y:S05]  /*13860*/  BRA `(.L_x_109) ;  /* 0xffffff4000107947 */ /* 0x000fea000383ffff */
.L_x_121:
[----:B---3--:R3:W4:Y:S02]  /*13870*/  SYNCS.PHASECHK.TRANS64.TRYWAIT P0, [R3+URZ+0x30], R0 ;  /* 0x00003000030075a7 */ /* 0x00872400080011ff */
[----:B----4-:R-:W-:Y:S05]  /*13880*/  @!P0 NANOSLEEP.SYNCS 0x989680 ;  /* 0x009896800000895d */ /* 0x010fea0003900000 */
[----:B------:R-:W4:Y:S02]  /*13890*/  @!P0 SYNCS.PHASECHK.TRANS64 P0, [R3+URZ+0x30], R0 ;  /* 0x00003000030085a7 */ /* 0x000f2400080010ff */
[----:B----4-:R-:W-:Y:S05]  /*138a0*/  @!P0 BRA `(.L_x_121) ;  /* 0xfffffffc00f08947 */ /* 0x010fea000383ffff */
[----:B------:R-:W-:Y:S05]  /*138b0*/  BRA `(.L_x_120) ;  /* 0xffffff5400c47947 */ /* 0x000fea000383ffff */
.L_x_131:
[----:B-1----:R1:W3:Y:S02]  /*138c0*/  SYNCS.PHASECHK.TRANS64.TRYWAIT P0, [R11+URZ+0x30], R4 ;  /* 0x000030040b0075a7 */ /* 0x0022e400080011ff */
[----:B---3--:R-:W-:Y:S05]  /*138d0*/  @!P0 NANOSLEEP.SYNCS 0x989680 ;  /* 0x009896800000895d */ /* 0x008fea0003900000 */
[----:B------:R-:W3:Y:S02]  /*138e0*/  @!P0 SYNCS.PHASECHK.TRANS64 P0, [R11+URZ+0x30], R4 ;  /* 0x000030040b0085a7 */ /* 0x000ee400080010ff */
[----:B---3--:R-:W-:Y:S05]  /*138f0*/  @!P0 BRA `(.L_x_131) ;  /* 0xfffffffc00f08947 */ /* 0x008fea000383ffff */
[----:B------:R-:W-:Y:S05]  /*13900*/  BRA `(.L_x_130) ;  /* 0xffffff6c00607947 */ /* 0x000fea000383ffff */
.L_x_141:
[----:B-1----:R1:W3:Y:S02]  /*13910*/  SYNCS.PHASECHK.TRANS64.TRYWAIT P0, [R0+URZ+0x30], R9 ;  /* 0x00003009000075a7 */ /* 0x0022e400080011ff */
[----:B---3--:R-:W-:Y:S05]  /*13920*/  @!P0 NANOSLEEP.SYNCS 0x989680 ;  /* 0x009896800000895d */ /* 0x008fea0003900000 */
[----:B------:R-:W3:Y:S02]  /*13930*/  @!P0 SYNCS.PHASECHK.TRANS64 P0, [R0+URZ+0x30], R9 ;  /* 0x00003009000085a7 */ /* 0x000ee400080010ff */
[----:B---3--:R-:W-:Y:S05]  /*13940*/  @!P0 BRA `(.L_x_141) ;  /* 0xfffffffc00f08947 */ /* 0x008fea000383ffff */
[----:B------:R-:W-:Y:S05]  /*13950*/  BRA `(.L_x_140) ;  /* 0xffffff8000b87947 */ /* 0x000fea000383ffff */
.L_x_151:
[----:B-1----:R1:W4:Y:S02]  /*13960*/  SYNCS.PHASECHK.TRANS64.TRYWAIT P0, [R9+URZ+0x30], R4 ;  /* 0x00003004090075a7 */ /* 0x00232400080011ff */
[----:B----4-:R-:W-:Y:S05]  /*13970*/  @!P0 NANOSLEEP.SYNCS 0x989680 ;  /* 0x009896800000895d */ /* 0x010fea0003900000 */
[----:B------:R-:W4:Y:S02]  /*13980*/  @!P0 SYNCS.PHASECHK.TRANS64 P0, [R9+URZ+0x30], R4 ;  /* 0x00003004090085a7 */ /* 0x000f2400080010ff */
[----:B----4-:R-:W-:Y:S05]  /*13990*/  @!P0 BRA `(.L_x_151) ;  /* 0xfffffffc00f08947 */ /* 0x010fea000383ffff */
[----:B------:R-:W-:Y:S05]  /*139a0*/  BRA `(.L_x_150) ;  /* 0xffffff98004c7947 */ /* 0x000fea000383ffff */
.L_x_161:
[----:B-1----:R1:W3:Y:S02]  /*139b0*/  SYNCS.PHASECHK.TRANS64.TRYWAIT P0, [R9+URZ+0x30], R4 ;  /* 0x00003004090075a7 */ /* 0x0022e400080011ff */
[----:B---3--:R-:W-:Y:S05]  /*139c0*/  @!P0 NANOSLEEP.SYNCS 0x989680 ;  /* 0x009896800000895d */ /* 0x008fea0003900000 */
[----:B------:R-:W3:Y:S02]  /*139d0*/  @!P0 SYNCS.PHASECHK.TRANS64 P0, [R9+URZ+0x30], R4 ;  /* 0x00003004090085a7 */ /* 0x000ee400080010ff */
[----:B---3--:R-:W-:Y:S05]  /*139e0*/  @!P0 BRA `(.L_x_161) ;  /* 0xfffffffc00f08947 */ /* 0x008fea000383ffff */
[----:B------:R-:W-:Y:S05]  /*139f0*/  BRA `(.L_x_160) ;  /* 0xffffffac00bc7947 */ /* 0x000fea000383ffff */
.L_x_171:
[----:B-1----:R1:W3:Y:S02]  /*13a00*/  SYNCS.PHASECHK.TRANS64.TRYWAIT P0, [R0+URZ+0x30], R9 ;  /* 0x00003009000075a7 */ /* 0x0022e400080011ff */
[----:B---3--:R-:W-:Y:S05]  /*13a10*/  @!P0 NANOSLEEP.SYNCS 0x989680 ;  /* 0x009896800000895d */ /* 0x008fea0003900000 */
[----:B------:R-:W3:Y:S02]  /*13a20*/  @!P0 SYNCS.PHASECHK.TRANS64 P0, [R0+URZ+0x30], R9 ;  /* 0x00003009000085a7 */ /* 0x000ee400080010ff */
[----:B---3--:R-:W-:Y:S05]  /*13a30*/  @!P0 BRA `(.L_x_171) ;  /* 0xfffffffc00f08947 */ /* 0x008fea000383ffff */
[----:B------:R-:W-:Y:S05]  /*13a40*/  BRA `(.L_x_170) ;  /* 0xffffffc400507947 */ /* 0x000fea000383ffff */
.L_x_181:
[----:B-1----:R1:W3:Y:S02]  /*13a50*/  SYNCS.PHASECHK.TRANS64.TRYWAIT P0, [R3+URZ+0x30], R16 ;  /* 0x00003010030075a7 */ /* 0x0022e400080011ff */
[----:B---3--:R-:W-:Y:S05]  /*13a60*/  @!P0 NANOSLEEP.SYNCS 0x989680 ;  /* 0x009896800000895d */ /* 0x008fea0003900000 */
[----:B------:R-:W3:Y:S02]  /*13a70*/  @!P0 SYNCS.PHASECHK.TRANS64 P0, [R3+URZ+0x30], R16 ;  /* 0x00003010030085a7 */ /* 0x000ee400080010ff */
[----:B---3--:R-:W-:Y:S05]  /*13a80*/  @!P0 BRA `(.L_x_181) ;  /* 0xfffffffc00f08947 */ /* 0x008fea000383ffff */
[----:B------:R-:W-:Y:S05]  /*13a90*/  BRA `(.L_x_180) ;  /* 0xffffffd800b47947 */ /* 0x000fea000383ffff */
        .weak           $__internal_0_$__cuda_sm10x_tcgen05_guardrail_trap_col_being_dealloced_not_returned_by_alloc
        .type           $__internal_0_$__cuda_sm10x_tcgen05_guardrail_trap_col_being_dealloced_not_returned_by_alloc,@function
        .size           $__internal_0_$__cuda_sm10x_tcgen05_guardrail_trap_col_being_dealloced_not_returned_by_alloc,($__internal_1_$__cuda_sm10x_tcgen05_guardrail_trap_phase_invalid_during_alloc - $__internal_0_$__cuda_sm10x_tcgen05_guardrail_trap_col_being_dealloced_not_returned_by_alloc)
$__internal_0_$__cuda_sm10x_tcgen05_guardrail_trap_col_being_dealloced_not_returned_by_alloc:
[----:B------:R-:W-:Y:S05]  /*13aa0*/  BPT.TRAP 0x1 ;  /* 0x000000040000795c */ /* 0x000fea0000300000 */
[----:B------:R-:W-:-:S04]  /*13ab0*/  HFMA2 R3, -RZ, RZ, 0, 0 ;  /* 0x00000000ff037431 */ /* 0x000fc800000001ff */
[----:B------:R-:W-:Y:S05]  /*13ac0*/  RET.REL.NODEC R2 `(_ZN7cutlass13device_kernelINS_4gemm6kernel13GemmUniversalIN4cute5tupleIJiiiiEEENS1_10collective13CollectiveMmaINS1_46MainloopSm100TmaUmmaWarpSpecializedBlockScaledILi3ELi2ELi1ENS5_IJNS4_1CILi4EEESB_NSA_ILi1EEEEEEEENS5_IJNSA_ILi128EEENSA_ILi256EEESF_EEENS5_IJNS_12float_e5m2_tENS_13float_ue8m0_tEEEENS5_IJNS5_IJlSC_lEEENS4_6LayoutINS5_IJNS5_IJNS5_IJNSA_ILi32EEESB_EEEiEEESP_NS5_IJSC_iEEEEEENS5_IJNS5_IJNS5_IJNSA_ILi16EEESB_EEEiEEENS5_IJNS5_IJNSA_ILi0EEESC_EEENSA_ILi512EEEEEENS5_IJSV_iEEEEEEEEEEESK_S12_NS4_8TiledMMAINS4_8MMA_AtomIJNS4_21SM100_MMA_MXF8F6F4_SSISI_SI_fSJ_Li128ELi256ELNS4_4UMMA5MajorE0ELS17_0ELNS16_7ScaleInE0ELS18_0EEEEEENSM_INS5_IJSC_SC_SC_EEENS5_IJSV_SV_SV_EEEEENS5_IJNS4_10UnderscoreES1E_S1E_EEEEENS5_IJNS4_23SM90_TMA_LOAD_MULTICASTES1H_EEENS5_IJNS4_14ComposedLayoutINS4_7SwizzleILi3ELi4ELi3EEENS4_18smem_ptr_flag_bitsILi8EEENSM_INS5_IJNSA_ILi8EEESF_EEENS5_IJSF_SC_EEEEEEENSM_INS5_IJNS5_IJNS5_IJSO_SC_EEENS5_IJSN_SC_EEEEEESC_NS5_IJSB_SC_EEEEEENS5_IJNS5_IJNS5_IJST_SX_EEESW_EEESV_NS5_IJSC_SX_EEEEEEEEEEEvNS4_8identityES1I_NS5_IJS1S_NSM_INS5_IJNS5_IJNS5_IJSO_NSA_ILi2EEEEEES1U_EEESC_S1W_EEENS5_IJS1Z_SV_NS5_IJSC_NSA_ILi1024EEEEEEEEEEEEEEvS24_EENS_8epilogue10collective18CollectiveEpilogueINS2F_23Sm100TmaWarpSpecializedILi4ELi2ELi32ELb1ELb0EEEJNS5_IJNSA_ILi64EEESG_SF_EEENS5_IJNSM_IS2K_SC_EENSM_INS5_IJSN_S25_EEENS5_IJSC_SF_EEEEEEEENS_10bfloat16_tESL_S2R_SL_NS2F_6fusion15FusionCallbacksIS2J_NS2S_17LinearCombinationIS2R_fS2R_fLNS_15FloatRoundStyleE2EEES2L_S2Q_JEEENS4_5SM1004TMEM4LOAD26SM100_TMEM_LOAD_32dp32b32xENS4_13SM90_TMA_LOADENS1J_INS1K_ILi2ELi4ELi3EEENS1M_ILi16EEENSM_INS5_IJS1O_SN_EEES1U_EEEENS4_39AutoVectorizingCopyWithAssumedAlignmentILi128EEENS4_14SM90_TMA_STOREES37_S39_S39_EEEvvEEEEvNT_6ParamsE) ;  /* 0xfffffec4024c7950 */ /* 0x000fea0003c3ffff */
        .weak           $__internal_1_$__cuda_sm10x_tcgen05_guardrail_trap_phase_invalid_during_alloc
        .type           $__internal_1_$__cuda_sm10x_tcgen05_guardrail_trap_phase_invalid_during_alloc,@function
        .size           $__internal_1_$__cuda_sm10x_tcgen05_guardrail_trap_phase_invalid_during_alloc,($__internal_2_$__cuda_sm10x_tcgen05_guardrail_trap_unallocated_columns_being_dealloced - $__internal_1_$__cuda_sm10x_tcgen05_guardrail_trap_phase_invalid_during_alloc)
$__internal_1_$__cuda_sm10x_tcgen05_guardrail_trap_phase_invalid_during_alloc:
[----:B------:R-:W-:Y:S05]  /*13ad0*/  BPT.TRAP 0x1 ;  /* 0x000000040000795c */ /* 0x000fea0000300000 */
[----:B------:R-:W-:-:S04]  /*13ae0*/  MOV R5, 0x0 ;  /* 0x0000000000057802 */ /* 0x000fc80000000f00 */
[----:B------:R-:W-:Y:S05]  /*13af0*/  RET.REL.NODEC R4 `(_ZN7cutlass13device_kernelINS_4gemm6kernel13GemmUniversalIN4cute5tupleIJiiiiEEENS1_10collective13CollectiveMmaINS1_46MainloopSm100TmaUmmaWarpSpecializedBlockScaledILi3ELi2ELi1ENS5_IJNS4_1CILi4EEESB_NSA_ILi1EEEEEEEENS5_IJNSA_ILi128EEENSA_ILi256EEESF_EEENS5_IJNS_12float_e5m2_tENS_13float_ue8m0_tEEEENS5_IJNS5_IJlSC_lEEENS4_6LayoutINS5_IJNS5_IJNS5_IJNSA_ILi32EEESB_EEEiEEESP_NS5_IJSC_iEEEEEENS5_IJNS5_IJNS5_IJNSA_ILi16EEESB_EEEiEEENS5_IJNS5_IJNSA_ILi0EEESC_EEENSA_ILi512EEEEEENS5_IJSV_iEEEEEEEEEEESK_S12_NS4_8TiledMMAINS4_8MMA_AtomIJNS4_21SM100_MMA_MXF8F6F4_SSISI_SI_fSJ_Li128ELi256ELNS4_4UMMA5MajorE0ELS17_0ELNS16_7ScaleInE0ELS18_0EEEEEENSM_INS5_IJSC_SC_SC_EEENS5_IJSV_SV_SV_EEEEENS5_IJNS4_10UnderscoreES1E_S1E_EEEEENS5_IJNS4_23SM90_TMA_LOAD_MULTICASTES1H_EEENS5_IJNS4_14ComposedLayoutINS4_7SwizzleILi3ELi4ELi3EEENS4_18smem_ptr_flag_bitsILi8EEENSM_INS5_IJNSA_ILi8EEESF_EEENS5_IJSF_SC_EEEEEEENSM_INS5_IJNS5_IJNS5_IJSO_SC_EEENS5_IJSN_SC_EEEEEESC_NS5_IJSB_SC_EEEEEENS5_IJNS5_IJNS5_IJST_SX_EEESW_EEESV_NS5_IJSC_SX_EEEEEEEEEEEvNS4_8identityES1I_NS5_IJS1S_NSM_INS5_IJNS5_IJNS5_IJSO_NSA_ILi2EEEEEES1U_EEESC_S1W_EEENS5_IJS1Z_SV_NS5_IJSC_NSA_ILi1024EEEEEEEEEEEEEEvS24_EENS_8epilogue10collective18CollectiveEpilogueINS2F_23Sm100TmaWarpSpecializedILi4ELi2ELi32ELb1ELb0EEEJNS5_IJNSA_ILi64EEESG_SF_EEENS5_IJNSM_IS2K_SC_EENSM_INS5_IJSN_S25_EEENS5_IJSC_SF_EEEEEEEENS_10bfloat16_tESL_S2R_SL_NS2F_6fusion15FusionCallbacksIS2J_NS2S_17LinearCombinationIS2R_fS2R_fLNS_15FloatRoundStyleE2EEES2L_S2Q_JEEENS4_5SM1004TMEM4LOAD26SM100_TMEM_LOAD_32dp32b32xENS4_13SM90_TMA_LOADENS1J_INS1K_ILi2ELi4ELi3EEENS1M_ILi16EEENSM_INS5_IJS1O_SN_EEES1U_EEEENS4_39AutoVectorizingCopyWithAssumedAlignmentILi128EEENS4_14SM90_TMA_STOREES37_S39_S39_EEEvvEEEEvNT_6ParamsE) ;  /* 0xfffffec404407950 */ /* 0x000fea0003c3ffff */
        .weak           $__internal_2_$__cuda_sm10x_tcgen05_guardrail_trap_unallocated_columns_being_dealloced
        .type           $__internal_2_$__cuda_sm10x_tcgen05_guardrail_trap_unallocated_columns_being_dealloced,@function
        .size           $__internal_2_$__cuda_sm10x_tcgen05_guardrail_trap_unallocated_columns_being_dealloced,(.L_x_239 - $__internal_2_$__cuda_sm10x_tcgen05_guardrail_trap_unallocated_columns_being_dealloced)
$__internal_2_$__cuda_sm10x_tcgen05_guardrail_trap_unallocated_columns_being_dealloced:
[----:B------:R-:W-:Y:S05]  /*13b00*/  BPT.TRAP 0x1 ;  /* 0x000000040000795c */ /* 0x000fea0000300000 */
[----:B------:R-:W-:-:S04]  /*13b10*/  HFMA2 R3, -RZ, RZ, 0, 0 ;  /* 0x00000000ff037431 */ /* 0x000fc800000001ff */
[----:B------:R-:W-:Y:S05]  /*13b20*/  RET.REL.NODEC R2 `(_ZN7cutlass13device_kernelINS_4gemm6kernel13GemmUniversalIN4cute5tupleIJiiiiEEENS1_10collective13CollectiveMmaINS1_46MainloopSm100TmaUmmaWarpSpecializedBlockScaledILi3ELi2ELi1ENS5_IJNS4_1CILi4EEESB_NSA_ILi1EEEEEEEENS5_IJNSA_ILi128EEENSA_ILi256EEESF_EEENS5_IJNS_12float_e5m2_tENS_13float_ue8m0_tEEEENS5_IJNS5_IJlSC_lEEENS4_6LayoutINS5_IJNS5_IJNS5_IJNSA_ILi32EEESB_EEEiEEESP_NS5_IJSC_iEEEEEENS5_IJNS5_IJNS5_IJNSA_ILi16EEESB_EEEiEEENS5_IJNS5_IJNSA_ILi0EEESC_EEENSA_ILi512EEEEEENS5_IJSV_iEEEEEEEEEEESK_S12_NS4_8TiledMMAINS4_8MMA_AtomIJNS4_21SM100_MMA_MXF8F6F4_SSISI_SI_fSJ_Li128ELi256ELNS4_4UMMA5MajorE0ELS17_0ELNS16_7ScaleInE0ELS18_0EEEEEENSM_INS5_IJSC_SC_SC_EEENS5_IJSV_SV_SV_EEEEENS5_IJNS4_10UnderscoreES1E_S1E_EEEEENS5_IJNS4_23SM90_TMA_LOAD_MULTICASTES1H_EEENS5_IJNS4_14ComposedLayoutINS4_7SwizzleILi3ELi4ELi3EEENS4_18smem_ptr_flag_bitsILi8EEENSM_INS5_IJNSA_ILi8EEESF_EEENS5_IJSF_SC_EEEEEEENSM_INS5_IJNS5_IJNS5_IJSO_SC_EEENS5_IJSN_SC_EEEEEESC_NS5_IJSB_SC_EEEEEENS5_IJNS5_IJNS5_IJST_SX_EEESW_EEESV_NS5_IJSC_SX_EEEEEEEEEEEvNS4_8identityES1I_NS5_IJS1S_NSM_INS5_IJNS5_IJNS5_IJSO_NSA_ILi2EEEEEES1U_EEESC_S1W_EEENS5_IJS1Z_SV_NS5_IJSC_NSA_ILi1024EEEEEEEEEEEEEEvS24_EENS_8epilogue10collective18CollectiveEpilogueINS2F_23Sm100TmaWarpSpecializedILi4ELi2ELi32ELb1ELb0EEEJNS5_IJNSA_ILi64EEESG_SF_EEENS5_IJNSM_IS2K_SC_EENSM_INS5_IJSN_S25_EEENS5_IJSC_SF_EEEEEEEENS_10bfloat16_tESL_S2R_SL_NS2F_6fusion15FusionCallbacksIS2J_NS2S_17LinearCombinationIS2R_fS2R_fLNS_15FloatRoundStyleE2EEES2L_S2Q_JEEENS4_5SM1004TMEM4LOAD26SM100_TMEM_LOAD_32dp32b32xENS4_13SM90_TMA_LOADENS1J_INS1K_ILi2ELi4ELi3EEENS1M_ILi16EEENSM_INS5_IJS1O_SN_EEES1U_EEEENS4_39AutoVectorizingCopyWithAssumedAlignmentILi128EEENS4_14SM90_TMA_STOREES37_S39_S39_EEEvvEEEEvNT_6ParamsE) ;  /* 0xfffffec402347950 */ /* 0x000fea0003c3ffff */
.L_x_238:
[----:B------:R-:W-:-:S00]  /*13b30*/  BRA `(.L_x_238) ;  /* 0xfffffffc00fc7947 */ /* 0x000fc0000383ffff */
[----:B------:R-:W-:-:S00]  /*13b40*/  NOP ;  /* 0x0000000000007918 */ /* 0x000fc00000000000 */
        /* <DEDUP_REMOVED lines=11> */
.L_x_239:


//--------------------- .nv.global.init           --------------------------
	.section	.nv.global.init,"aw",@progbits
.nv.global.init:
	.type		$str$27,@object
	.size		$str$27,($str$28 - $str$27)
$str$27:
        /*0000*/ 	.byte	0x28, 0x61, 0x64, 0x64, 0x72, 0x65, 0x73, 0x73, 0x20, 0x26, 0x20, 0x6d, 0x61, 0x73, 0x6b, 0x29
        /*0010*/ 	.byte	0x20, 0x3d, 0x3d, 0x20, 0x30, 0x00
	.type		$str$28,@object
	.size		$str$28,($str$26 - $str$28)
$str$28:
        /*0016*/ 	.byte	0x2f, 0x74, 0x6d, 0x70, 0x2f, 0x63, 0x75, 0x74, 0x6c, 0x61, 0x73, 0x73, 0x5f, 0x73, 0x77, 0x65
        /*0026*/ 	.byte	0x65, 0x70, 0x5f, 0x73, 0x72, 0x63, 0x2f, 0x69, 0x6e, 0x63, 0x6c, 0x75, 0x64, 0x65, 0x2f, 0x63
        /*0036*/ 	.byte	0x75, 0x74, 0x65, 0x2f, 0x70, 0x6f, 0x69, 0x6e, 0x74, 0x65, 0x72, 0x5f, 0x66, 0x6c, 0x61, 0x67
        /*0046*/ 	.byte	0x67, 0x65, 0x64, 0x2e, 0x68, 0x70, 0x70, 0x00
	.type		$str$26,@object
	.size		$str$26,($str$25 - $str$26)
$str$26:
        /*004e*/ 	.byte	0x2f, 0x74, 0x6d, 0x70, 0x2f, 0x63, 0x75, 0x74, 0x6c, 0x61, 0x73, 0x73, 0x5f, 0x73, 0x77, 0x65
        /*005e*/ 	.byte	0x65, 0x70, 0x5f, 0x73, 0x72, 0x63, 0x2f, 0x69, 0x6e, 0x63, 0x6c, 0x75, 0x64, 0x65, 0x2f, 0x63
        /*006e*/ 	.byte	0x75, 0x74, 0x65, 0x2f, 0x61, 0x74, 0x6f, 0x6d, 0x2f, 0x63, 0x6f, 0x70, 0x79, 0x5f, 0x74, 0x72
        /*007e*/ 	.byte	0x61, 0x69, 0x74, 0x73, 0x5f, 0x73, 0x6d, 0x31, 0x30, 0x30, 0x2e, 0x68, 0x70, 0x70, 0x00
	.type		$str$25,@object
	.size		$str$25,(__unnamed_1 - $str$25)
$str$25:
        /*008d*/ 	.byte	0x28, 0x28, 0x75, 0x69, 0x6e, 0x74, 0x33, 0x32, 0x5f, 0x74, 0x28, 0x74, 0x68, 0x72, 0x65, 0x61
        /*009d*/ 	.byte	0x64, 0x49, 0x64, 0x78, 0x2e, 0x78, 0x29, 0x20, 0x2f, 0x20, 0x33, 0x32, 0x29, 0x20, 0x25, 0x20
        /*00ad*/ 	.byte	0x34, 0x29, 0x20, 0x3d, 0x3d, 0x20, 0x28, 0x28, 0x28, 0x74, 0x6d, 0x65, 0x6d, 0x5f, 0x61, 0x64
        /*00bd*/ 	.byte	0x64, 0x72, 0x20, 0x3e, 0x3e, 0x20, 0x31, 0x36, 0x29, 0x20, 0x2f, 0x20, 0x33, 0x32, 0x29, 0x20
        /*00cd*/ 	.byte	0x25, 0x20, 0x34, 0x29, 0x00
	.type		__unnamed_1,@object
	.size		__unnamed_1,(__unnamed_2 - __unnamed_1)
__unnamed_1:
        /*00d2*/ 	.byte	0x61, 0x75, 0x74, 0x6f, 0x20, 0x63, 0x75, 0x74, 0x65, 0x3a, 0x3a, 0x61, 0x73, 0x5f, 0x70, 0x6f
        /* <DEDUP_REMOVED lines=24> */
        /*0262*/ 	.byte	0x43, 0x3c, 0x34, 0x30, 0x39, 0x36, 0x3e, 0x3e, 0x3e, 0x3e, 0x5d, 0x00
	.type		__unnamed_2,@object
	.size		__unnamed_2,(.L_2 - __unnamed_2)
__unnamed_2:
        /* <DEDUP_REMOVED lines=42> */
        /*050e*/ 	.byte	0x3e, 0x3e, 0x5d, 0x00
.L_2:


//--------------------- .nv.shared._ZN7cutlass13device_kernelINS_4gemm6kernel13GemmUniversalIN4cute5tupleIJiiiiEEENS1_10collective13CollectiveMmaINS1_46MainloopSm100TmaUmmaWarpSpecializedBlockScaledILi3ELi2ELi1ENS5_IJNS4_1CILi4EEESB_NSA_ILi1EEEEEEEENS5_IJNSA_ILi128EEENSA_ILi256EEESF_EEENS5_IJNS_12float_e5m2_tENS_13float_ue8m0_tEEEENS5_IJNS5_IJlSC_lEEENS4_6LayoutINS5_IJNS5_IJNS5_IJNSA_ILi32EEESB_EEEiEEESP_NS5_IJSC_iEEEEEENS5_IJNS5_IJNS5_IJNSA_ILi16EEESB_EEEiEEENS5_IJNS5_IJNSA_ILi0EEESC_EEENSA_ILi512EEEEEENS5_IJSV_iEEEEEEEEEEESK_S12_NS4_8TiledMMAINS4_8MMA_AtomIJNS4_21SM100_MMA_MXF8F6F4_SSISI_SI_fSJ_Li128ELi256ELNS4_4UMMA5MajorE0ELS17_0ELNS16_7ScaleInE0ELS18_0EEEEEENSM_INS5_IJSC_SC_SC_EEENS5_IJSV_SV_SV_EEEEENS5_IJNS4_10UnderscoreES1E_S1E_EEEEENS5_IJNS4_23SM90_TMA_LOAD_MULTICASTES1H_EEENS5_IJNS4_14ComposedLayoutINS4_7SwizzleILi3ELi4ELi3EEENS4_18smem_ptr_flag_bitsILi8EEENSM_INS5_IJNSA_ILi8EEESF_EEENS5_IJSF_SC_EEEEEEENSM_INS5_IJNS5_IJNS5_IJSO_SC_EEENS5_IJSN_SC_EEEEEESC_NS5_IJSB_SC_EEEEEENS5_IJNS5_IJNS5_IJST_SX_EEESW_EEESV_NS5_IJSC_SX_EEEEEEEEEEEvNS4_8identityES1I_NS5_IJS1S_NSM_INS5_IJNS5_IJNS5_IJSO_NSA_ILi2EEEEEES1U_EEESC_S1W_EEENS5_IJS1Z_SV_NS5_IJSC_NSA_ILi1024EEEEEEEEEEEEEEvS24_EENS_8epilogue10collective18CollectiveEpilogueINS2F_23Sm100TmaWarpSpecializedILi4ELi2ELi32ELb1ELb0EEEJNS5_IJNSA_ILi64EEESG_SF_EEENS5_IJNSM_IS2K_SC_EENSM_INS5_IJSN_S25_EEENS5_IJSC_SF_EEEEEEEENS_10bfloat16_tESL_S2R_SL_NS2F_6fusion15FusionCallbacksIS2J_NS2S_17LinearCombinationIS2R_fS2R_fLNS_15FloatRoundStyleE2EEES2L_S2Q_JEEENS4_5SM1004TMEM4LOAD26SM100_TMEM_LOAD_32dp32b32xENS4_13SM90_TMA_LOADENS1J_INS1K_ILi2ELi4ELi3EEENS1M_ILi16EEENSM_INS5_IJS1O_SN_EEES1U_EEEENS4_39AutoVectorizingCopyWithAssumedAlignmentILi128EEENS4_14SM90_TMA_STOREES37_S39_S39_EEEvvEEEEvNT_6ParamsE --------------------------
	.section	.nv.shared._ZN7cutlass13device_kernelINS_4gemm6kernel13GemmUniversalIN4cute5tupleIJiiiiEEENS1_10collective13CollectiveMmaINS1_46MainloopSm100TmaUmmaWarpSpecializedBlockScaledILi3ELi2ELi1ENS5_IJNS4_1CILi4EEESB_NSA_ILi1EEEEEEEENS5_IJNSA_ILi128EEENSA_ILi256EEESF_EEENS5_IJNS_12float_e5m2_tENS_13float_ue8m0_tEEEENS5_IJNS5_IJlSC_lEEENS4_6LayoutINS5_IJNS5_IJNS5_IJNSA_ILi32EEESB_EEEiEEESP_NS5_IJSC_iEEEEEENS5_IJNS5_IJNS5_IJNSA_ILi16EEESB_EEEiEEENS5_IJNS5_IJNSA_ILi0EEESC_EEENSA_ILi512EEEEEENS5_IJSV_iEEEEEEEEEEESK_S12_NS4_8TiledMMAINS4_8MMA_AtomIJNS4_21SM100_MMA_MXF8F6F4_SSISI_SI_fSJ_Li128ELi256ELNS4_4UMMA5MajorE0ELS17_0ELNS16_7ScaleInE0ELS18_0EEEEEENSM_INS5_IJSC_SC_SC_EEENS5_IJSV_SV_SV_EEEEENS5_IJNS4_10UnderscoreES1E_S1E_EEEEENS5_IJNS4_23SM90_TMA_LOAD_MULTICASTES1H_EEENS5_IJNS4_14ComposedLayoutINS4_7SwizzleILi3ELi4ELi3EEENS4_18smem_ptr_flag_bitsILi8EEENSM_INS5_IJNSA_ILi8EEESF_EEENS5_IJSF_SC_EEEEEEENSM_INS5_IJNS5_IJNS5_IJSO_SC_EEENS5_IJSN_SC_EEEEEESC_NS5_IJSB_SC_EEEEEENS5_IJNS5_IJNS5_IJST_SX_EEESW_EEESV_NS5_IJSC_SX_EEEEEEEEEEEvNS4_8identityES1I_NS5_IJS1S_NSM_INS5_IJNS5_IJNS5_IJSO_NSA_ILi2EEEEEES1U_EEESC_S1W_EEENS5_IJS1Z_SV_NS5_IJSC_NSA_ILi1024EEEEEEEEEEEEEEvS24_EENS_8epilogue10collective18CollectiveEpilogueINS2F_23Sm100TmaWarpSpecializedILi4ELi2ELi32ELb1ELb0EEEJNS5_IJNSA_ILi64EEESG_SF_EEENS5_IJNSM_IS2K_SC_EENSM_INS5_IJSN_S25_EEENS5_IJSC_SF_EEEEEEEENS_10bfloat16_tESL_S2R_SL_NS2F_6fusion15FusionCallbacksIS2J_NS2S_17LinearCombinationIS2R_fS2R_fLNS_15FloatRoundStyleE2EEES2L_S2Q_JEEENS4_5SM1004TMEM4LOAD26SM100_TMEM_LOAD_32dp32b32xENS4_13SM90_TMA_LOADENS1J_INS1K_ILi2ELi4ELi3EEENS1M_ILi16EEENSM_INS5_IJS1O_SN_EEES1U_EEEENS4_39AutoVectorizingCopyWithAssumedAlignmentILi128EEENS4_14SM90_TMA_STOREES37_S39_S39_EEEvvEEEEvNT_6ParamsE,"aw",@nobits
	.sectionflags	@""
	.align	16
	.zero		1024


//--------------------- .nv.shared.reserved.0     --------------------------
	.section	.nv.shared.reserved.0,"aw",@nobits
	.weak		__nv_reservedSMEM_offset_0_alias
	.size		__nv_reservedSMEM_offset_0_alias, 0, 64
	.other		__nv_reservedSMEM_offset_0_alias,@"STO_CUDA_RESERVED_SHARED STV_DEFAULT"
__nv_reservedSMEM_offset_0_alias:
	.zero		0
.nv.shared.reserved.0:
	.zero		64
	.weak		__nv_reservedSMEM_tcgen05_partition
	.type		__nv_reservedSMEM_tcgen05_partition,@object
	.size		__nv_reservedSMEM_tcgen05_partition,(.L_0 - __nv_reservedSMEM_tcgen05_partition)
__nv_reservedSMEM_tcgen05_partition:
	.zero		32
.L_0:


//--------------------- .nv.global                --------------------------
	.section	.nv.global,"aw",@nobits
.nv.global:
	.type		_ZN40_INTERNAL_5bd03b8a_4_k_cu_a495a533_346824cute1_E,@object
	.size		_ZN40_INTERNAL_5bd03b8a_4_k_cu_a495a533_346824cute1_E,(_ZN40_INTERNAL_5bd03b8a_4_k_cu_a495a533_346824cuda3std3__45__cpo6cbeginE - _ZN40_INTERNAL_5bd03b8a_4_k_cu_a495a533_346824cute1_E)
_ZN40_INTERNAL_5bd03b8a_4_k_cu_a495a533_346824cute1_E:
	.zero		1
	.type		_ZN40_INTERNAL_5bd03b8a_4_k_cu_a495a533_346824cuda3std3__45__cpo6cbeginE,@object
	.size		_ZN40_INTERNAL_5bd03b8a_4_k_cu_a495a533_346824cuda3std3__45__cpo6cbeginE,(_ZN40_INTERNAL_5bd03b8a_4_k_cu_a495a533_346824cuda3std3__48in_placeE - _ZN40_INTERNAL_5bd03b8a_4_k_cu_a495a533_346824cuda3std3__45__cpo6cbeginE)
_ZN40_INTERNAL_5bd03b8a_4_k_cu_a495a533_346824cuda3std3__45__cpo6cbeginE:
	.zero		1
	.type		_ZN40_INTERNAL_5bd03b8a_4_k_cu_a495a533_346824cuda3std3__48in_placeE,@object
	.size		_ZN40_INTERNAL_5bd03b8a_4_k_cu_a495a533_346824cuda3std3__48in_placeE,(_ZN40_INTERNAL_5bd03b8a_4_k_cu_a495a533_346824cuda3std6ranges3__45__cpo9iter_moveE - _ZN40_INTERNAL_5bd03b8a_4_k_cu_a495a533_346824cuda3std3__48in_placeE)
_ZN40_INTERNAL_5bd03b8a_4_k_cu_a495a533_346824cuda3std3__48in_placeE:
	.zero		1
	.type		_ZN40_INTERNAL_5bd03b8a_4_k_cu_a495a533_346824cuda3std6ranges3__45__cpo9iter_moveE,@object
	.size		_ZN40_INTERNAL_5bd03b8a_4_k_cu_a495a533_346824cuda3std6ranges3__45__cpo9iter_moveE,(_ZN40_INTERNAL_5bd03b8a_4_k_cu_a495a533_346824cuda3std3__45__cpo5beginE - _ZN40_INTERNAL_5bd03b8a_4_k_cu_a495a533_346824cuda3std6ranges3__45__cpo9iter_moveE)
_ZN40_INTERNAL_5bd03b8a_4_k_cu_a495a533_346824cuda3std6ranges3__45__cpo9iter_moveE:
	.zero		1
	.type		_ZN40_INTERNAL_5bd03b8a_4_k_cu_a495a533_346824cuda3std3__45__cpo5beginE,@object
	.size		_ZN40_INTERNAL_5bd03b8a_4_k_cu_a495a533_346824cuda3std3__45__cpo5beginE,(_ZN40_INTERNAL_5bd03b8a_4_k_cu_a495a533_346824cuda3std3__442_GLOBAL__N__5bd03b8a_4_k_cu_a495a533_346826ignoreE - _ZN40_INTERNAL_5bd03b8a_4_k_cu_a495a533_346824cuda3std3__45__cpo5beginE)
_ZN40_INTERNAL_5bd03b8a_4_k_cu_a495a533_346824cuda3std3__45__cpo5beginE:
	.zero		1
	.type		_ZN40_INTERNAL_5bd03b8a_4_k_cu_a495a533_346824cuda3std3__442_GLOBAL__N__5bd03b8a_4_k_cu_a495a533_346826ignoreE,@object
	.size		_ZN40_INTERNAL_5bd03b8a_4_k_cu_a495a533_346824cuda3std3__442_GLOBAL__N__5bd03b8a_4_k_cu_a495a533_346826ignoreE,(_ZN40_INTERNAL_5bd03b8a_4_k_cu_a495a533_346824cute7productE - _ZN40_INTERNAL_5bd03b8a_4_k_cu_a495a533_346824cuda3std3__442_GLOBAL__N__5bd03b8a_4_k_cu_a495a533_346826ignoreE)
_ZN40_INTERNAL_5bd03b8a_4_k_cu_a495a533_346824cuda3std3__442_GLOBAL__N__5bd03b8a_4_k_cu_a495a533_346826ignoreE:
	.zero		1
	.type		_ZN40_INTERNAL_5bd03b8a_4_k_cu_a495a533_346824cute7productE,@object
	.size		_ZN40_INTERNAL_5bd03b8a_4_k_cu_a495a533_346824cute7productE,(_ZN40_INTERNAL_5bd03b8a_4_k_cu_a495a533_346824cuda3std3__45__cpo3endE - _ZN40_INTERNAL_5bd03b8a_4_k_cu_a495a533_346824cute7productE)
_ZN40_INTERNAL_5bd03b8a_4_k_cu_a495a533_346824cute7productE:
	.zero		1
	.type		_ZN40_INTERNAL_5bd03b8a_4_k_cu_a495a533_346824cuda3std3__45__cpo3endE,@object
	.size		_ZN40_INTERNAL_5bd03b8a_4_k_cu_a495a533_346824cuda3std3__45__cpo3endE,(_ZN40_INTERNAL_5bd03b8a_4_k_cu_a495a533_346824cuda3std3__419piecewise_constructE - _ZN40_INTERNAL_5bd03b8a_4_k_cu_a495a533_346824cuda3std3__45__cpo3endE)
_ZN40_INTERNAL_5bd03b8a_4_k_cu_a495a533_346824cuda3std3__45__cpo3endE:
	.zero		1
	.type		_ZN40_INTERNAL_5bd03b8a_4_k_cu_a495a533_346824cuda3std3__419piecewise_constructE,@object
	.size		_ZN40_INTERNAL_5bd03b8a_4_k_cu_a495a533_346824cuda3std3__419piecewise_constructE,(_ZN40_INTERNAL_5bd03b8a_4_k_cu_a495a533_346824cuda3std3__45__cpo4cendE - _ZN40_INTERNAL_5bd03b8a_4_k_cu_a495a533_346824cuda3std3__419piecewise_constructE)
_ZN40_INTERNAL_5bd03b8a_4_k_cu_a495a533_346824cuda3std3__419piecewise_constructE:
	.zero		1
	.type		_ZN40_INTERNAL_5bd03b8a_4_k_cu_a495a533_346824cuda3std3__45__cpo4cendE,@object
	.size		_ZN40_INTERNAL_5bd03b8a_4_k_cu_a495a533_346824cuda3std3__45__cpo4cendE,(_ZN40_INTERNAL_5bd03b8a_4_k_cu_a495a533_346824cuda3std6ranges3__45__cpo4swapE - _ZN40_INTERNAL_5bd03b8a_4_k_cu_a495a533_346824cuda3std3__45__cpo4cendE)
_ZN40_INTERNAL_5bd03b8a_4_k_cu_a495a533_346824cuda3std3__45__cpo4cendE:
	.zero		1
	.type		_ZN40_INTERNAL_5bd03b8a_4_k_cu_a495a533_346824cuda3std6ranges3__45__cpo4swapE,@object
	.size		_ZN40_INTERNAL_5bd03b8a_4_k_cu_a495a533_346824cuda3std6ranges3__45__cpo4swapE,(.L_10 - _ZN40_INTERNAL_5bd03b8a_4_k_cu_a495a533_346824cuda3std6ranges3__45__cpo4swapE)
_ZN40_INTERNAL_5bd03b8a_4_k_cu_a495a533_346824cuda3std6ranges3__45__cpo4swapE:
	.zero		1
.L_10:


//--------------------- .nv.constant0._ZN7cutlass13device_kernelINS_4gemm6kernel13GemmUniversalIN4cute5tupleIJiiiiEEENS1_10collective13CollectiveMmaINS1_46MainloopSm100TmaUmmaWarpSpecializedBlockScaledILi3ELi2ELi1ENS5_IJNS4_1CILi4EEESB_NSA_ILi1EEEEEEEENS5_IJNSA_ILi128EEENSA_ILi256EEESF_EEENS5_IJNS_12float_e5m2_tENS_13float_ue8m0_tEEEENS5_IJNS5_IJlSC_lEEENS4_6LayoutINS5_IJNS5_IJNS5_IJNSA_ILi32EEESB_EEEiEEESP_NS5_IJSC_iEEEEEENS5_IJNS5_IJNS5_IJNSA_ILi16EEESB_EEEiEEENS5_IJNS5_IJNSA_ILi0EEESC_EEENSA_ILi512EEEEEENS5_IJSV_iEEEEEEEEEEESK_S12_NS4_8TiledMMAINS4_8MMA_AtomIJNS4_21SM100_MMA_MXF8F6F4_SSISI_SI_fSJ_Li128ELi256ELNS4_4UMMA5MajorE0ELS17_0ELNS16_7ScaleInE0ELS18_0EEEEEENSM_INS5_IJSC_SC_SC_EEENS5_IJSV_SV_SV_EEEEENS5_IJNS4_10UnderscoreES1E_S1E_EEEEENS5_IJNS4_23SM90_TMA_LOAD_MULTICASTES1H_EEENS5_IJNS4_14ComposedLayoutINS4_7SwizzleILi3ELi4ELi3EEENS4_18smem_ptr_flag_bitsILi8EEENSM_INS5_IJNSA_ILi8EEESF_EEENS5_IJSF_SC_EEEEEEENSM_INS5_IJNS5_IJNS5_IJSO_SC_EEENS5_IJSN_SC_EEEEEESC_NS5_IJSB_SC_EEEEEENS5_IJNS5_IJNS5_IJST_SX_EEESW_EEESV_NS5_IJSC_SX_EEEEEEEEEEEvNS4_8identityES1I_NS5_IJS1S_NSM_INS5_IJNS5_IJNS5_IJSO_NSA_ILi2EEEEEES1U_EEESC_S1W_EEENS5_IJS1Z_SV_NS5_IJSC_NSA_ILi1024EEEEEEEEEEEEEEvS24_EENS_8epilogue10collective18CollectiveEpilogueINS2F_23Sm100TmaWarpSpecializedILi4ELi2ELi32ELb1ELb0EEEJNS5_IJNSA_ILi64EEESG_SF_EEENS5_IJNSM_IS2K_SC_EENSM_INS5_IJSN_S25_EEENS5_IJSC_SF_EEEEEEEENS_10bfloat16_tESL_S2R_SL_NS2F_6fusion15FusionCallbacksIS2J_NS2S_17LinearCombinationIS2R_fS2R_fLNS_15FloatRoundStyleE2EEES2L_S2Q_JEEENS4_5SM1004TMEM4LOAD26SM100_TMEM_LOAD_32dp32b32xENS4_13SM90_TMA_LOADENS1J_INS1K_ILi2ELi4ELi3EEENS1M_ILi16EEENSM_INS5_IJS1O_SN_EEES1U_EEEENS4_39AutoVectorizingCopyWithAssumedAlignmentILi128EEENS4_14SM90_TMA_STOREES37_S39_S39_EEEvvEEEEvNT_6ParamsE --------------------------
	.section	.nv.constant0._ZN7cutlass13device_kernelINS_4gemm6kernel13GemmUniversalIN4cute5tupleIJiiiiEEENS1_10collective13CollectiveMmaINS1_46MainloopSm100TmaUmmaWarpSpecializedBlockScaledILi3ELi2ELi1ENS5_IJNS4_1CILi4EEESB_NSA_ILi1EEEEEEEENS5_IJNSA_ILi128EEENSA_ILi256EEESF_EEENS5_IJNS_12float_e5m2_tENS_13float_ue8m0_tEEEENS5_IJNS5_IJlSC_lEEENS4_6LayoutINS5_IJNS5_IJNS5_IJNSA_ILi32EEESB_EEEiEEESP_NS5_IJSC_iEEEEEENS5_IJNS5_IJNS5_IJNSA_ILi16EEESB_EEEiEEENS5_IJNS5_IJNSA_ILi0EEESC_EEENSA_ILi512EEEEEENS5_IJSV_iEEEEEEEEEEESK_S12_NS4_8TiledMMAINS4_8MMA_AtomIJNS4_21SM100_MMA_MXF8F6F4_SSISI_SI_fSJ_Li128ELi256ELNS4_4UMMA5MajorE0ELS17_0ELNS16_7ScaleInE0ELS18_0EEEEEENSM_INS5_IJSC_SC_SC_EEENS5_IJSV_SV_SV_EEEEENS5_IJNS4_10UnderscoreES1E_S1E_EEEEENS5_IJNS4_23SM90_TMA_LOAD_MULTICASTES1H_EEENS5_IJNS4_14ComposedLayoutINS4_7SwizzleILi3ELi4ELi3EEENS4_18smem_ptr_flag_bitsILi8EEENSM_INS5_IJNSA_ILi8EEESF_EEENS5_IJSF_SC_EEEEEEENSM_INS5_IJNS5_IJNS5_IJSO_SC_EEENS5_IJSN_SC_EEEEEESC_NS5_IJSB_SC_EEEEEENS5_IJNS5_IJNS5_IJST_SX_EEESW_EEESV_NS5_IJSC_SX_EEEEEEEEEEEvNS4_8identityES1I_NS5_IJS1S_NSM_INS5_IJNS5_IJNS5_IJSO_NSA_ILi2EEEEEES1U_EEESC_S1W_EEENS5_IJS1Z_SV_NS5_IJSC_NSA_ILi1024EEEEEEEEEEEEEEvS24_EENS_8epilogue10collective18CollectiveEpilogueINS2F_23Sm100TmaWarpSpecializedILi4ELi2ELi32ELb1ELb0EEEJNS5_IJNSA_ILi64EEESG_SF_EEENS5_IJNSM_IS2K_SC_EENSM_INS5_IJSN_S25_EEENS5_IJSC_SF_EEEEEEEENS_10bfloat16_tESL_S2R_SL_NS2F_6fusion15FusionCallbacksIS2J_NS2S_17LinearCombinationIS2R_fS2R_fLNS_15FloatRoundStyleE2EEES2L_S2Q_JEEENS4_5SM1004TMEM4LOAD26SM100_TMEM_LOAD_32dp32b32xENS4_13SM90_TMA_LOADENS1J_INS1K_ILi2ELi4ELi3EEENS1M_ILi16EEENSM_INS5_IJS1O_SN_EEES1U_EEEENS4_39AutoVectorizingCopyWithAssumedAlignmentILi128EEENS4_14SM90_TMA_STOREES37_S39_S39_EEEvvEEEEvNT_6ParamsE,"a",@progbits
	.sectionflags	@""
	.align	4
.nv.constant0._ZN7cutlass13device_kernelINS_4gemm6kernel13GemmUniversalIN4cute5tupleIJiiiiEEENS1_10collective13CollectiveMmaINS1_46MainloopSm100TmaUmmaWarpSpecializedBlockScaledILi3ELi2ELi1ENS5_IJNS4_1CILi4EEESB_NSA_ILi1EEEEEEEENS5_IJNSA_ILi128EEENSA_ILi256EEESF_EEENS5_IJNS_12float_e5m2_tENS_13float_ue8m0_tEEEENS5_IJNS5_IJlSC_lEEENS4_6LayoutINS5_IJNS5_IJNS5_IJNSA_ILi32EEESB_EEEiEEESP_NS5_IJSC_iEEEEEENS5_IJNS5_IJNS5_IJNSA_ILi16EEESB_EEEiEEENS5_IJNS5_IJNSA_ILi0EEESC_EEENSA_ILi512EEEEEENS5_IJSV_iEEEEEEEEEEESK_S12_NS4_8TiledMMAINS4_8MMA_AtomIJNS4_21SM100_MMA_MXF8F6F4_SSISI_SI_fSJ_Li128ELi256ELNS4_4UMMA5MajorE0ELS17_0ELNS16_7ScaleInE0ELS18_0EEEEEENSM_INS5_IJSC_SC_SC_EEENS5_IJSV_SV_SV_EEEEENS5_IJNS4_10UnderscoreES1E_S1E_EEEEENS5_IJNS4_23SM90_TMA_LOAD_MULTICASTES1H_EEENS5_IJNS4_14ComposedLayoutINS4_7SwizzleILi3ELi4ELi3EEENS4_18smem_ptr_flag_bitsILi8EEENSM_INS5_IJNSA_ILi8EEESF_EEENS5_IJSF_SC_EEEEEEENSM_INS5_IJNS5_IJNS5_IJSO_SC_EEENS5_IJSN_SC_EEEEEESC_NS5_IJSB_SC_EEEEEENS5_IJNS5_IJNS5_IJST_SX_EEESW_EEESV_NS5_IJSC_SX_EEEEEEEEEEEvNS4_8identityES1I_NS5_IJS1S_NSM_INS5_IJNS5_IJNS5_IJSO_NSA_ILi2EEEEEES1U_EEESC_S1W_EEENS5_IJS1Z_SV_NS5_IJSC_NSA_ILi1024EEEEEEEEEEEEEEvS24_EENS_8epilogue10collective18CollectiveEpilogueINS2F_23Sm100TmaWarpSpecializedILi4ELi2ELi32ELb1ELb0EEEJNS5_IJNSA_ILi64EEESG_SF_EEENS5_IJNSM_IS2K_SC_EENSM_INS5_IJSN_S25_EEENS5_IJSC_SF_EEEEEEEENS_10bfloat16_tESL_S2R_SL_NS2F_6fusion15FusionCallbacksIS2J_NS2S_17LinearCombinationIS2R_fS2R_fLNS_15FloatRoundStyleE2EEES2L_S2Q_JEEENS4_5SM1004TMEM4LOAD26SM100_TMEM_LOAD_32dp32b32xENS4_13SM90_TMA_LOADENS1J_INS1K_ILi2ELi4ELi3EEENS1M_ILi16EEENSM_INS5_IJS1O_SN_EEES1U_EEEENS4_39AutoVectorizingCopyWithAssumedAlignmentILi128EEENS4_14SM90_TMA_STOREES37_S39_S39_EEEvvEEEEvNT_6ParamsE:
	.zero		3968


//--------------------- SYMBOLS --------------------------

	.type		.nv.reservedSmem.offset0,@object
	.size		.nv.reservedSmem.offset0,0x4
	.type		.nv.reservedSmem.cap,@object
	.size		.nv.reservedSmem.cap,0x4
	.type		__assertfail,@function
